def matmul_kernel(
    a_ptr,
    b_ptr,
    c_ptr,
    M,
    N,
    K,
    stride_am,
    stride_ak,
    stride_bk,
    stride_bn,
    stride_cm,
    stride_cn,
    BLOCK_M: tl.constexpr,
    BLOCK_N: tl.constexpr,
    BLOCK_K: tl.constexpr,
    GROUP_M: tl.constexpr,
):
    pid = tl.program_id(axis=0)
    num_pid_m = tl.cdiv(M, BLOCK_M)
    num_pid_n = tl.cdiv(N, BLOCK_N)
    num_pid_in_group = GROUP_M * num_pid_n
    group_id = pid // num_pid_in_group
    first_pid_m = group_id * GROUP_M
    group_size_m = min(num_pid_m - first_pid_m, GROUP_M)
    pid_m = first_pid_m + ((pid % num_pid_in_group) % group_size_m)
    pid_n = (pid % num_pid_in_group) // group_size_m

    offs_am = (pid_m * BLOCK_M + tl.arange(0, BLOCK_M)) % M
    offs_bn = (pid_n * BLOCK_N + tl.arange(0, BLOCK_N)) % N
    offs_k = tl.arange(0, BLOCK_K)
    a_ptrs = a_ptr + offs_am[:, None] * stride_am + offs_k[None, :] * stride_ak
    b_ptrs = b_ptr + offs_k[:, None] * stride_bk + offs_bn[None, :] * stride_bn

    acc = tl.zeros((BLOCK_M, BLOCK_N), dtype=tl.float32)
    for kk in range(0, tl.cdiv(K, BLOCK_K)):
        a = tl.load(a_ptrs, mask=offs_k[None, :] < K - kk * BLOCK_K, other=0.0)
        b = tl.load(b_ptrs, mask=offs_k[:, None] < K - kk * BLOCK_K, other=0.0)
        acc = tl.dot(a, b, acc)
        a_ptrs += BLOCK_K * stride_ak
        b_ptrs += BLOCK_K * stride_bk

    c = acc.to(c_ptr.dtype.element_ty)
    offs_cm = pid_m * BLOCK_M + tl.arange(0, BLOCK_M)
    offs_cn = pid_n * BLOCK_N + tl.arange(0, BLOCK_N)
    c_ptrs = c_ptr + offs_cm[:, None] * stride_cm + offs_cn[None, :] * stride_cn
    mask = (offs_cm[:, None] < M) & (offs_cn[None, :] < N)
    tl.store(c_ptrs, c, mask=mask)

# config = {"BLOCK_K": 64, "BLOCK_M": 64, "BLOCK_N": 512, "GROUP_M": 8, "arch": "sm_90", "dtype": "fp8e4m3", "num_ctas": 1, "num_stages": 2, "num_warps": 2}
# arch = sm_90


// ===== COMPILED SASS (sm_90a) =====

	.target	sm_90a

	.elftype	@"ET_EXEC"


//--------------------- .note.nv.tkinfo           --------------------------
	.section	.note.nv.tkinfo,"",@"SHT_NOTE"
	.sectionflags	@"SHF_NOTE_NV_TKINFO"
	.tkinfo
        /*0018*/ 	.word	0x00000002
        /*0030*/ 	.string	""
        /*0030*/ 	.string	"ptxas"
        /*0030*/ 	.string	"Cuda compilation tools, release 13.0, V13.0.88"
        /*0030*/ 	.string	"Build cuda_13.0.r13.0/compiler.36424714_0"
        /*0030*/ 	.string	"-v  -suppress-debug-info  -lineinfo  -arch sm_90a "



//--------------------- .note.nv.cuinfo           --------------------------
	.section	.note.nv.cuinfo,"",@"SHT_NOTE"
	.sectionflags	@"SHF_NOTE_NV_CUINFO"
        /*0018*/ 	.short	0x0002
        /*001a*/ 	.short	0x005a
        /*001c*/ 	.short	0x0082
	.zero		2


//--------------------- .nv.info                  --------------------------
	.section	.nv.info,"",@"SHT_CUDA_INFO"
	.align	4


	//----- nvinfo : EIATTR_REGCOUNT
	.align		4
        /*0000*/ 	.byte	0x04, 0x2f
        /*0002*/ 	.short	(.L_1 - .L_0)
	.align		4
.L_0:
        /*0004*/ 	.word	index@(matmul_kernel)
        /*0008*/ 	.word	0x00000020


	//----- nvinfo : EIATTR_FRAME_SIZE
	.align		4
.L_1:
        /*000c*/ 	.byte	0x04, 0x11
        /*000e*/ 	.short	(.L_3 - .L_2)
	.align		4
.L_2:
        /*0010*/ 	.word	index@(matmul_kernel)
        /*0014*/ 	.word	0x00004fe0


	//----- nvinfo : EIATTR_MIN_STACK_SIZE
	.align		4
.L_3:
        /*0018*/ 	.byte	0x04, 0x12
        /*001a*/ 	.short	(.L_5 - .L_4)
	.align		4
.L_4:
        /*001c*/ 	.word	index@(matmul_kernel)
        /*0020*/ 	.word	0x00004fe0
.L_5:


//--------------------- .nv.compat                --------------------------
	.section	.nv.compat,"",@"SHT_CUDA_COMPAT_INFO"
	.align	4
        /*0000*/ 	.byte	0x02, 0x09, 0x01, 0x00, 0x02, 0x02, 0x02, 0x00, 0x02, 0x05, 0x05, 0x00, 0x03, 0x07, 0x01, 0x01
        /*0010*/ 	.byte	0x02, 0x03, 0x00, 0x00, 0x02, 0x06, 0x01, 0x00, 0x04, 0x0b, 0x08, 0x00, 0x00, 0x00, 0x00, 0x00
        /*0020*/ 	.byte	0x00, 0x00, 0x00, 0x00


//--------------------- .nv.info.matmul_kernel    --------------------------
	.section	.nv.info.matmul_kernel,"",@"SHT_CUDA_INFO"
	.sectionflags	@""
	.align	4


	//----- nvinfo : EIATTR_CUDA_API_VERSION
	.align		4
        /*0000*/ 	.byte	0x04, 0x37
        /*0002*/ 	.short	(.L_7 - .L_6)
.L_6:
        /*0004*/ 	.word	0x00000082


	//----- nvinfo : EIATTR_KPARAM_INFO
	.align		4
.L_7:
        /*0008*/ 	.byte	0x04, 0x17
        /*000a*/ 	.short	(.L_9 - .L_8)
.L_8:
        /*000c*/ 	.word	0x00000000
        /*0010*/ 	.short	0x000d
        /*0012*/ 	.short	0x0048
        /*0014*/ 	.byte	0x00, 0xf4, 0x21, 0x00


	//----- nvinfo : EIATTR_KPARAM_INFO
	.align		4
.L_9:
        /*0018*/ 	.byte	0x04, 0x17
        /*001a*/ 	.short	(.L_11 - .L_10)
.L_10:
        /*001c*/ 	.word	0x00000000
        /*0020*/ 	.short	0x000c
        /*0022*/ 	.short	0x0040
        /*0024*/ 	.byte	0x00, 0xf4, 0x21, 0x00


	//----- nvinfo : EIATTR_KPARAM_INFO
	.align		4
.L_11:
        /*0028*/ 	.byte	0x04, 0x17
        /*002a*/ 	.short	(.L_13 - .L_12)
.L_12:
        /*002c*/ 	.word	0x00000000
        /*0030*/ 	.short	0x000b
        /*0032*/ 	.short	0x0038
        /*0034*/ 	.byte	0x00, 0xf0, 0x11, 0x00


	//----- nvinfo : EIATTR_KPARAM_INFO
	.align		4
.L_13:
        /*0038*/ 	.byte	0x04, 0x17
        /*003a*/ 	.short	(.L_15 - .L_14)
.L_14:
        /*003c*/ 	.word	0x00000000
        /*0040*/ 	.short	0x000a
        /*0042*/ 	.short	0x0034
        /*0044*/ 	.byte	0x00, 0xf0, 0x11, 0x00


	//----- nvinfo : EIATTR_KPARAM_INFO
	.align		4
.L_15:
        /*0048*/ 	.byte	0x04, 0x17
        /*004a*/ 	.short	(.L_17 - .L_16)
.L_16:
        /*004c*/ 	.word	0x00000000
        /*0050*/ 	.short	0x0009
        /*0052*/ 	.short	0x0030
        /*0054*/ 	.byte	0x00, 0xf0, 0x11, 0x00


	//----- nvinfo : EIATTR_KPARAM_INFO
	.align		4
.L_17:
        /*0058*/ 	.byte	0x04, 0x17
        /*005a*/ 	.short	(.L_19 - .L_18)
.L_18:
        /*005c*/ 	.word	0x00000000
        /*0060*/ 	.short	0x0008
        /*0062*/ 	.short	0x002c
        /*0064*/ 	.byte	0x00, 0xf0, 0x11, 0x00


	//----- nvinfo : EIATTR_KPARAM_INFO
	.align		4
.L_19:
        /*0068*/ 	.byte	0x04, 0x17
        /*006a*/ 	.short	(.L_21 - .L_20)
.L_20:
        /*006c*/ 	.word	0x00000000
        /*0070*/ 	.short	0x0007
        /*0072*/ 	.short	0x0028
        /*0074*/ 	.byte	0x00, 0xf0, 0x11, 0x00


	//----- nvinfo : EIATTR_KPARAM_INFO
	.align		4
.L_21:
        /*0078*/ 	.byte	0x04, 0x17
        /*007a*/ 	.short	(.L_23 - .L_22)
.L_22:
        /*007c*/ 	.word	0x00000000
        /*0080*/ 	.short	0x0006
        /*0082*/ 	.short	0x0024
        /*0084*/ 	.byte	0x00, 0xf0, 0x11, 0x00


	//----- nvinfo : EIATTR_KPARAM_INFO
	.align		4
.L_23:
        /*0088*/ 	.byte	0x04, 0x17
        /*008a*/ 	.short	(.L_25 - .L_24)
.L_24:
        /*008c*/ 	.word	0x00000000
        /*0090*/ 	.short	0x0005
        /*0092*/ 	.short	0x0020
        /*0094*/ 	.byte	0x00, 0xf0, 0x11, 0x00


	//----- nvinfo : EIATTR_KPARAM_INFO
	.align		4
.L_25:
        /*0098*/ 	.byte	0x04, 0x17
        /*009a*/ 	.short	(.L_27 - .L_26)
.L_26:
        /*009c*/ 	.word	0x00000000
        /*00a0*/ 	.short	0x0004
        /*00a2*/ 	.short	0x001c
        /*00a4*/ 	.byte	0x00, 0xf0, 0x11, 0x00


	//----- nvinfo : EIATTR_KPARAM_INFO
	.align		4
.L_27:
        /*00a8*/ 	.byte	0x04, 0x17
        /*00aa*/ 	.short	(.L_29 - .L_28)
.L_28:
        /*00ac*/ 	.word	0x00000000
        /*00b0*/ 	.short	0x0003
        /*00b2*/ 	.short	0x0018
        /*00b4*/ 	.byte	0x00, 0xf0, 0x11, 0x00


	//----- nvinfo : EIATTR_KPARAM_INFO
	.align		4
.L_29:
        /*00b8*/ 	.byte	0x04, 0x17
        /*00ba*/ 	.short	(.L_31 - .L_30)
.L_30:
        /*00bc*/ 	.word	0x00000000
        /*00c0*/ 	.short	0x0002
        /*00c2*/ 	.short	0x0010
        /*00c4*/ 	.byte	0x00, 0xf4, 0x21, 0x00


	//----- nvinfo : EIATTR_KPARAM_INFO
	.align		4
.L_31:
        /*00c8*/ 	.byte	0x04, 0x17
        /*00ca*/ 	.short	(.L_33 - .L_32)
.L_32:
        /*00cc*/ 	.word	0x00000000
        /*00d0*/ 	.short	0x0001
        /*00d2*/ 	.short	0x0008
        /*00d4*/ 	.byte	0x00, 0xf4, 0x21, 0x00


	//----- nvinfo : EIATTR_KPARAM_INFO
	.align		4
.L_33:
        /*00d8*/ 	.byte	0x04, 0x17
        /*00da*/ 	.short	(.L_35 - .L_34)
.L_34:
        /*00dc*/ 	.word	0x00000000
        /*00e0*/ 	.short	0x0000
        /*00e2*/ 	.short	0x0000
        /*00e4*/ 	.byte	0x00, 0xf4, 0x21, 0x00


	//----- nvinfo : EIATTR_SPARSE_MMA_MASK
	.align		4
.L_35:
        /*00e8*/ 	.byte	0x03, 0x50
        /*00ea*/ 	.short	0x0000


	//----- nvinfo : EIATTR_MAXREG_COUNT
	.align		4
        /*00ec*/ 	.byte	0x03, 0x1b
        /*00ee*/ 	.short	0x00ff


	//----- nvinfo : EIATTR_NUM_BARRIERS
	.align		4
        /*00f0*/ 	.byte	0x02, 0x4c
        /*00f2*/ 	.byte	0x01
	.zero		1


	//----- nvinfo : EIATTR_ANNOTATIONS
	.align		4
        /*00f4*/ 	.byte	0x04, 0x55
        /*00f6*/ 	.short	(.L_37 - .L_36)


	//   ....[0]....
.L_36:
        /*00f8*/ 	.word	0x00000001
        /*00fc*/ 	.byte	0x40, 0x05, 0x00, 0x00, 0x01, 0x00, 0x00, 0x00, 0x70, 0x05, 0x00, 0x00, 0x01, 0x00, 0x00, 0x00
        /* <DEDUP_REMOVED lines=3304> */
        /*cf8c*/ 	.byte	0x70, 0x9f, 0x03, 0x00


	//----- nvinfo : EIATTR_MERCURY_ISA_VERSION
	.align		4
.L_37:
        /*cf90*/ 	.byte	0x03, 0x5f
        /*cf92*/ 	.short	0x0101


	//----- nvinfo : EIATTR_EXIT_INSTR_OFFSETS
	.align		4
        /*cf94*/ 	.byte	0x04, 0x1c
        /*cf96*/ 	.short	(.L_39 - .L_38)


	//   ....[0]....
.L_38:
        /*cf98*/ 	.word	0x000afdb0


	//   ....[1]....
        /*cf9c*/ 	.word	0x000afde0


	//----- nvinfo : EIATTR_REQNTID
	.align		4
.L_39:
        /*cfa0*/ 	.byte	0x04, 0x10
        /*cfa2*/ 	.short	(.L_41 - .L_40)
.L_40:
        /*cfa4*/ 	.word	0x00000040
        /*cfa8*/ 	.word	0x00000001
        /*cfac*/ 	.word	0x00000001


	//----- nvinfo : EIATTR_CBANK_PARAM_SIZE
	.align		4
.L_41:
        /*cfb0*/ 	.byte	0x03, 0x19
        /*cfb2*/ 	.short	0x0050


	//----- nvinfo : EIATTR_PARAM_CBANK
	.align		4
        /*cfb4*/ 	.byte	0x04, 0x0a
        /*cfb6*/ 	.short	(.L_43 - .L_42)
	.align		4
.L_42:
        /*cfb8*/ 	.word	index@(.nv.constant0.matmul_kernel)
        /*cfbc*/ 	.short	0x0210
        /*cfbe*/ 	.short	0x0050


	//----- nvinfo : EIATTR_SW_WAR
	.align		4
.L_43:
        /*cfc0*/ 	.byte	0x04, 0x36
        /*cfc2*/ 	.short	(.L_45 - .L_44)
.L_44:
        /*cfc4*/ 	.word	0x00000008
.L_45:


//--------------------- .nv.callgraph             --------------------------
	.section	.nv.callgraph,"",@"SHT_CUDA_CALLGRAPH"
	.align	4
	.sectionentsize	8
	.align		4
        /*0000*/ 	.word	0x00000000
	.align		4
        /*0004*/ 	.word	0xffffffff
	.align		4
        /*0008*/ 	.word	0x00000000
	.align		4
        /*000c*/ 	.word	0xfffffffe
	.align		4
        /*0010*/ 	.word	0x00000000
	.align		4
        /*0014*/ 	.word	0xfffffffd
	.align		4
        /*0018*/ 	.word	0x00000000
	.align		4
        /*001c*/ 	.word	0xfffffffc


//--------------------- .text.matmul_kernel       --------------------------
	.section	.text.matmul_kernel,"ax",@progbits
	.align	128
        .global         matmul_kernel
        .type           matmul_kernel,@function
        .size           matmul_kernel,(.L_x_4 - matmul_kernel)
        .other          matmul_kernel,@"STO_CUDA_ENTRY STV_DEFAULT"
matmul_kernel:
.text.matmul_kernel:
[----:B------:R-:W0:Y:S08]  /*0000*/  LDC R1, c[0x0][0x28] ;  /* 0x00000a00ff017b82 */ /* 0x000e300000000800 */
[----:B------:R-:W1:Y:S01]  /*0010*/  LDC.64 R2, c[0x0][0x228] ;  /* 0x00008a00ff027b82 */ /* 0x000e620000000a00 */
[----:B0-----:R-:W-:Y:S01]  /*0020*/  VIADD R1, R1, 0xffffb020 ;  /* 0xffffb02001017836 */ /* 0x001fe20000000000 */
[----:B------:R-:W0:Y:S01]  /*0030*/  S2R R29, SR_TID.X ;  /* 0x00000000001d7919 */ /* 0x000e220000002100 */
[----:B------:R-:W-:Y:S01]  /*0040*/  UMOV UR4, 0x400 ;  /* 0x0000040000047882 */ /* 0x000fe20000000000 */
[----:B------:R-:W-:-:S04]  /*0050*/  ULDC.64 UR32, c[0x0][0x208] ;  /* 0x0000820000207ab9 */ /* 0x000fc80000000a00 */
[----:B------:R-:W2:Y:S01]  /*0060*/  S2UR UR5, SR_CgaCtaId ;  /* 0x00000000000579c3 */ /* 0x000ea20000008800 */
[----:B-1----:R-:W-:-:S05]  /*0070*/  VIADD R0, R3, 0x1ff ;  /* 0x000001ff03007836 */ /* 0x002fca0000000000 */
[----:B------:R-:W-:Y:S01]  /*0080*/  SHF.R.S32.HI R5, RZ, 0x1f, R0 ;  /* 0x0000001fff057819 */ /* 0x000fe20000011400 */
[----:B--2---:R-:W-:-:S03]  /*0090*/  ULEA UR4, UR5, UR4, 0x18 ;  /* 0x0000000405047291 */ /* 0x004fc6000f8ec03f */
[----:B------:R-:W-:Y:S02]  /*00a0*/  LEA.HI R5, R5, R0, RZ, 0x9 ;  /* 0x0000000005057211 */ /* 0x000fe400078f48ff */
[----:B0-----:R-:W-:Y:S02]  /*00b0*/  LOP3.LUT R16, R29, 0x3f, RZ, 0xc0, !PT ;  /* 0x0000003f1d107812 */ /* 0x001fe400078ec0ff */
[----:B------:R-:W-:Y:S02]  /*00c0*/  SHF.R.S32.HI R0, RZ, 0x9, R5 ;  /* 0x00000009ff007819 */ /* 0x000fe40000011405 */
[----:B------:R-:W0:Y:S03]  /*00d0*/  S2R R5, SR_CTAID.X ;  /* 0x0000000000057919 */ /* 0x000e260000002500 */
[----:B------:R-:W-:-:S05]  /*00e0*/  IMAD.SHL.U32 R0, R0, 0x8, RZ ;  /* 0x0000000800007824 */ /* 0x000fca00078e00ff */
[-C--:B------:R-:W-:Y:S02]  /*00f0*/  IABS R9, R0.reuse ;  /* 0x0000000000097213 */ /* 0x080fe40000000000 */
[----:B------:R-:W-:Y:S02]  /*0100*/  IABS R12, R0 ;  /* 0x00000000000c7213 */ /* 0x000fe40000000000 */
[----:B------:R-:W1:Y:S08]  /*0110*/  I2F.RP R4, R9 ;  /* 0x0000000900047306 */ /* 0x000e700000209400 */
[----:B-1----:R-:W1:Y:S01]  /*0120*/  MUFU.RCP R4, R4 ;  /* 0x0000000400047308 */ /* 0x002e620000001000 */
[----:B0-----:R-:W-:Y:S01]  /*0130*/  IABS R10, R5 ;  /* 0x00000005000a7213 */ /* 0x001fe20000000000 */
[----:B-1----:R-:W-:-:S02]  /*0140*/  VIADD R6, R4, 0xffffffe ;  /* 0x0ffffffe04067836 */ /* 0x002fc40000000000 */
[----:B------:R-:W-:-:S04]  /*0150*/  IMAD.MOV R4, RZ, RZ, -R12 ;  /* 0x000000ffff047224 */ /* 0x000fc800078e0a0c */
[----:B------:R0:W1:Y:S02]  /*0160*/  F2I.FTZ.U32.TRUNC.NTZ R7, R6 ;  /* 0x0000000600077305 */ /* 0x000064000021f000 */
[----:B0-----:R-:W-:Y:S02]  /*0170*/  IMAD.MOV.U32 R6, RZ, RZ, RZ ;  /* 0x000000ffff067224 */ /* 0x001fe400078e00ff */
[----:B-1----:R-:W-:-:S04]  /*0180*/  IMAD.MOV R8, RZ, RZ, -R7 ;  /* 0x000000ffff087224 */ /* 0x002fc800078e0a07 */
[----:B------:R-:W-:Y:S02]  /*0190*/  IMAD R11, R8, R9, RZ ;  /* 0x00000009080b7224 */ /* 0x000fe400078e02ff */
[----:B------:R-:W-:Y:S02]  /*01a0*/  IMAD.MOV.U32 R8, RZ, RZ, R10 ;  /* 0x000000ffff087224 */ /* 0x000fe400078e000a */
[----:B------:R-:W-:-:S06]  /*01b0*/  IMAD.HI.U32 R7, R7, R11, R6 ;  /* 0x0000000b07077227 */ /* 0x000fcc00078e0006 */
[----:B------:R-:W-:-:S04]  /*01c0*/  IMAD.HI.U32 R7, R7, R8, RZ ;  /* 0x0000000807077227 */ /* 0x000fc800078e00ff */
[----:B------:R-:W-:-:S05]  /*01d0*/  IMAD R4, R7, R4, R8 ;  /* 0x0000000407047224 */ /* 0x000fca00078e0208 */
[----:B------:R-:W-:-:S13]  /*01e0*/  ISETP.GT.U32.AND P1, PT, R9, R4, PT ;  /* 0x000000040900720c */ /* 0x000fda0003f24070 */
[----:B------:R-:W-:Y:S02]  /*01f0*/  @!P1 IMAD.IADD R4, R4, 0x1, -R9 ;  /* 0x0000000104049824 */ /* 0x000fe400078e0a09 */
[----:B------:R-:W-:Y:S01]  /*0200*/  @!P1 VIADD R7, R7, 0x1 ;  /* 0x0000000107079836 */ /* 0x000fe20000000000 */
[----:B------:R-:W-:Y:S02]  /*0210*/  ISETP.NE.AND P1, PT, R0, RZ, PT ;  /* 0x000000ff0000720c */ /* 0x000fe40003f25270 */
[----:B------:R-:W-:Y:S02]  /*0220*/  ISETP.GE.U32.AND P0, PT, R4, R9, PT ;  /* 0x000000090400720c */ /* 0x000fe40003f06070 */
[----:B------:R-:W-:-:S04]  /*0230*/  LOP3.LUT R4, R5, R0, RZ, 0x3c, !PT ;  /* 0x0000000005047212 */ /* 0x000fc800078e3cff */
[----:B------:R-:W-:Y:S01]  /*0240*/  ISETP.GE.AND P2, PT, R4, RZ, PT ;  /* 0x000000ff0400720c */ /* 0x000fe20003f46270 */
[----:B------:R-:W-:-:S06]  /*0250*/  VIADD R4, R2, 0x3f ;  /* 0x0000003f02047836 */ /* 0x000fcc0000000000 */
[----:B------:R-:W-:-:S04]  /*0260*/  @P0 VIADD R7, R7, 0x1 ;  /* 0x0000000107070836 */ /* 0x000fc80000000000 */
[----:B------:R-:W-:Y:S01]  /*0270*/  IMAD.MOV.U32 R6, RZ, RZ, R7 ;  /* 0x000000ffff067224 */ /* 0x000fe200078e0007 */
[----:B------:R-:W-:-:S03]  /*0280*/  SHF.R.S32.HI R7, RZ, 0x1f, R4 ;  /* 0x0000001fff077819 */ /* 0x000fc60000011404 */
[----:B------:R-:W-:Y:S01]  /*0290*/  @!P2 IMAD.MOV R6, RZ, RZ, -R6 ;  /* 0x000000ffff06a224 */ /* 0x000fe200078e0a06 */
[----:B------:R-:W-:Y:S02]  /*02a0*/  @!P1 LOP3.LUT R6, RZ, R0, RZ, 0x33, !PT ;  /* 0x00000000ff069212 */ /* 0x000fe400078e33ff */
[----:B------:R-:W-:-:S03]  /*02b0*/  LEA.HI R7, R7, R4, RZ, 0x6 ;  /* 0x0000000407077211 */ /* 0x000fc600078f30ff */
[----:B------:R-:W-:Y:S02]  /*02c0*/  IMAD.SHL.U32 R4, R6, 0x8, RZ ;  /* 0x0000000806047824 */ /* 0x000fe400078e00ff */
[----:B------:R-:W-:-:S03]  /*02d0*/  IMAD.MOV R6, RZ, RZ, -R6 ;  /* 0x000000ffff067224 */ /* 0x000fc600078e0a06 */
[----:B------:R-:W-:Y:S01]  /*02e0*/  LEA.HI.SX32 R7, R7, -R4, 0x1a ;  /* 0x8000000407077211 */ /* 0x000fe200078fd2ff */
[----:B------:R-:W-:Y:S02]  /*02f0*/  IMAD R15, R0, R6, R5 ;  /* 0x00000006000f7224 */ /* 0x000fe400078e0205 */
[----:B------:R-:W-:Y:S01]  /*0300*/  IMAD.MOV.U32 R6, RZ, RZ, RZ ;  /* 0x000000ffff067224 */ /* 0x000fe200078e00ff */
[----:B------:R-:W-:Y:S02]  /*0310*/  VIMNMX R8, R7, 0x8, PT ;  /* 0x0000000807087848 */ /* 0x000fe40003fe0100 */
[----:B------:R-:W-:Y:S02]  /*0320*/  IABS R13, R15 ;  /* 0x0000000f000d7213 */ /* 0x000fe40000000000 */
[----:B------:R-:W-:-:S04]  /*0330*/  IABS R11, R8 ;  /* 0x00000008000b7213 */ /* 0x000fc80000000000 */
[----:B------:R-:W0:Y:S08]  /*0340*/  I2F.RP R9, R11 ;  /* 0x0000000b00097306 */ /* 0x000e300000209400 */
[----:B0-----:R-:W0:Y:S02]  /*0350*/  MUFU.RCP R9, R9 ;  /* 0x0000000900097308 */ /* 0x001e240000001000 */
[----:B0-----:R-:W-:-:S06]  /*0360*/  VIADD R7, R9, 0xffffffe ;  /* 0x0ffffffe09077836 */ /* 0x001fcc0000000000 */
[----:B------:R-:W0:Y:S02]  /*0370*/  F2I.FTZ.U32.TRUNC.NTZ R7, R7 ;  /* 0x0000000700077305 */ /* 0x000e24000021f000 */
[----:B0-----:R-:W-:-:S04]  /*0380*/  IMAD.MOV R10, RZ, RZ, -R7 ;  /* 0x000000ffff0a7224 */ /* 0x001fc800078e0a07 */
[----:B------:R-:W-:-:S04]  /*0390*/  IMAD.MOV.U32 R0, RZ, RZ, R10 ;  /* 0x000000ffff007224 */ /* 0x000fc800078e000a */
[----:B------:R-:W-:Y:S01]  /*03a0*/  IMAD R5, R0, R11, RZ ;  /* 0x0000000b00057224 */ /* 0x000fe200078e02ff */
[----:B------:R-:W-:-:S03]  /*03b0*/  IABS R0, R8 ;  /* 0x0000000800007213 */ /* 0x000fc60000000000 */
[----:B------:R-:W-:-:S04]  /*03c0*/  IMAD.HI.U32 R6, R7, R5, R6 ;  /* 0x0000000507067227 */ /* 0x000fc800078e0006 */
[----:B------:R-:W-:Y:S02]  /*03d0*/  IMAD.MOV R0, RZ, RZ, -R0 ;  /* 0x000000ffff007224 */ /* 0x000fe400078e0a00 */
        /* <DEDUP_REMOVED lines=8> */
[----:B------:R-:W-:Y:S02]  /*0460*/  ISETP.GE.AND P2, PT, R0, RZ, PT ;  /* 0x000000ff0000720c */ /* 0x000fe40003f46270 */
[----:B------:R-:W0:Y:S05]  /*0470*/  LDC R0, c[0x0][0x230] ;  /* 0x00008c00ff007b82 */ /* 0x000e2a0000000800 */
[----:B------:R-:W-:-:S06]  /*0480*/  @P0 VIADD R6, R6, 0x1 ;  /* 0x0000000106060836 */ /* 0x000fcc0000000000 */
[----:B------:R-:W-:Y:S01]  /*0490*/  @!P2 IMAD.MOV R6, RZ, RZ, -R6 ;  /* 0x000000ffff06a224 */ /* 0x000fe200078e0a06 */
[----:B------:R-:W-:-:S05]  /*04a0*/  @!P1 LOP3.LUT R6, RZ, R8, RZ, 0x33, !PT ;  /* 0x00000008ff069212 */ /* 0x000fca00078e33ff */
[----:B------:R-:W-:-:S04]  /*04b0*/  IMAD.MOV R5, RZ, RZ, -R6 ;  /* 0x000000ffff057224 */ /* 0x000fc800078e0a06 */
[----:B------:R-:W-:Y:S02]  /*04c0*/  IMAD R5, R8, R5, R15 ;  /* 0x0000000508057224 */ /* 0x000fe400078e020f */
[----:B0-----:R-:W-:Y:S02]  /*04d0*/  VIADD R14, R0, 0x3f ;  /* 0x0000003f000e7836 */ /* 0x001fe40000000000 */
[----:B------:R-:W-:Y:S02]  /*04e0*/  IMAD.SHL.U32 R0, R6, 0x200, RZ ;  /* 0x0000020006007824 */ /* 0x000fe400078e00ff */
[----:B------:R-:W-:Y:S01]  /*04f0*/  IMAD.IADD R4, R4, 0x1, R5 ;  /* 0x0000000104047824 */ /* 0x000fe200078e0205 */
[----:B------:R-:W-:Y:S01]  /*0500*/  ISETP.GT.AND P0, PT, R14, 0x3f, PT ;  /* 0x0000003f0e00780c */ /* 0x000fe20003f04270 */
[C---:B------:R-:W-:Y:S02]  /*0510*/  VIADD R6, R0.reuse, 0x1 ;  /* 0x0000000100067836 */ /* 0x040fe40000000000 */
[----:B------:R-:W-:-:S02]  /*0520*/  VIADD R5, R0, 0x2 ;  /* 0x0000000200057836 */ /* 0x000fc40000000000 */
[C---:B------:R-:W-:Y:S01]  /*0530*/  VIADD R7, R0.reuse, 0x3 ;  /* 0x0000000300077836 */ /* 0x040fe20000000000 */
[----:B------:R0:W-:Y:S01]  /*0540*/  STL [R1+0xc78], R6 ;  /* 0x000c780601007387 */ /* 0x0001e20000100800 */
[C---:B------:R-:W-:Y:S02]  /*0550*/  VIADD R24, R0.reuse, 0x9 ;  /* 0x0000000900187836 */ /* 0x040fe40000000000 */
[C---:B------:R-:W-:Y:S01]  /*0560*/  VIADD R15, R0.reuse, 0xa ;  /* 0x0000000a000f7836 */ /* 0x040fe20000000000 */
[----:B------:R1:W-:Y:S01]  /*0570*/  STL [R1+0xc74], R5 ;  /* 0x000c740501007387 */ /* 0x0003e20000100800 */
[C---:B------:R-:W-:Y:S02]  /*0580*/  VIADD R21, R0.reuse, 0x14 ;  /* 0x0000001400157836 */ /* 0x040fe40000000000 */
[C---:B------:R-:W-:Y:S01]  /*0590*/  VIADD R28, R0.reuse, 0x16 ;  /* 0x00000016001c7836 */ /* 0x040fe20000000000 */
[----:B------:R2:W-:Y:S01]  /*05a0*/  STL [R1+0xc70], R7 ;  /* 0x000c700701007387 */ /* 0x0005e20000100800 */
[----:B------:R-:W-:-:S02]  /*05b0*/  VIADD R25, R0, 0x1b ;  /* 0x0000001b00197836 */ /* 0x000fc40000000000 */
[C---:B0-----:R-:W-:Y:S02]  /*05c0*/  VIADD R6, R0.reuse, 0x4 ;  /* 0x0000000400067836 */ /* 0x041fe40000000000 */
[C---:B------:R-:W-:Y:S02]  /*05d0*/  VIADD R14, R0.reuse, 0x34 ;  /* 0x00000034000e7836 */ /* 0x040fe40000000000 */
[C---:B-1----:R-:W-:Y:S01]  /*05e0*/  VIADD R5, R0.reuse, 0x5 ;  /* 0x0000000500057836 */ /* 0x042fe20000000000 */
[----:B------:R0:W-:Y:S01]  /*05f0*/  STL [R1+0xc6c], R6 ;  /* 0x000c6c0601007387 */ /* 0x0001e20000100800 */
[C---:B------:R-:W-:Y:S02]  /*0600*/  VIADD R27, R0.reuse, 0x1ea ;  /* 0x000001ea001b7836 */ /* 0x040fe40000000000 */
[C---:B--2---:R-:W-:Y:S01]  /*0610*/  VIADD R7, R0.reuse, 0x6 ;  /* 0x0000000600077836 */ /* 0x044fe20000000000 */
[----:B------:R1:W-:Y:S01]  /*0620*/  STL [R1+0xc68], R5 ;  /* 0x000c680501007387 */ /* 0x0003e20000100800 */
[----:B------:R-:W-:-:S02]  /*0630*/  VIADD R26, R0, 0x1eb ;  /* 0x000001eb001a7836 */ /* 0x000fc40000000000 */
[C---:B------:R-:W-:Y:S01]  /*0640*/  VIADD R23, R0.reuse, 0x1ee ;  /* 0x000001ee00177836 */ /* 0x040fe20000000000 */
[----:B------:R2:W-:Y:S01]  /*0650*/  STL [R1+0xc64], R7 ;  /* 0x000c640701007387 */ /* 0x0005e20000100800 */
[C---:B------:R-:W-:Y:S02]  /*0660*/  VIADD R22, R0.reuse, 0x1ef ;  /* 0x000001ef00167836 */ /* 0x040fe40000000000 */
[C---:B0-----:R-:W-:Y:S02]  /*0670*/  VIADD R6, R0.reuse, 0x7 ;  /* 0x0000000700067836 */ /* 0x041fe40000000000 */
[C---:B------:R-:W-:Y:S02]  /*0680*/  VIADD R20, R0.reuse, 0x1f0 ;  /* 0x000001f000147836 */ /* 0x040fe40000000000 */
[C---:B-1----:R-:W-:Y:S01]  /*0690*/  VIADD R5, R0.reuse, 0x8 ;  /* 0x0000000800057836 */ /* 0x042fe20000000000 */
[----:B------:R0:W-:Y:S01]  /*06a0*/  STL [R1+0xc60], R6 ;  /* 0x000c600601007387 */ /* 0x0001e20000100800 */
[----:B------:R-:W-:-:S02]  /*06b0*/  VIADD R19, R0, 0x1f1 ;  /* 0x000001f100137836 */ /* 0x000fc40000000000 */
[C---:B--2---:R-:W-:Y:S01]  /*06c0*/  VIADD R7, R0.reuse, 0xe ;  /* 0x0000000e00077836 */ /* 0x044fe20000000000 */
[----:B------:R1:W-:Y:S01]  /*06d0*/  STL [R1+0xc54], R5 ;  /* 0x000c540501007387 */ /* 0x0003e20000100800 */
[C---:B------:R-:W-:Y:S02]  /*06e0*/  VIADD R18, R0.reuse, 0x1f2 ;  /* 0x000001f200127836 */ /* 0x040fe40000000000 */
[C---:B------:R-:W-:Y:S01]  /*06f0*/  VIADD R17, R0.reuse, 0x1f3 ;  /* 0x000001f300117836 */ /* 0x040fe20000000000 */
[----:B------:R-:W-:Y:S01]  /*0700*/  STL [R1+0xc50], R24 ;  /* 0x000c501801007387 */ /* 0x000fe20000100800 */
[C---:B------:R-:W-:Y:S02]  /*0710*/  VIADD R13, R0.reuse, 0x1f5 ;  /* 0x000001f5000d7836 */ /* 0x040fe40000000000 */
[C---:B0-----:R-:W-:Y:S02]  /*0720*/  VIADD R6, R0.reuse, 0xc ;  /* 0x0000000c00067836 */ /* 0x041fe40000000000 */
[----:B------:R-:W-:-:S02]  /*0730*/  VIADD R12, R0, 0x1f6 ;  /* 0x000001f6000c7836 */ /* 0x000fc40000000000 */
[C---:B-1----:R-:W-:Y:S02]  /*0740*/  VIADD R5, R0.reuse, 0xb ;  /* 0x0000000b00057836 */ /* 0x042fe40000000000 */
[C---:B------:R-:W-:Y:S02]  /*0750*/  VIADD R11, R0.reuse, 0x1f7 ;  /* 0x000001f7000b7836 */ /* 0x040fe40000000000 */
[C---:B------:R-:W-:Y:S01]  /*0760*/  VIADD R10, R0.reuse, 0x1f8 ;  /* 0x000001f8000a7836 */ /* 0x040fe20000000000 */
[----:B------:R0:W-:Y:S01]  /*0770*/  STL [R1+0xc48], R5 ;  /* 0x000c480501007387 */ /* 0x0001e20000100800 */
[C---:B------:R-:W-:Y:S02]  /*0780*/  VIADD R9, R0.reuse, 0x1fa ;  /* 0x000001fa00097836 */ /* 0x040fe40000000000 */
[C---:B------:R-:W-:Y:S01]  /*0790*/  VIADD R8, R0.reuse, 0x1fb ;  /* 0x000001fb00087836 */ /* 0x040fe20000000000 */
[----:B------:R1:W-:Y:S04]  /*07a0*/  STL [R1+0xc3c], R6 ;  /* 0x000c3c0601007387 */ /* 0x0003e80000100800 */
[----:B------:R-:W-:Y:S01]  /*07b0*/  STL [R1+0xc4c], R15 ;  /* 0x000c4c0f01007387 */ /* 0x000fe20000100800 */
[----:B0-----:R-:W-:-:S02]  /*07c0*/  VIADD R5, R0, 0xd ;  /* 0x0000000d00057836 */ /* 0x001fc40000000000 */
[----:B-1----:R-:W-:-:S03]  /*07d0*/  VIADD R6, R0, 0x10 ;  /* 0x0000001000067836 */ /* 0x002fc60000000000 */
[----:B------:R0:W-:Y:S04]  /*07e0*/  STL [R1+0xc5c], R5 ;  /* 0x000c5c0501007387 */ /* 0x0001e80000100800 */
[----:B------:R1:W-:Y:S01]  /*07f0*/  STL [R1+0xc58], R7 ;  /* 0x000c580701007387 */ /* 0x0003e20000100800 */
[C---:B0-----:R-:W-:Y:S02]  /*0800*/  VIADD R5, R0.reuse, 0xf ;  /* 0x0000000f00057836 */ /* 0x041fe40000000000 */
[----:B-1----:R-:W-:-:S03]  /*0810*/  VIADD R7, R0, 0x11 ;  /* 0x0000001100077836 */ /* 0x002fc60000000000 */
[----:B------:R0:W-:Y:S04]  /*0820*/  STL [R1+0xc38], R5 ;  /* 0x000c380501007387 */ /* 0x0001e80000100800 */
[----:B------:R1:W-:Y:S04]  /*0830*/  STL [R1+0xc34], R6 ;  /* 0x000c340601007387 */ /* 0x0003e80000100800 */
[----:B------:R2:W-:Y:S01]  /*0840*/  STL [R1+0xc30], R7 ;  /* 0x000c300701007387 */ /* 0x0005e20000100800 */
[C---:B0-----:R-:W-:Y:S02]  /*0850*/  VIADD R5, R0.reuse, 0x12 ;  /* 0x0000001200057836 */ /* 0x041fe40000000000 */
[----:B-1----:R-:W-:-:S03]  /*0860*/  VIADD R6, R0, 0x13 ;  /* 0x0000001300067836 */ /* 0x002fc60000000000 */
[----:B------:R0:W-:Y:S01]  /*0870*/  STL [R1+0xc2c], R5 ;  /* 0x000c2c0501007387 */ /* 0x0001e20000100800 */
[----:B--2---:R-:W-:-:S03]  /*0880*/  VIADD R7, R0, 0x1c ;  /* 0x0000001c00077836 */ /* 0x004fc60000000000 */
[----:B------:R1:W-:Y:S01]  /*0890*/  STL [R1+0xc28], R6 ;  /* 0x000c280601007387 */ /* 0x0003e20000100800 */
[C---:B0-----:R-:W-:Y:S02]  /*08a0*/  VIADD R5, R0.reuse, 0x15 ;  /* 0x0000001500057836 */ /* 0x041fe40000000000 */
[----:B-1----:R-:W-:-:S03]  /*08b0*/  VIADD R6, R0, 0x17 ;  /* 0x0000001700067836 */ /* 0x002fc60000000000 */
[----:B------:R0:W-:Y:S04]  /*08c0*/  STL [R1+0xc20], R5 ;  /* 0x000c200501007387 */ /* 0x0001e80000100800 */
        /* <DEDUP_REMOVED lines=61> */
[----:B--2---:R-:W-:-:S05]  /*0ca0*/  VIADD R6, R0, 0x38 ;  /* 0x0000003800067836 */ /* 0x004fca0000000000 */
[----:B------:R1:W-:Y:S01]  /*0cb0*/  STL [R1+0xb94], R6 ;  /* 0x000b940601007387 */ /* 0x0003e20000100800 */
[----:B0-----:R-:W-:-:S05]  /*0cc0*/  VIADD R5, R0, 0x39 ;  /* 0x0000003900057836 */ /* 0x001fca0000000000 */
[----:B------:R0:W-:Y:S01]  /*0cd0*/  STL [R1+0xb90], R5 ;  /* 0x000b900501007387 */ /* 0x0001e20000100800 */
[----:B-1----:R-:W-:-:S03]  /*0ce0*/  VIADD R6, R0, 0x3b ;  /* 0x0000003b00067836 */ /* 0x002fc60000000000 */
        /* <DEDUP_REMOVED lines=842> */
[----:B0-----:R-:W-:Y:S02]  /*4190*/  IMAD R5, R4, 0x40, R16 ;  /* 0x0000004004057824 */ /* 0x001fe400078e0210 */
[C---:B------:R-:W-:Y:S02]  /*41a0*/  VIADD R4, R0.reuse, 0x1e0 ;  /* 0x000001e000047836 */ /* 0x040fe40000000000 */
[C---:B------:R-:W-:Y:S01]  /*41b0*/  VIADD R16, R0.reuse, 0x1f4 ;  /* 0x000001f400107836 */ /* 0x040fe20000000000 */
[----:B------:R0:W-:Y:S01]  /*41c0*/  STL [R1+0x2410], R5 ;  /* 0x0024100501007387 */ /* 0x0001e20000100800 */
[----:B-1----:R-:W-:-:S02]  /*41d0*/  VIADD R7, R0, 0x1fc ;  /* 0x000001fc00077836 */ /* 0x002fc40000000000 */
[C---:B--2---:R-:W-:Y:S01]  /*41e0*/  VIADD R6, R0.reuse, 0x1e1 ;  /* 0x000001e100067836 */ /* 0x044fe20000000000 */
        /* <DEDUP_REMOVED lines=24> */
[----:B-1----:R-:W-:-:S05]  /*4370*/  VIADD R4, R0, 0x1f9 ;  /* 0x000001f900047836 */ /* 0x002fca0000000000 */
[----:B------:R0:W-:Y:S02]  /*4380*/  STL [R1+0x8], R4 ;  /* 0x0000080401007387 */ /* 0x0001e40000100800 */
[----:B0-----:R-:W-:Y:S01]  /*4390*/  VIADD R4, R0, 0x1ff ;  /* 0x000001ff00047836 */ /* 0x001fe20000000000 */
[----:B------:R-:W-:Y:S06]  /*43a0*/  @P0 BRA `(.L_x_0) ;  /* 0x00000020000c0947 */ /* 0x000fec0003800000 */
[----:B------:R-:W-:Y:S01]  /*43b0*/  IMAD.SHL.U32 R2, R29, 0x10, RZ ;  /* 0x000000101d027824 */ /* 0x000fe200078e00ff */
[----:B------:R1:W-:Y:S04]  /*43c0*/  STL [R1+0x1a0], RZ ;  /* 0x0001a0ff01007387 */ /* 0x0003e80000100800 */
[----:B------:R1:W-:Y:S04]  /*43d0*/  STL [R1+0x240c], R2 ;  /* 0x00240c0201007387 */ /* 0x0003e80000100800 */
[----:B------:R1:W-:Y:S04]  /*43e0*/  STL [R1+0x1a4], RZ ;  /* 0x0001a4ff01007387 */ /* 0x0003e80000100800 */
        /* <DEDUP_REMOVED lines=509> */
[----:B------:R1:W-:Y:S01]  /*63c0*/  STL [R1+0xfc], RZ ;  /* 0x0000fcff01007387 */ /* 0x0003e20000100800 */
[----:B------:R-:W-:Y:S05]  /*63d0*/  BRA `(.L_x_1) ;  /* 0x000007cc00747947 */ /* 0x000fea0003800000 */
.L_x_0:
[----:B------:R0:W-:Y:S01]  /*63e0*/  STL [R1+0x279c], R19 ;  /* 0x00279c1301007387 */ /* 0x0001e20000100800 */
[----:B------:R-:W-:Y:S01]  /*63f0*/  ISETP.NE.AND P4, PT, R2, RZ, PT ;  /* 0x000000ff0200720c */ /* 0x000fe20003f85270 */
[----:B------:R-:W-:Y:S01]  /*6400*/  ULDC UR5, c[0x0][0x23c] ;  /* 0x00008f0000057ab9 */ /* 0x000fe20000000800 */
[----:B------:R-:W-:Y:S01]  /*6410*/  ISETP.GE.AND P6, PT, R5, RZ, PT ;  /* 0x000000ff0500720c */ /* 0x000fe20003fc6270 */
[----:B------:R-:W-:Y:S01]  /*6420*/  ULDC.64 UR6, c[0x0][0x218] ;  /* 0x0000860000067ab9 */ /* 0x000fe20000000a00 */
[----:B------:R-:W-:Y:S01]  /*6430*/  ULDC.64 UR8, c[0x0][0x210] ;  /* 0x0000840000087ab9 */ /* 0x000fe20000000a00 */
[----:B0-----:R-:W2:Y:S04]  /*6440*/  LDL R19, [R1+0x2410] ;  /* 0x0024100001137983 */ /* 0x001ea80000100800 */
[----:B------:R0:W-:Y:S04]  /*6450*/  STL [R1+0x2798], R20 ;  /* 0x0027981401007387 */ /* 0x0001e80000100800 */
[----:B------:R1:W-:Y:S04]  /*6460*/  STL [R1+0x2794], R22 ;  /* 0x0027941601007387 */ /* 0x0003e80000100800 */
[----:B------:R3:W-:Y:S01]  /*6470*/  STL [R1+0x2790], R23 ;  /* 0x0027901701007387 */ /* 0x0007e20000100800 */
[----:B0-----:R-:W-:Y:S01]  /*6480*/  IMAD.MOV.U32 R20, RZ, RZ, R28 ;  /* 0x000000ffff147224 */ /* 0x001fe200078e001c */
[----:B------:R-:W-:-:S02]  /*6490*/  IABS R28, R2 ;  /* 0x00000002001c7213 */ /* 0x000fc40000000000 */
[----:B------:R0:W-:Y:S01]  /*64a0*/  STL [R1+0x278c], R26 ;  /* 0x00278c1a01007387 */ /* 0x0001e20000100800 */
[----:B-1----:R-:W-:Y:S02]  /*64b0*/  IMAD.MOV.U32 R22, RZ, RZ, R14 ;  /* 0x000000ffff167224 */ /* 0x002fe400078e000e */
[----:B------:R-:W1:Y:S01]  /*64c0*/  I2F.RP R14, R28 ;  /* 0x0000001c000e7306 */ /* 0x000e620000209400 */
[----:B------:R4:W-:Y:S01]  /*64d0*/  STL [R1+0x2788], R27 ;  /* 0x0027881b01007387 */ /* 0x0009e20000100800 */
[----:B---3--:R-:W-:-:S03]  /*64e0*/  IMAD.MOV.U32 R23, RZ, RZ, R15 ;  /* 0x000000ffff177224 */ /* 0x008fc600078e000f */
[----:B------:R3:W-:Y:S01]  /*64f0*/  STL [R1+0x258c], R0 ;  /* 0x00258c0001007387 */ /* 0x0007e20000100800 */
[----:B0-----:R-:W-:-:S03]  /*6500*/  IMAD.MOV.U32 R26, RZ, RZ, R25 ;  /* 0x000000ffff1a7224 */ /* 0x001fc600078e0019 */
[----:B------:R0:W-:Y:S01]  /*6510*/  STL [R1+0x2588], R3 ;  /* 0x0025880301007387 */ /* 0x0001e20000100800 */
[----:B----4-:R-:W-:Y:S01]  /*6520*/  IMAD.MOV.U32 R27, RZ, RZ, R21 ;  /* 0x000000ffff1b7224 */ /* 0x010fe200078e0015 */
[----:B------:R-:W-:Y:S01]  /*6530*/  IABS R21, R3 ;  /* 0x0000000300157213 */ /* 0x000fe20000000000 */
[----:B---3--:R-:W-:Y:S01]  /*6540*/  IMAD.MOV.U32 R0, RZ, RZ, R24 ;  /* 0x000000ffff007224 */ /* 0x008fe200078e0018 */
[----:B-1----:R-:W1:Y:S08]  /*6550*/  MUFU.RCP R14, R14 ;  /* 0x0000000e000e7308 */ /* 0x002e700000001000 */
[----:B------:R-:W3:Y:S01]  /*6560*/  I2F.RP R24, R21 ;  /* 0x0000001500187306 */ /* 0x000ee20000209400 */
[----:B-1----:R-:W-:-:S07]  /*6570*/  VIADD R14, R14, 0xffffffe ;  /* 0x0ffffffe0e0e7836 */ /* 0x002fce0000000000 */
[----:B------:R1:W4:Y:S08]  /*6580*/  F2I.FTZ.U32.TRUNC.NTZ R15, R14 ;  /* 0x0000000e000f7305 */ /* 0x000330000021f000 */
[----:B---3--:R-:W3:Y:S01]  /*6590*/  MUFU.RCP R24, R24 ;  /* 0x0000001800187308 */ /* 0x008ee20000001000 */
[----:B-1----:R-:W-:Y:S02]  /*65a0*/  IMAD.MOV.U32 R14, RZ, RZ, RZ ;  /* 0x000000ffff0e7224 */ /* 0x002fe400078e00ff */
[----:B----4-:R-:W-:-:S04]  /*65b0*/  IMAD.MOV R29, RZ, RZ, -R15 ;  /* 0x000000ffff1d7224 */ /* 0x010fc800078e0a0f */
[----:B------:R-:W-:-:S04]  /*65c0*/  IMAD R29, R29, R28, RZ ;  /* 0x0000001c1d1d7224 */ /* 0x000fc800078e02ff */
[----:B------:R-:W-:Y:S01]  /*65d0*/  IMAD.HI.U32 R29, R15, R29, R14 ;  /* 0x0000001d0f1d7227 */ /* 0x000fe200078e000e */
[----:B------:R-:W-:-:S03]  /*65e0*/  IABS R15, R4 ;  /* 0x00000004000f7213 */ /* 0x000fc60000000000 */
[----:B---3--:R-:W-:-:S04]  /*65f0*/  VIADD R24, R24, 0xffffffe ;  /* 0x0ffffffe18187836 */ /* 0x008fc80000000000 */
[----:B------:R-:W1:Y:S02]  /*6600*/  F2I.FTZ.U32.TRUNC.NTZ R25, R24 ;  /* 0x0000001800197305 */ /* 0x000e64000021f000 */
[----:B-1----:R-:W-:-:S04]  /*6610*/  IMAD.MOV R14, RZ, RZ, -R25 ;  /* 0x000000ffff0e7224 */ /* 0x002fc800078e0a19 */
[----:B0-----:R-:W-:Y:S01]  /*6620*/  IMAD.MOV.U32 R3, RZ, RZ, R14 ;  /* 0x000000ffff037224 */ /* 0x001fe200078e000e */
[----:B--2---:R-:W-:-:S05]  /*6630*/  IABS R24, R19 ;  /* 0x0000001300187213 */ /* 0x004fca0000000000 */
[----:B------:R-:W-:-:S04]  /*6640*/  IMAD.HI.U32 R29, R29, R24, RZ ;  /* 0x000000181d1d7227 */ /* 0x000fc800078e00ff */
[----:B------:R-:W-:-:S04]  /*6650*/  IMAD.MOV R29, RZ, RZ, -R29 ;  /* 0x000000ffff1d7224 */ /* 0x000fc800078e0a1d */
[C---:B------:R-:W-:Y:S02]  /*6660*/  IMAD R14, R28.reuse, R29, R24 ;  /* 0x0000001d1c0e7224 */ /* 0x040fe400078e0218 */
[----:B------:R-:W-:Y:S01]  /*6670*/  IMAD R29, R3, R21, RZ ;  /* 0x00000015031d7224 */ /* 0x000fe200078e02ff */
[----:B------:R-:W-:Y:S01]  /*6680*/  IABS R3, R5 ;  /* 0x0000000500037213 */ /* 0x000fe20000000000 */
[----:B------:R-:W-:Y:S01]  /*6690*/  IMAD.MOV.U32 R24, RZ, RZ, RZ ;  /* 0x000000ffff187224 */ /* 0x000fe200078e00ff */
[----:B------:R-:W-:-:S03]  /*66a0*/  ISETP.GT.U32.AND P0, PT, R28, R14, PT ;  /* 0x0000000e1c00720c */ /* 0x000fc60003f04070 */
[----:B------:R-:W-:-:S04]  /*66b0*/  IMAD.HI.U32 R24, R25, R29, R24 ;  /* 0x0000001d19187227 */ /* 0x000fc800078e0018 */
[----:B------:R-:W-:Y:S02]  /*66c0*/  IMAD.MOV.U32 R25, RZ, RZ, R15 ;  /* 0x000000ffff197224 */ /* 0x000fe400078e000f */
[----:B------:R-:W-:Y:S02]  /*66d0*/  IMAD.MOV.U32 R15, RZ, RZ, R3 ;  /* 0x000000ffff0f7224 */ /* 0x000fe400078e0003 */
[----:B------:R-:W-:-:S04]  /*66e0*/  IMAD.HI.U32 R29, R24, R25, RZ ;  /* 0x00000019181d7227 */ /* 0x000fc800078e00ff */
[----:B------:R-:W-:Y:S02]  /*66f0*/  IMAD.MOV R3, RZ, RZ, -R29 ;  /* 0x000000ffff037224 */ /* 0x000fe400078e0a1d */
[----:B------:R-:W-:-:S04]  /*6700*/  IMAD.HI.U32 R29, R24, R15, RZ ;  /* 0x0000000f181d7227 */ /* 0x000fc800078e00ff */
[C---:B------:R-:W-:Y:S02]  /*6710*/  IMAD R25, R21.reuse, R3, R25 ;  /* 0x0000000315197224 */ /* 0x040fe400078e0219 */
[----:B------:R-:W2:Y:S01]  /*6720*/  LDL.LU R3, [R1+0x8] ;  /* 0x0000080001037983 */ /* 0x000ea20000300800 */
[----:B------:R-:W-:Y:S02]  /*6730*/  IMAD.MOV R29, RZ, RZ, -R29 ;  /* 0x000000ffff1d7224 */ /* 0x000fe400078e0a1d */
[C---:B------:R-:W-:Y:S01]  /*6740*/  ISETP.GT.U32.AND P2, PT, R21.reuse, R25, PT ;  /* 0x000000191500720c */ /* 0x040fe20003f44070 */
[----:B------:R-:W-:Y:S01]  /*6750*/  @!P0 IMAD.IADD R14, R14, 0x1, -R28 ;  /* 0x000000010e0e8824 */ /* 0x000fe200078e0a1c */
[----:B------:R-:W-:Y:S01]  /*6760*/  ISETP.GE.AND P0, PT, R4, RZ, PT ;  /* 0x000000ff0400720c */ /* 0x000fe20003f06270 */
[----:B------:R-:W-:Y:S01]  /*6770*/  IMAD R15, R21, R29, R15 ;  /* 0x0000001d150f7224 */ /* 0x000fe200078e020f */
[----:B------:R-:W-:Y:S02]  /*6780*/  IABS R29, R6 ;  /* 0x00000006001d7213 */ /* 0x000fe40000000000 */
[----:B------:R-:W-:-:S02]  /*6790*/  ISETP.GT.U32.AND P1, PT, R28, R14, PT ;  /* 0x0000000e1c00720c */ /* 0x000fc40003f24070 */
[----:B------:R-:W-:Y:S01]  /*67a0*/  ISETP.GT.U32.AND P3, PT, R21, R15, PT ;  /* 0x0000000f1500720c */ /* 0x000fe20003f64070 */
[----:B------:R-:W-:-:S04]  /*67b0*/  IMAD.MOV.U32 R4, RZ, RZ, R29 ;  /* 0x000000ffff047224 */ /* 0x000fc800078e001d */
[----:B------:R-:W-:-:S04]  /*67c0*/  IMAD.HI.U32 R29, R24, R4, RZ ;  /* 0x00000004181d7227 */ /* 0x000fc800078e00ff */
[----:B------:R-:W-:Y:S02]  /*67d0*/  @!P2 IMAD.IADD R25, R25, 0x1, -R21 ;  /* 0x000000011919a824 */ /* 0x000fe400078e0a15 */
[----:B------:R-:W-:Y:S02]  /*67e0*/  IMAD.MOV R29, RZ, RZ, -R29 ;  /* 0x000000ffff1d7224 */ /* 0x000fe400078e0a1d */
[----:B------:R-:W-:Y:S01]  /*67f0*/  @!P1 IMAD.IADD R14, R14, 0x1, -R28 ;  /* 0x000000010e0e9824 */ /* 0x000fe200078e0a1c */
[C---:B------:R-:W-:Y:S01]  /*6800*/  ISETP.GT.U32.AND P5, PT, R21.reuse, R25, PT ;  /* 0x000000191500720c */ /* 0x040fe20003fa4070 */
[----:B------:R-:W-:Y:S01]  /*6810*/  IMAD R4, R21, R29, R4 ;  /* 0x0000001d15047224 */ /* 0x000fe200078e0204 */
[----:B------:R-:W-:Y:S01]  /*6820*/  ISETP.GE.AND P1, PT, R19, RZ, PT ;  /* 0x000000ff1300720c */ /* 0x000fe20003f26270 */
[----:B------:R-:W-:-:S03]  /*6830*/  @!P3 IMAD.IADD R15, R15, 0x1, -R21 ;  /* 0x000000010f0fb824 */ /* 0x000fc600078e0a15 */
[C---:B------:R-:W-:Y:S01]  /*6840*/  ISETP.GT.U32.AND P3, PT, R21.reuse, R4, PT ;  /* 0x000000041500720c */ /* 0x040fe20003f64070 */
[----:B------:R-:W-:Y:S01]  /*6850*/  IMAD.MOV.U32 R19, RZ, RZ, R14 ;  /* 0x000000ffff137224 */ /* 0x000fe200078e000e */
[----:B------:R-:W-:Y:S02]  /*6860*/  ISETP.GT.U32.AND P2, PT, R21, R15, PT ;  /* 0x0000000f1500720c */ /* 0x000fe40003f44070 */
[----:B------:R-:W-:-:S03]  /*6870*/  IABS R28, R7 ;  /* 0x00000007001c7213 */ /* 0x000fc60000000000 */
[----:B------:R-:W-:Y:S02]  /*6880*/  @!P5 IMAD.IADD R25, R25, 0x1, -R21 ;  /* 0x000000011919d824 */ /* 0x000fe400078e0a15 */
[----:B------:R-:W-:Y:S01]  /*6890*/  @!P1 IMAD.MOV R19, RZ, RZ, -R19 ;  /* 0x000000ffff139224 */ /* 0x000fe200078e0a13 */
[----:B------:R-:W-:Y:S01]  /*68a0*/  @!P4 LOP3.LUT R19, RZ, R2, RZ, 0x33, !PT ;  /* 0x00000002ff13c212 */ /* 0x000fe200078e33ff */
[----:B------:R-:W-:Y:S01]  /*68b0*/  IMAD.MOV.U32 R2, RZ, RZ, R25 ;  /* 0x000000ffff027224 */ /* 0x000fe200078e0019 */
[----:B------:R-:W-:Y:S01]  /*68c0*/  IABS R5, R8 ;  /* 0x0000000800057213 */ /* 0x000fe20000000000 */
[----:B------:R-:W-:Y:S02]  /*68d0*/  @!P3 IMAD.IADD R4, R4, 0x1, -R21 ;  /* 0x000000010404b824 */ /* 0x000fe400078e0a15 */
[----:B------:R-:W-:-:S04]  /*68e0*/  IMAD.HI.U32 R14, R24, R28, RZ ;  /* 0x0000001c180e7227 */ /* 0x000fc800078e00ff */
[----:B------:R-:W-:Y:S01]  /*68f0*/  @!P0 IMAD.MOV R2, RZ, RZ, -R2 ;  /* 0x000000ffff028224 */ /* 0x000fe200078e0a02 */
[----:B------:R-:W-:Y:S01]  /*6900*/  ISETP.GT.U32.AND P0, PT, R21, R4, PT ;  /* 0x000000041500720c */ /* 0x000fe20003f04070 */
[----:B------:R-:W-:Y:S01]  /*6910*/  IMAD.HI.U32 R29, R24, R5, RZ ;  /* 0x00000005181d7227 */ /* 0x000fe200078e00ff */
[----:B------:R-:W-:-:S03]  /*6920*/  ISETP.GE.AND P5, PT, R8, RZ, PT ;  /* 0x000000ff0800720c */ /* 0x000fc60003fa6270 */
[----:B------:R-:W-:Y:S02]  /*6930*/  IMAD.MOV R14, RZ, RZ, -R14 ;  /* 0x000000ffff0e7224 */ /* 0x000fe400078e0a0e */
[----:B------:R-:W-:Y:S02]  /*6940*/  @!P2 IMAD.IADD R15, R15, 0x1, -R21 ;  /* 0x000000010f0fa824 */ /* 0x000fe400078e0a15 */
[----:B------:R-:W-:Y:S02]  /*6950*/  IMAD.MOV R29, RZ, RZ, -R29 ;  /* 0x000000ffff1d7224 */ /* 0x000fe400078e0a1d */
[C---:B------:R-:W-:Y:S02]  /*6960*/  IMAD R28, R21.reuse, R14, R28 ;  /* 0x0000000e151c7224 */ /* 0x040fe400078e021c */
[----:B------:R-:W-:Y:S02]  /*6970*/  IMAD R5, R21, R29, R5 ;  /* 0x0000001d15057224 */ /* 0x000fe400078e0205 */
[----:B------:R-:W-:-:S03]  /*6980*/  @!P0 IMAD.IADD R4, R4, 0x1, -R21 ;  /* 0x0000000104048824 */ /* 0x000fc600078e0a15 */
[----:B------:R-:W-:Y:S02]  /*6990*/  ISETP.GT.U32.AND P0, PT, R21, R5, PT ;  /* 0x000000051500720c */ /* 0x000fe40003f04070 */
[----:B------:R-:W-:Y:S02]  /*69a0*/  ISETP.GE.AND P2, PT, R9, RZ, PT ;  /* 0x000000ff0900720c */ /* 0x000fe40003f46270 */
[----:B------:R-:W-:Y:S02]  /*69b0*/  IABS R9, R9 ;  /* 0x0000000900097213 */ /* 0x000fe40000000000 */
[----:B------:R-:W-:Y:S01]  /*69c0*/  ISETP.GE.AND P1, PT, R6, RZ, PT ;  /* 0x000000ff0600720c */ /* 0x000fe20003f26270 */
[----:B------:R0:W-:Y:S01]  /*69d0*/  STL [R1+0x910], R19 ;  /* 0x0009101301007387 */ /* 0x0001e20000100800 */
[----:B------:R-:W-:-:S05]  /*69e0*/  IABS R6, R11 ;  /* 0x0000000b00067213 */ /* 0x000fca0000000000 */
[----:B------:R-:W-:Y:S01]  /*69f0*/  @!P0 IMAD.IADD R5, R5, 0x1, -R21 ;  /* 0x0000000105058824 */ /* 0x000fe200078e0a15 */
[----:B------:R-:W-:Y:S01]  /*6a00*/  ISETP.GE.AND P4, PT, R7, RZ, PT ;  /* 0x000000ff0700720c */ /* 0x000fe20003f86270 */
[----:B0-----:R-:W3:Y:S01]  /*6a10*/  LDL.LU R19, [R1+0x279c] ;  /* 0x00279c0001137983 */ /* 0x001ee20000300800 */
[----:B------:R-:W-:-:S03]  /*6a20*/  IABS R7, R10 ;  /* 0x0000000a00077213 */ /* 0x000fc60000000000 */
[----:B------:R-:W-:Y:S02]  /*6a30*/  STL [R1+0xa40], R2 ;  /* 0x000a400201007387 */ /* 0x000fe40000100800 */
[----:B------:R-:W-:-:S04]  /*6a40*/  IMAD.HI.U32 R25, R24, R7, RZ ;  /* 0x0000000718197227 */ /* 0x000fc800078e00ff */
[----:B------:R-:W-:-:S04]  /*6a50*/  IMAD.MOV R25, RZ, RZ, -R25 ;  /* 0x000000ffff197224 */ /* 0x000fc800078e0a19 */
[----:B------:R-:W-:Y:S01]  /*6a60*/  IMAD R7, R21, R25, R7 ;  /* 0x0000001915077224 */ /* 0x000fe200078e0207 */
[----:B--2---:R-:W-:Y:S02]  /*6a70*/  ISETP.GE.AND P3, PT, R3, RZ, PT ;  /* 0x000000ff0300720c */ /* 0x004fe40003f66270 */
[----:B------:R-:W-:Y:S01]  /*6a80*/  IABS R8, R3 ;  /* 0x0000000300087213 */ /* 0x000fe20000000000 */
[----:B------:R-:W-:-:S04]  /*6a90*/  IMAD.MOV.U32 R3, RZ, RZ, R15 ;  /* 0x000000ffff037224 */ /* 0x000fc800078e000f */
[----:B------:R-:W-:Y:S01]  /*6aa0*/  @!P6 IMAD.MOV R3, RZ, RZ, -R3 ;  /* 0x000000ffff03e224 */ /* 0x000fe200078e0a03 */
[----:B------:R-:W-:Y:S01]  /*6ab0*/  ISETP.GT.U32.AND P6, PT, R21, R28, PT ;  /* 0x0000001c1500720c */ /* 0x000fe20003fc4070 */
[----:B------:R-:W-:-:S04]  /*6ac0*/  IMAD.HI.U32 R15, R24, R9, RZ ;  /* 0x00000009180f7227 */ /* 0x000fc800078e00ff */
[----:B------:R-:W-:-:S08]  /*6ad0*/  IMAD.HI.U32 R14, R24, R8, RZ ;  /* 0x00000008180e7227 */ /* 0x000fd000078e00ff */
[----:B------:R-:W-:Y:S02]  /*6ae0*/  @!P6 IMAD.IADD R28, R28, 0x1, -R21 ;  /* 0x000000011c1ce824 */ /* 0x000fe400078e0a15 */
[----:B------:R-:W-:-:S03]  /*6af0*/  IMAD.MOV R15, RZ, RZ, -R15 ;  /* 0x000000ffff0f7224 */ /* 0x000fc600078e0a0f */
[C---:B------:R-:W-:Y:S01]  /*6b00*/  ISETP.GT.U32.AND P0, PT, R21.reuse, R28, PT ;  /* 0x0000001c1500720c */ /* 0x040fe20003f04070 */
[----:B------:R0:W-:Y:S01]  /*6b10*/  STL [R1+0xa3c], R3 ;  /* 0x000a3c0301007387 */ /* 0x0001e20000100800 */
[----:B------:R-:W-:Y:S02]  /*6b20*/  IMAD.MOV R14, RZ, RZ, -R14 ;  /* 0x000000ffff0e7224 */ /* 0x000fe400078e0a0e */
[----:B------:R-:W-:Y:S02]  /*6b30*/  IMAD R9, R21, R15, R9 ;  /* 0x0000000f15097224 */ /* 0x000fe400078e0209 */
[----:B------:R-:W-:-:S04]  /*6b40*/  IMAD.HI.U32 R15, R24, R6, RZ ;  /* 0x00000006180f7227 */ /* 0x000fc800078e00ff */
[----:B0-----:R-:W-:Y:S02]  /*6b50*/  IMAD.MOV.U32 R3, RZ, RZ, R4 ;  /* 0x000000ffff037224 */ /* 0x001fe400078e0004 */
[C---:B------:R-:W-:Y:S02]  /*6b60*/  IMAD R8, R21.reuse, R14, R8 ;  /* 0x0000000e15087224 */ /* 0x040fe400078e0208 */
[----:B------:R-:W-:Y:S02]  /*6b70*/  IMAD.MOV R15, RZ, RZ, -R15 ;  /* 0x000000ffff0f7224 */ /* 0x000fe400078e0a0f */
[----:B------:R-:W-:Y:S02]  /*6b80*/  @!P1 IMAD.MOV R3, RZ, RZ, -R3 ;  /* 0x000000ffff039224 */ /* 0x000fe400078e0a03 */
[----:B------:R-:W-:Y:S01]  /*6b90*/  @!P0 IMAD.IADD R28, R28, 0x1, -R21 ;  /* 0x000000011c1c8824 */ /* 0x000fe200078e0a15 */
[C---:B------:R-:W-:Y:S01]  /*6ba0*/  ISETP.GT.U32.AND P0, PT, R21.reuse, R8, PT ;  /* 0x000000081500720c */ /* 0x040fe20003f04070 */
[----:B------:R-:W-:Y:S01]  /*6bb0*/  IMAD R6, R21, R15, R6 ;  /* 0x0000000f15067224 */ /* 0x000fe200078e0206 */
[----:B------:R-:W-:Y:S01]  /*6bc0*/  IABS R15, R13 ;  /* 0x0000000d000f7213 */ /* 0x000fe20000000000 */
[----:B------:R0:W-:Y:S04]  /*6bd0*/  STL [R1+0xa38], R3 ;  /* 0x000a380301007387 */ /* 0x0001e80000100800 */
[----:B------:R-:W-:-:S04]  /*6be0*/  IMAD.HI.U32 R25, R24, R15, RZ ;  /* 0x0000000f18197227 */ /* 0x000fc800078e00ff */
[----:B0-----:R-:W-:Y:S02]  /*6bf0*/  IMAD.MOV.U32 R3, RZ, RZ, R0 ;  /* 0x000000ffff037224 */ /* 0x001fe400078e0000 */
[----:B------:R-:W-:Y:S02]  /*6c00*/  IMAD.MOV.U32 R0, RZ, RZ, R20 ;  /* 0x000000ffff007224 */ /* 0x000fe400078e0014 */
[----:B------:R-:W-:Y:S02]  /*6c10*/  IMAD.MOV.U32 R20, RZ, RZ, R28 ;  /* 0x000000ffff147224 */ /* 0x000fe400078e001c */
[----:B------:R-:W-:Y:S02]  /*6c20*/  IMAD.MOV R25, RZ, RZ, -R25 ;  /* 0x000000ffff197224 */ /* 0x000fe400078e0a19 */
[----:B------:R-:W-:Y:S02]  /*6c30*/  @!P4 IMAD.MOV R20, RZ, RZ, -R20 ;  /* 0x000000ffff14c224 */ /* 0x000fe400078e0a14 */
[----:B------:R-:W-:Y:S01]  /*6c40*/  @!P0 IMAD.IADD R8, R8, 0x1, -R21 ;  /* 0x0000000108088824 */ /* 0x000fe200078e0a15 */
[----:B------:R-:W-:-:S02]  /*6c50*/  ISETP.GE.AND P0, PT, R10, RZ, PT ;  /* 0x000000ff0a00720c */ /* 0x000fc40003f06270 */
[----:B------:R0:W-:Y:S01]  /*6c60*/  STL [R1+0xa34], R20 ;  /* 0x000a341401007387 */ /* 0x0001e20000100800 */
[----:B------:R-:W-:-:S03]  /*6c70*/  IMAD R15, R21, R25, R15 ;  /* 0x00000019150f7224 */ /* 0x000fc600078e020f */
[----:B0-----:R-:W2:Y:S04]  /*6c80*/  LDL.LU R20, [R1+0x2798] ;  /* 0x0027980001147983 */ /* 0x001ea80000300800 */
[----:B------:R-:W4:Y:S04]  /*6c90*/  LDL.LU R10, [R1+0xc40] ;  /* 0x000c4000010a7983 */ /* 0x000f280000300800 */
[----:B------:R-:W3:Y:S01]  /*6ca0*/  LDL.LU R25, [R1+0xc44] ;  /* 0x000c440001197983 */ /* 0x000ee20000300800 */
[----:B------:R-:W-:Y:S02]  /*6cb0*/  ISETP.GT.U32.AND P6, PT, R21, R9, PT ;  /* 0x000000091500720c */ /* 0x000fe40003fc4070 */
[----:B------:R-:W-:-:S02]  /*6cc0*/  IABS R2, R12 ;  /* 0x0000000c00027213 */ /* 0x000fc40000000000 */
[----:B------:R-:W-:-:S03]  /*6cd0*/  ISETP.GT.U32.AND P1, PT, R21, R5, PT ;  /* 0x000000051500720c */ /* 0x000fc60003f24070 */
[----:B------:R-:W-:-:S06]  /*6ce0*/  IMAD.HI.U32 R14, R24, R2, RZ ;  /* 0x00000002180e7227 */ /* 0x000fcc00078e00ff */
[----:B------:R-:W-:-:S05]  /*6cf0*/  @!P6 IMAD.IADD R9, R9, 0x1, -R21 ;  /* 0x000000010909e824 */ /* 0x000fca00078e0a15 */
[C---:B------:R-:W-:Y:S01]  /*6d00*/  ISETP.GT.U32.AND P6, PT, R21.reuse, R9, PT ;  /* 0x000000091500720c */ /* 0x040fe20003fc4070 */
[----:B------:R-:W-:Y:S01]  /*6d10*/  IMAD.MOV R14, RZ, RZ, -R14 ;  /* 0x000000ffff0e7224 */ /* 0x000fe200078e0a0e */
[----:B------:R-:W-:-:S03]  /*6d20*/  ISETP.GT.U32.AND P4, PT, R21, R7, PT ;  /* 0x000000071500720c */ /* 0x000fc60003f84070 */
[----:B------:R-:W-:Y:S02]  /*6d30*/  IMAD R2, R21, R14, R2 ;  /* 0x0000000e15027224 */ /* 0x000fe400078e0202 */
[----:B------:R-:W-:Y:S01]  /*6d40*/  @!P1 IMAD.IADD R5, R5, 0x1, -R21 ;  /* 0x0000000105059824 */ /* 0x000fe200078e0a15 */
[----:B------:R-:W-:-:S05]  /*6d50*/  ISETP.GT.U32.AND P1, PT, R21, R6, PT ;  /* 0x000000061500720c */ /* 0x000fca0003f24070 */
[--C-:B------:R-:W-:Y:S01]  /*6d60*/  @!P6 IMAD.IADD R9, R9, 0x1, -R21.reuse ;  /* 0x000000010909e824 */ /* 0x100fe200078e0a15 */
[----:B------:R-:W-:Y:S02]  /*6d70*/  ISETP.GT.U32.AND P6, PT, R21, R2, PT ;  /* 0x000000021500720c */ /* 0x000fe40003fc4070 */
[----:B------:R-:W-:Y:S01]  /*6d80*/  IABS R4, R17 ;  /* 0x0000001100047213 */ /* 0x000fe20000000000 */
[----:B------:R-:W-:Y:S01]  /*6d90*/  @!P4 IMAD.IADD R7, R7, 0x1, -R21 ;  /* 0x000000010707c824 */ /* 0x000fe200078e0a15 */
[----:B------:R-:W-:-:S03]  /*6da0*/  IABS R14, R16 ;  /* 0x00000010000e7213 */ /* 0x000fc60000000000 */
[----:B------:R-:W-:Y:S01]  /*6db0*/  IMAD.HI.U32 R28, R24, R4, RZ ;  /* 0x00000004181c7227 */ /* 0x000fe200078e00ff */
[----:B------:R-:W-:-:S03]  /*6dc0*/  ISETP.GT.U32.AND P4, PT, R21, R8, PT ;  /* 0x000000081500720c */ /* 0x000fc60003f84070 */
[----:B------:R-:W-:Y:S02]  /*6dd0*/  IMAD.MOV R28, RZ, RZ, -R28 ;  /* 0x000000ffff1c7224 */ /* 0x000fe400078e0a1c */
[--C-:B------:R-:W-:Y:S02]  /*6de0*/  @!P6 IMAD.IADD R2, R2, 0x1, -R21.reuse ;  /* 0x000000010202e824 */ /* 0x100fe400078e0a15 */
[----:B------:R-:W-:Y:S01]  /*6df0*/  @!P1 IMAD.IADD R6, R6, 0x1, -R21 ;  /* 0x0000000106069824 */ /* 0x000fe200078e0a15 */
[----:B------:R-:W-:Y:S01]  /*6e00*/  ISETP.GT.U32.AND P1, PT, R21, R7, PT ;  /* 0x000000071500720c */ /* 0x000fe20003f24070 */
[----:B------:R-:W-:-:S04]  /*6e10*/  IMAD.HI.U32 R29, R24, R14, RZ ;  /* 0x0000000e181d7227 */ /* 0x000fc800078e00ff */
[C---:B------:R-:W-:Y:S02]  /*6e20*/  IMAD R4, R21.reuse, R28, R4 ;  /* 0x0000001c15047224 */ /* 0x040fe400078e0204 */
[----:B------:R-:W-:Y:S01]  /*6e30*/  @!P5 IMAD.MOV R5, RZ, RZ, -R5 ;  /* 0x000000ffff05d224 */ /* 0x000fe200078e0a05 */
[----:B------:R-:W-:Y:S01]  /*6e40*/  ISETP.GT.U32.AND P5, PT, R21, R2, PT ;  /* 0x000000021500720c */ /* 0x000fe20003fa4070 */
[----:B------:R-:W-:-:S04]  /*6e50*/  IMAD.MOV R29, RZ, RZ, -R29 ;  /* 0x000000ffff1d7224 */ /* 0x000fc800078e0a1d */
[----:B------:R-:W-:Y:S02]  /*6e60*/  IMAD R14, R21, R29, R14 ;  /* 0x0000001d150e7224 */ /* 0x000fe400078e020e */
[--C-:B------:R-:W-:Y:S01]  /*6e70*/  @!P4 IMAD.IADD R8, R8, 0x1, -R21.reuse ;  /* 0x000000010808c824 */ /* 0x100fe200078e0a15 */
[----:B------:R-:W2:Y:S01]  /*6e80*/  LDL.LU R29, [R1+0xc28] ;  /* 0x000c2800011d7983 */ /* 0x000ea20000300800 */
[--C-:B------:R-:W-:Y:S01]  /*6e90*/  @!P1 IMAD.IADD R7, R7, 0x1, -R21.reuse ;  /* 0x0000000107079824 */ /* 0x100fe200078e0a15 */
[----:B------:R-:W-:Y:S02]  /*6ea0*/  ISETP.GT.U32.AND P4, PT, R21, R14, PT ;  /* 0x0000000e1500720c */ /* 0x000fe40003f84070 */
[----:B------:R-:W-:Y:S01]  /*6eb0*/  ISETP.GE.AND P1, PT, R11, RZ, PT ;  /* 0x000000ff0b00720c */ /* 0x000fe20003f26270 */
[----:B------:R-:W-:Y:S01]  /*6ec0*/  STL [R1+0xa28], R5 ;  /* 0x000a280501007387 */ /* 0x000fe20000100800 */
[----:B------:R-:W-:Y:S01]  /*6ed0*/  @!P5 IMAD.IADD R2, R2, 0x1, -R21 ;  /* 0x000000010202d824 */ /* 0x000fe200078e0a15 */
[----:B------:R-:W-:-:S08]  /*6ee0*/  ISETP.GE.AND P5, PT, R12, RZ, PT ;  /* 0x000000ff0c00720c */ /* 0x000fd00003fa6270 */
[----:B------:R-:W-:Y:S01]  /*6ef0*/  @!P4 IMAD.IADD R14, R14, 0x1, -R21 ;  /* 0x000000010e0ec824 */ /* 0x000fe200078e0a15 */
[----:B------:R-:W-:Y:S01]  /*6f00*/  ISETP.GE.AND P4, PT, R16, RZ, PT ;  /* 0x000000ff1000720c */ /* 0x000fe20003f86270 */
[----:B---3--:R-:W-:Y:S02]  /*6f10*/  IMAD.MOV.U32 R28, RZ, RZ, R25 ;  /* 0x000000ffff1c7224 */ /* 0x008fe400078e0019 */
[----:B------:R-:W-:Y:S02]  /*6f20*/  IMAD.MOV.U32 R25, RZ, RZ, R27 ;  /* 0x000000ffff197224 */ /* 0x000fe400078e001b */
[----:B------:R-:W-:Y:S02]  /*6f30*/  IMAD.MOV.U32 R27, RZ, RZ, R23 ;  /* 0x000000ffff1b7224 */ /* 0x000fe400078e0017 */
[----:B------:R-:W-:Y:S02]  /*6f40*/  IMAD.MOV.U32 R23, RZ, RZ, R22 ;  /* 0x000000ffff177224 */ /* 0x000fe400078e0016 */
[----:B------:R-:W-:Y:S01]  /*6f50*/  IMAD.MOV.U32 R22, RZ, RZ, R9 ;  /* 0x000000ffff167224 */ /* 0x000fe200078e0009 */
[----:B------:R-:W-:-:S03]  /*6f60*/  IABS R9, R18 ;  /* 0x0000001200097213 */ /* 0x000fc60000000000 */
[----:B------:R-:W-:Y:S02]  /*6f70*/  @!P2 IMAD.MOV R22, RZ, RZ, -R22 ;  /* 0x000000ffff16a224 */ /* 0x000fe400078e0a16 */
[----:B----4-:R-:W-:Y:S02]  /*6f80*/  IMAD.MOV.U32 R11, RZ, RZ, R10 ;  /* 0x000000ffff0b7224 */ /* 0x010fe400078e000a */
[----:B------:R-:W-:Y:S01]  /*6f90*/  IMAD.HI.U32 R10, R24, R9, RZ ;  /* 0x00000009180a7227 */ /* 0x000fe200078e00ff */
[----:B------:R0:W-:Y:S03]  /*6fa0*/  STL [R1+0xa24], R22 ;  /* 0x000a241601007387 */ /* 0x0001e60000100800 */
[----:B------:R-:W-:Y:S01]  /*6fb0*/  IMAD.MOV R10, RZ, RZ, -R10 ;  /* 0x000000ffff0a7224 */ /* 0x000fe200078e0a0a */
[----:B0-----:R-:W3:Y:S04]  /*6fc0*/  LDL.LU R22, [R1+0x2794] ;  /* 0x0027940001167983 */ /* 0x001ee80000300800 */
[----:B------:R-:W4:Y:S01]  /*6fd0*/  LDL.LU R12, [R1+0xc20] ;  /* 0x000c2000010c7983 */ /* 0x000f220000300800 */
[----:B------:R-:W-:-:S02]  /*6fe0*/  IMAD R9, R21, R10, R9 ;  /* 0x0000000a15097224 */ /* 0x000fc400078e0209 */
[----:B------:R-:W-:Y:S01]  /*6ff0*/  IMAD.MOV.U32 R10, RZ, RZ, R23 ;  /* 0x000000ffff0a7224 */ /* 0x000fe200078e0017 */
[----:B------:R-:W3:Y:S01]  /*7000*/  LDL.LU R16, [R1+0xc10] ;  /* 0x000c100001107983 */ /* 0x000ee20000300800 */
[----:B------:R-:W-:Y:S02]  /*7010*/  IMAD.MOV.U32 R23, RZ, RZ, R8 ;  /* 0x000000ffff177224 */ /* 0x000fe400078e0008 */
[----:B------:R-:W-:Y:S02]  /*7020*/  IMAD.MOV.U32 R8, RZ, RZ, R26 ;  /* 0x000000ffff087224 */ /* 0x000fe400078e001a */
[----:B------:R-:W-:Y:S02]  /*7030*/  IMAD.MOV.U32 R26, RZ, RZ, R7 ;  /* 0x000000ffff1a7224 */ /* 0x000fe400078e0007 */
[----:B------:R-:W3:Y:S01]  /*7040*/  LDL.LU R7, [R1+0xc18] ;  /* 0x000c180001077983 */ /* 0x000ee20000300800 */
[C---:B------:R-:W-:Y:S02]  /*7050*/  ISETP.GT.U32.AND P6, PT, R21.reuse, R6, PT ;  /* 0x000000061500720c */ /* 0x040fe40003fc4070 */
[----:B------:R-:W-:Y:S01]  /*7060*/  ISETP.GT.U32.AND P2, PT, R21, R15, PT ;  /* 0x0000000f1500720c */ /* 0x000fe20003f44070 */
[----:B------:R-:W-:-:S02]  /*7070*/  @!P3 IMAD.MOV R23, RZ, RZ, -R23 ;  /* 0x000000ffff17b224 */ /* 0x000fc400078e0a17 */
[----:B------:R-:W-:-:S08]  /*7080*/  @!P0 IMAD.MOV R26, RZ, RZ, -R26 ;  /* 0x000000ffff1a8224 */ /* 0x000fd000078e0a1a */
[--C-:B------:R-:W-:Y:S01]  /*7090*/  @!P6 IMAD.IADD R6, R6, 0x1, -R21.reuse ;  /* 0x000000010606e824 */ /* 0x100fe200078e0a15 */
[----:B------:R-:W-:Y:S01]  /*70a0*/  ISETP.GT.U32.AND P6, PT, R21, R4, PT ;  /* 0x000000041500720c */ /* 0x000fe20003fc4070 */
[--C-:B------:R-:W-:Y:S01]  /*70b0*/  @!P2 IMAD.IADD R15, R15, 0x1, -R21.reuse ;  /* 0x000000010f0fa824 */ /* 0x100fe200078e0a15 */
[----:B------:R0:W-:Y:S04]  /*70c0*/  STL [R1+0xa1c], R23 ;  /* 0x000a1c1701007387 */ /* 0x0001e80000100800 */
[----:B------:R-:W-:Y:S01]  /*70d0*/  ISETP.GT.U32.AND P3, PT, R21, R15, PT ;  /* 0x0000000f1500720c */ /* 0x000fe20003f64070 */
[----:B0-----:R-:W3:Y:S06]  /*70e0*/  LDL.LU R23, [R1+0x2790] ;  /* 0x0027900001177983 */ /* 0x001eec0000300800 */
[----:B------:R-:W-:Y:S01]  /*70f0*/  @!P6 IMAD.IADD R4, R4, 0x1, -R21 ;  /* 0x000000010404e824 */ /* 0x000fe200078e0a15 */
[----:B------:R0:W-:Y:S01]  /*7100*/  STL [R1+0xa18], R26 ;  /* 0x000a181a01007387 */ /* 0x0001e20000100800 */
[----:B------:R-:W-:-:S02]  /*7110*/  IABS R5, R19 ;  /* 0x0000001300057213 */ /* 0x000fc40000000000 */
[----:B------:R-:W-:Y:S01]  /*7120*/  ISETP.GE.AND P2, PT, R13, RZ, PT ;  /* 0x000000ff0d00720c */ /* 0x000fe20003f46270 */
[----:B0-----:R-:W-:Y:S01]  /*7130*/  IMAD.MOV.U32 R26, RZ, RZ, R6 ;  /* 0x000000ffff1a7224 */ /* 0x001fe200078e0006 */
[----:B------:R-:W-:-:S03]  /*7140*/  ISETP.GT.U32.AND P0, PT, R21, R14, PT ;  /* 0x0000000e1500720c */ /* 0x000fc60003f04070 */
[----:B------:R-:W-:Y:S01]  /*7150*/  @!P1 IMAD.MOV R26, RZ, RZ, -R26 ;  /* 0x000000ffff1a9224 */ /* 0x000fe200078e0a1a */
[C---:B------:R-:W-:Y:S02]  /*7160*/  ISETP.GT.U32.AND P1, PT, R21.reuse, R9, PT ;  /* 0x000000091500720c */ /* 0x040fe40003f24070 */
[----:B------:R-:W-:Y:S01]  /*7170*/  ISETP.GT.U32.AND P6, PT, R21, R4, PT ;  /* 0x000000041500720c */ /* 0x000fe20003fc4070 */
[----:B------:R-:W-:Y:S02]  /*7180*/  @!P3 IMAD.IADD R15, R15, 0x1, -R21 ;  /* 0x000000010f0fb824 */ /* 0x000fe400078e0a15 */
[----:B------:R-:W-:Y:S01]  /*7190*/  @!P5 IMAD.MOV R2, RZ, RZ, -R2 ;  /* 0x000000ffff02d224 */ /* 0x000fe200078e0a02 */
[----:B------:R-:W-:Y:S01]  /*71a0*/  ISETP.GE.AND P5, PT, R17, RZ, PT ;  /* 0x000000ff1100720c */ /* 0x000fe20003fa6270 */
[----:B------:R-:W-:Y:S01]  /*71b0*/  @!P2 IMAD.MOV R15, RZ, RZ, -R15 ;  /* 0x000000ffff0fa224 */ /* 0x000fe200078e0a0f */
[----:B------:R0:W-:Y:S01]  /*71c0*/  STL [R1+0xa14], R26 ;  /* 0x000a141a01007387 */ /* 0x0001e20000100800 */
[----:B------:R-:W-:Y:S01]  /*71d0*/  IMAD.MOV.U32 R17, RZ, RZ, R8 ;  /* 0x000000ffff117224 */ /* 0x000fe200078e0008 */
[----:B--2---:R-:W-:Y:S01]  /*71e0*/  IABS R6, R20 ;  /* 0x0000001400067213 */ /* 0x004fe20000000000 */
[----:B------:R-:W-:-:S02]  /*71f0*/  @!P0 IMAD.IADD R14, R14, 0x1, -R21 ;  /* 0x000000010e0e8824 */ /* 0x000fc400078e0a15 */
[--C-:B------:R-:W-:Y:S01]  /*7200*/  @!P1 IMAD.IADD R9, R9, 0x1, -R21.reuse ;  /* 0x0000000109099824 */ /* 0x100fe200078e0a15 */
[----:B------:R-:W-:Y:S01]  /*7210*/  ISETP.GE.AND P1, PT, R20, RZ, PT ;  /* 0x000000ff1400720c */ /* 0x000fe20003f26270 */
[----:B------:R-:W-:Y:S01]  /*7220*/  @!P6 IMAD.IADD R4, R4, 0x1, -R21 ;  /* 0x000000010404e824 */ /* 0x000fe200078e0a15 */
[----:B------:R-:W-:Y:S01]  /*7230*/  ISETP.GE.AND P6, PT, R19, RZ, PT ;  /* 0x000000ff1300720c */ /* 0x000fe20003fc6270 */
[----:B0-----:R-:W2:Y:S01]  /*7240*/  LDL.LU R26, [R1+0x278c] ;  /* 0x00278c00011a7983 */ /* 0x001ea20000300800 */
[----:B------:R-:W-:-:S03]  /*7250*/  ISETP.GE.AND P0, PT, R18, RZ, PT ;  /* 0x000000ff1200720c */ /* 0x000fc60003f06270 */
[----:B------:R-:W-:Y:S01]  /*7260*/  STL [R1+0xa10], R2 ;  /* 0x000a100201007387 */ /* 0x000fe20000100800 */
[----:B------:R-:W-:-:S03]  /*7270*/  IMAD.MOV.U32 R18, RZ, RZ, R4 ;  /* 0x000000ffff127224 */ /* 0x000fc600078e0004 */
[----:B------:R0:W-:Y:S01]  /*7280*/  STL [R1+0xa00], R15 ;  /* 0x000a000f01007387 */ /* 0x0001e20000100800 */
[----:B------:R-:W-:Y:S02]  /*7290*/  @!P5 IMAD.MOV R18, RZ, RZ, -R18 ;  /* 0x000000ffff12d224 */ /* 0x000fe400078e0a12 */
[----:B0-----:R-:W-:Y:S02]  /*72a0*/  IMAD.MOV.U32 R15, RZ, RZ, R17 ;  /* 0x000000ffff0f7224 */ /* 0x001fe400078e0011 */
[----:B----4-:R-:W-:Y:S02]  /*72b0*/  IMAD.MOV.U32 R13, RZ, RZ, R12 ;  /* 0x000000ffff0d7224 */ /* 0x010fe400078e000c */
[----:B------:R-:W-:Y:S02]  /*72c0*/  IMAD.MOV.U32 R12, RZ, RZ, R11 ;  /* 0x000000ffff0c7224 */ /* 0x000fe400078e000b */
[----:B------:R-:W-:-:S04]  /*72d0*/  IMAD.HI.U32 R11, R24, R5, RZ ;  /* 0x00000005180b7227 */ /* 0x000fc800078e00ff */
[----:B------:R-:W-:-:S04]  /*72e0*/  IMAD.MOV R11, RZ, RZ, -R11 ;  /* 0x000000ffff0b7224 */ /* 0x000fc800078e0a0b */
[----:B------:R-:W-:Y:S02]  /*72f0*/  IMAD R5, R21, R11, R5 ;  /* 0x0000000b15057224 */ /* 0x000fe400078e0205 */
[----:B---3--:R-:W-:Y:S02]  /*7300*/  IMAD.MOV.U32 R11, RZ, RZ, R7 ;  /* 0x000000ffff0b7224 */ /* 0x008fe400078e0007 */
[----:B------:R-:W-:Y:S02]  /*7310*/  IMAD.MOV.U32 R20, RZ, RZ, R16 ;  /* 0x000000ffff147224 */ /* 0x000fe400078e0010 */
[----:B------:R-:W-:Y:S02]  /*7320*/  IMAD.MOV.U32 R16, RZ, RZ, R25 ;  /* 0x000000ffff107224 */ /* 0x000fe400078e0019 */
[----:B------:R-:W-:Y:S02]  /*7330*/  IMAD.MOV.U32 R19, RZ, RZ, R11 ;  /* 0x000000ffff137224 */ /* 0x000fe400078e000b */
[----:B------:R-:W-:Y:S01]  /*7340*/  IMAD.MOV.U32 R25, RZ, RZ, R27 ;  /* 0x000000ffff197224 */ /* 0x000fe200078e001b */
[----:B------:R-:W3:Y:S01]  /*7350*/  LDL.LU R11, [R1+0x34] ;  /* 0x00003400010b7983 */ /* 0x000ee20000300800 */
[----:B------:R-:W-:-:S02]  /*7360*/  IMAD.MOV.U32 R17, RZ, RZ, R12 ;  /* 0x000000ffff117224 */ /* 0x000fc400078e000c */
[----:B------:R-:W-:Y:S01]  /*7370*/  IMAD.MOV.U32 R27, RZ, RZ, R14 ;  /* 0x000000ffff1b7224 */ /* 0x000fe200078e000e */
[----:B------:R-:W4:Y:S04]  /*7380*/  LDL.LU R12, [R1+0x38] ;  /* 0x00003800010c7983 */ /* 0x000f280000300800 */
[----:B------:R-:W2:Y:S01]  /*7390*/  LDL.LU R4, [R1+0xb4c] ;  /* 0x000b4c0001047983 */ /* 0x000ea20000300800 */
[----:B------:R-:W-:-:S05]  /*73a0*/  @!P4 IMAD.MOV R27, RZ, RZ, -R27 ;  /* 0x000000ffff1bc224 */ /* 0x000fca00078e0a1b */
[----:B------:R0:W-:Y:S04]  /*73b0*/  STL [R1+0x9f4], R27 ;  /* 0x0009f41b01007387 */ /* 0x0001e80000100800 */
[----:B0-----:R-:W4:Y:S04]  /*73c0*/  LDL.LU R27, [R1+0x2788] ;  /* 0x00278800011b7983 */ /* 0x001f280000300800 */
[----:B------:R0:W-:Y:S02]  /*73d0*/  STL [R1+0x9f0], R18 ;  /* 0x0009f01201007387 */ /* 0x0001e40000100800 */
[----:B0-----:R-:W-:-:S02]  /*73e0*/  IMAD.MOV.U32 R18, RZ, RZ, R13 ;  /* 0x000000ffff127224 */ /* 0x001fc400078e000d */
[----:B------:R-:W4:Y:S01]  /*73f0*/  LDL R13, [R1+0xc] ;  /* 0x00000c00010d7983 */ /* 0x000f220000100800 */
[----:B------:R-:W-:Y:S01]  /*7400*/  ISETP.GT.U32.AND P3, PT, R21, R5, PT ;  /* 0x000000051500720c */ /* 0x000fe20003f64070 */
[----:B------:R-:W-:-:S04]  /*7410*/  IMAD.HI.U32 R2, R24, R6, RZ ;  /* 0x0000000618027227 */ /* 0x000fc800078e00ff */
[----:B------:R-:W-:-:S08]  /*7420*/  IMAD.MOV R2, RZ, RZ, -R2 ;  /* 0x000000ffff027224 */ /* 0x000fd000078e0a02 */
[----:B------:R-:W-:Y:S01]  /*7430*/  @!P3 IMAD.IADD R5, R5, 0x1, -R21 ;  /* 0x000000010505b824 */ /* 0x000fe200078e0a15 */
[C---:B------:R-:W-:Y:S01]  /*7440*/  ISETP.GT.U32.AND P3, PT, R21.reuse, R9, PT ;  /* 0x000000091500720c */ /* 0x040fe20003f64070 */
[----:B------:R-:W-:-:S03]  /*7450*/  IMAD R6, R21, R2, R6 ;  /* 0x0000000215067224 */ /* 0x000fc600078e0206 */
[C---:B------:R-:W-:Y:S02]  /*7460*/  ISETP.GT.U32.AND P2, PT, R21.reuse, R5, PT ;  /* 0x000000051500720c */ /* 0x040fe40003f44070 */
[----:B------:R-:W-:Y:S02]  /*7470*/  IABS R8, R23 ;  /* 0x0000001700087213 */ /* 0x000fe40000000000 */
[----:B------:R-:W-:Y:S01]  /*7480*/  ISETP.GT.U32.AND P4, PT, R21, R6, PT ;  /* 0x000000061500720c */ /* 0x000fe20003f84070 */
[----:B------:R-:W-:Y:S01]  /*7490*/  IMAD.MOV.U32 R14, RZ, RZ, R10 ;  /* 0x000000ffff0e7224 */ /* 0x000fe200078e000a */
[----:B------:R-:W-:Y:S01]  /*74a0*/  IABS R7, R22 ;  /* 0x0000001600077213 */ /* 0x000fe20000000000 */
[----:B------:R-:W-:-:S04]  /*74b0*/  IMAD.HI.U32 R10, R24, R8, RZ ;  /* 0x00000008180a7227 */ /* 0x000fc800078e00ff */
[----:B------:R-:W-:Y:S01]  /*74c0*/  @!P3 IMAD.IADD R9, R9, 0x1, -R21 ;  /* 0x000000010909b824 */ /* 0x000fe200078e0a15 */
[----:B------:R-:W-:Y:S01]  /*74d0*/  ISETP.GE.AND P3, PT, R23, RZ, PT ;  /* 0x000000ff1700720c */ /* 0x000fe20003f66270 */
[----:B------:R-:W-:-:S04]  /*74e0*/  IMAD.HI.U32 R2, R24, R7, RZ ;  /* 0x0000000718027227 */ /* 0x000fc800078e00ff */
[----:B------:R-:W-:Y:S02]  /*74f0*/  IMAD.MOV R10, RZ, RZ, -R10 ;  /* 0x000000ffff0a7224 */ /* 0x000fe400078e0a0a */
[--C-:B------:R-:W-:Y:S02]  /*7500*/  @!P2 IMAD.IADD R5, R5, 0x1, -R21.reuse ;  /* 0x000000010505a824 */ /* 0x100fe400078e0a15 */
[----:B------:R-:W-:Y:S02]  /*7510*/  IMAD.MOV R2, RZ, RZ, -R2 ;  /* 0x000000ffff027224 */ /* 0x000fe400078e0a02 */
[----:B------:R-:W-:Y:S02]  /*7520*/  IMAD R8, R21, R10, R8 ;  /* 0x0000000a15087224 */ /* 0x000fe400078e0208 */
[----:B------:R-:W-:Y:S02]  /*7530*/  @!P4 IMAD.IADD R6, R6, 0x1, -R21 ;  /* 0x000000010606c824 */ /* 0x000fe400078e0a15 */
[----:B------:R-:W-:-:S02]  /*7540*/  @!P6 IMAD.MOV R5, RZ, RZ, -R5 ;  /* 0x000000ffff05e224 */ /* 0x000fc400078e0a05 */
[----:B------:R-:W-:Y:S01]  /*7550*/  IMAD R7, R21, R2, R7 ;  /* 0x0000000215077224 */ /* 0x000fe200078e0207 */
[----:B---3--:R-:W-:Y:S01]  /*7560*/  IABS R10, R11 ;  /* 0x0000000b000a7213 */ /* 0x008fe20000000000 */
[----:B--2---:R-:W-:Y:S02]  /*7570*/  IMAD.MOV.U32 R23, RZ, RZ, R4 ;  /* 0x000000ffff177224 */ /* 0x004fe400078e0004 */
[----:B------:R-:W-:Y:S01]  /*7580*/  IMAD.MOV.U32 R4, RZ, RZ, R9 ;  /* 0x000000ffff047224 */ /* 0x000fe200078e0009 */
[----:B----4-:R-:W-:-:S03]  /*7590*/  ISETP.GE.AND P4, PT, R12, RZ, PT ;  /* 0x000000ff0c00720c */ /* 0x010fc60003f86270 */
[----:B------:R-:W-:Y:S01]  /*75a0*/  @!P0 IMAD.MOV R4, RZ, RZ, -R4 ;  /* 0x000000ffff048224 */ /* 0x000fe200078e0a04 */
[----:B------:R-:W-:Y:S02]  /*75b0*/  IABS R9, R12 ;  /* 0x0000000c00097213 */ /* 0x000fe40000000000 */
[----:B------:R-:W-:Y:S02]  /*75c0*/  IABS R12, R26 ;  /* 0x0000001a000c7213 */ /* 0x000fe40000000000 */
[----:B------:R-:W-:Y:S04]  /*75d0*/  STL [R1+0x9e4], R4 ;  /* 0x0009e40401007387 */ /* 0x000fe80000100800 */
[----:B------:R0:W-:Y:S04]  /*75e0*/  STL [R1+0x2784], R26 ;  /* 0x0027841a01007387 */ /* 0x0001e80000100800 */
[----:B------:R1:W-:Y:S04]  /*75f0*/  STL [R1+0x9d8], R5 ;  /* 0x0009d80501007387 */ /* 0x0003e80000100800 */
[----:B0-----:R-:W2:Y:S01]  /*7600*/  LDL R26, [R1+0x14] ;  /* 0x00001400011a7983 */ /* 0x001ea20000100800 */
[----:B-1----:R-:W-:Y:S01]  /*7610*/  IMAD.MOV.U32 R5, RZ, RZ, R12 ;  /* 0x000000ffff057224 */ /* 0x002fe200078e000c */
[----:B------:R-:W-:Y:S01]  /*7620*/  IABS R2, R13 ;  /* 0x0000000d00027213 */ /* 0x000fe20000000000 */
[----:B------:R-:W-:-:S04]  /*7630*/  IMAD.HI.U32 R13, R24, R10, RZ ;  /* 0x0000000a180d7227 */ /* 0x000fc800078e00ff */
[----:B------:R-:W-:Y:S02]  /*7640*/  IMAD.MOV R12, RZ, RZ, -R13 ;  /* 0x000000ffff0c7224 */ /* 0x000fe400078e0a0d */
[----:B------:R-:W-:-:S04]  /*7650*/  IMAD.HI.U32 R13, R24, R5, RZ ;  /* 0x00000005180d7227 */ /* 0x000fc800078e00ff */
[----:B------:R-:W-:-:S04]  /*7660*/  IMAD.MOV R13, RZ, RZ, -R13 ;  /* 0x000000ffff0d7224 */ /* 0x000fc800078e0a0d */
[C---:B------:R-:W-:Y:S02]  /*7670*/  IMAD R5, R21.reuse, R13, R5 ;  /* 0x0000000d15057224 */ /* 0x040fe400078e0205 */
[----:B------:R-:W3:Y:S01]  /*7680*/  LDL R13, [R1+0x10] ;  /* 0x00001000010d7983 */ /* 0x000ee20000100800 */
[C---:B------:R-:W-:Y:S02]  /*7690*/  ISETP.GT.U32.AND P0, PT, R21.reuse, R6, PT ;  /* 0x000000061500720c */ /* 0x040fe40003f04070 */
[----:B------:R-:W-:-:S11]  /*76a0*/  ISETP.GT.U32.AND P6, PT, R21, R7, PT ;  /* 0x000000071500720c */ /* 0x000fd60003fc4070 */
[--C-:B------:R-:W-:Y:S01]  /*76b0*/  @!P0 IMAD.IADD R6, R6, 0x1, -R21.reuse ;  /* 0x0000000106068824 */ /* 0x100fe200078e0a15 */
[----:B------:R-:W-:Y:S01]  /*76c0*/  ISETP.GT.U32.AND P0, PT, R21, R8, PT ;  /* 0x000000081500720c */ /* 0x000fe20003f04070 */
[----:B------:R-:W-:Y:S01]  /*76d0*/  @!P6 IMAD.IADD R7, R7, 0x1, -R21 ;  /* 0x000000010707e824 */ /* 0x000fe200078e0a15 */
[----:B------:R-:W-:Y:S01]  /*76e0*/  ISETP.GE.AND P2, PT, R11, RZ, PT ;  /* 0x000000ff0b00720c */ /* 0x000fe20003f46270 */
[----:B------:R-:W-:Y:S01]  /*76f0*/  IMAD.HI.U32 R11, R24, R9, RZ ;  /* 0x00000009180b7227 */ /* 0x000fe200078e00ff */
[----:B------:R-:W-:-:S03]  /*7700*/  IABS R4, R27 ;  /* 0x0000001b00047213 */ /* 0x000fc60000000000 */
[----:B------:R-:W-:-:S06]  /*7710*/  IMAD.MOV R11, RZ, RZ, -R11 ;  /* 0x000000ffff0b7224 */ /* 0x000fcc00078e0a0b */
[----:B------:R-:W-:Y:S01]  /*7720*/  @!P0 IMAD.IADD R8, R8, 0x1, -R21 ;  /* 0x0000000108088824 */ /* 0x000fe200078e0a15 */
[C---:B------:R-:W-:Y:S01]  /*7730*/  ISETP.GT.U32.AND P0, PT, R21.reuse, R7, PT ;  /* 0x000000071500720c */ /* 0x040fe20003f04070 */
[C---:B------:R-:W-:Y:S02]  /*7740*/  IMAD R10, R21.reuse, R12, R10 ;  /* 0x0000000c150a7224 */ /* 0x040fe400078e020a */
[----:B------:R-:W-:Y:S02]  /*7750*/  IMAD R9, R21, R11, R9 ;  /* 0x0000000b15097224 */ /* 0x000fe400078e0209 */
[----:B------:R-:W-:Y:S01]  /*7760*/  IMAD.HI.U32 R12, R24, R4, RZ ;  /* 0x00000004180c7227 */ /* 0x000fe200078e00ff */
[----:B------:R-:W-:-:S03]  /*7770*/  ISETP.GE.AND P5, PT, R22, RZ, PT ;  /* 0x000000ff1600720c */ /* 0x000fc60003fa6270 */
[----:B------:R-:W-:-:S04]  /*7780*/  IMAD.HI.U32 R11, R24, R2, RZ ;  /* 0x00000002180b7227 */ /* 0x000fc800078e00ff */
[----:B------:R-:W-:Y:S02]  /*7790*/  IMAD.MOV R12, RZ, RZ, -R12 ;  /* 0x000000ffff0c7224 */ /* 0x000fe400078e0a0c */
[----:B------:R-:W-:Y:S02]  /*77a0*/  IMAD.MOV R11, RZ, RZ, -R11 ;  /* 0x000000ffff0b7224 */ /* 0x000fe400078e0a0b */
[----:B------:R-:W-:Y:S02]  /*77b0*/  IMAD.MOV.U32 R22, RZ, RZ, R14 ;  /* 0x000000ffff167224 */ /* 0x000fe400078e000e */
[----:B------:R-:W-:Y:S01]  /*77c0*/  @!P0 IMAD.IADD R7, R7, 0x1, -R21 ;  /* 0x0000000107078824 */ /* 0x000fe200078e0a15 */
[----:B------:R-:W4:Y:S01]  /*77d0*/  LDL R14, [R1+0x18] ;  /* 0x00001800010e7983 */ /* 0x000f220000100800 */
[C---:B------:R-:W-:Y:S02]  /*77e0*/  IMAD R4, R21.reuse, R12, R4 ;  /* 0x0000000c15047224 */ /* 0x040fe400078e0204 */
[----:B------:R-:W-:Y:S01]  /*77f0*/  IMAD R2, R21, R11, R2 ;  /* 0x0000000b15027224 */ /* 0x000fe200078e0202 */
[----:B--2---:R-:W-:Y:S01]  /*7800*/  IABS R11, R26 ;  /* 0x0000001a000b7213 */ /* 0x004fe20000000000 */
[----:B------:R-:W-:-:S04]  /*7810*/  IMAD.MOV.U32 R26, RZ, RZ, R7 ;  /* 0x000000ffff1a7224 */ /* 0x000fc800078e0007 */
[----:B------:R-:W-:Y:S01]  /*7820*/  @!P5 IMAD.MOV R26, RZ, RZ, -R26 ;  /* 0x000000ffff1ad224 */ /* 0x000fe200078e0a1a */
[----:B---3--:R-:W-:Y:S01]  /*7830*/  IABS R12, R13 ;  /* 0x0000000d000c7213 */ /* 0x008fe20000000000 */
[----:B------:R-:W-:-:S04]  /*7840*/  IMAD.MOV.U32 R13, RZ, RZ, R6 ;  /* 0x000000ffff0d7224 */ /* 0x000fc800078e0006 */
[----:B------:R-:W-:-:S05]  /*7850*/  @!P1 IMAD.MOV R13, RZ, RZ, -R13 ;  /* 0x000000ffff0d9224 */ /* 0x000fca00078e0a0d */
[----:B------:R-:W-:Y:S04]  /*7860*/  STL [R1+0x9d0], R13 ;  /* 0x0009d00d01007387 */ /* 0x000fe80000100800 */
[----:B------:R0:W-:Y:S04]  /*7870*/  STL [R1+0x9cc], R26 ;  /* 0x0009cc1a01007387 */ /* 0x0001e80000100800 */
[----:B0-----:R-:W2:Y:S01]  /*7880*/  LDL.LU R26, [R1+0x2784] ;  /* 0x00278400011a7983 */ /* 0x001ea20000300800 */
[----:B------:R-:W-:Y:S02]  /*7890*/  ISETP.GT.U32.AND P0, PT, R21, R9, PT ;  /* 0x000000091500720c */ /* 0x000fe40003f04070 */
[----:B----4-:R-:W-:-:S05]  /*78a0*/  IABS R6, R14 ;  /* 0x0000000e00067213 */ /* 0x010fca0000000000 */
[----:B------:R-:W-:-:S04]  /*78b0*/  IMAD.HI.U32 R13, R24, R6, RZ ;  /* 0x00000006180d7227 */ /* 0x000fc800078e00ff */
[----:B------:R-:W-:Y:S02]  /*78c0*/  IMAD.MOV R13, RZ, RZ, -R13 ;  /* 0x000000ffff0d7224 */ /* 0x000fe400078e0a0d */
[----:B------:R-:W-:Y:S02]  /*78d0*/  @!P0 IMAD.IADD R9, R9, 0x1, -R21 ;  /* 0x0000000109098824 */ /* 0x000fe400078e0a15 */
[C---:B------:R-:W-:Y:S01]  /*78e0*/  IMAD R6, R21.reuse, R13, R6 ;  /* 0x0000000d15067224 */ /* 0x040fe200078e0206 */
[----:B--2---:R-:W-:Y:S02]  /*78f0*/  ISETP.GE.AND P0, PT, R26, RZ, PT ;  /* 0x000000ff1a00720c */ /* 0x004fe40003f06270 */
[----:B------:R-:W2:Y:S04]  /*7900*/  LDL.LU R26, [R1+0xb40] ;  /* 0x000b4000011a7983 */ /* 0x000ea80000300800 */
[----:B------:R-:W3:Y:S01]  /*7910*/  LDL R13, [R1+0x1c] ;  /* 0x00001c00010d7983 */ /* 0x000ee20000100800 */
[----:B------:R-:W-:-:S02]  /*7920*/  ISETP.GT.U32.AND P6, PT, R21, R10, PT ;  /* 0x0000000a1500720c */ /* 0x000fc40003fc4070 */
[----:B------:R-:W-:-:S11]  /*7930*/  ISETP.GT.U32.AND P1, PT, R21, R8, PT ;  /* 0x000000081500720c */ /* 0x000fd60003f24070 */
[----:B------:R-:W-:-:S05]  /*7940*/  @!P6 IMAD.IADD R10, R10, 0x1, -R21 ;  /* 0x000000010a0ae824 */ /* 0x000fca00078e0a15 */
[----:B------:R-:W-:Y:S01]  /*7950*/  ISETP.GT.U32.AND P6, PT, R21, R10, PT ;  /* 0x0000000a1500720c */ /* 0x000fe20003fc4070 */
[----:B------:R-:W-:-:S04]  /*7960*/  IMAD.HI.U32 R14, R24, R11, RZ ;  /* 0x0000000b180e7227 */ /* 0x000fc800078e00ff */
[----:B------:R-:W-:-:S04]  /*7970*/  IMAD.HI.U32 R7, R24, R12, RZ ;  /* 0x0000000c18077227 */ /* 0x000fc800078e00ff */
[----:B------:R-:W-:Y:S02]  /*7980*/  @!P1 IMAD.IADD R8, R8, 0x1, -R21 ;  /* 0x0000000108089824 */ /* 0x000fe400078e0a15 */
[----:B------:R-:W-:Y:S02]  /*7990*/  IMAD.MOV R14, RZ, RZ, -R14 ;  /* 0x000000ffff0e7224 */ /* 0x000fe400078e0a0e */
[----:B------:R-:W-:Y:S02]  /*79a0*/  IMAD.MOV R7, RZ, RZ, -R7 ;  /* 0x000000ffff077224 */ /* 0x000fe400078e0a07 */
[----:B------:R-:W-:Y:S02]  /*79b0*/  @!P6 IMAD.IADD R10, R10, 0x1, -R21 ;  /* 0x000000010a0ae824 */ /* 0x000fe400078e0a15 */
[----:B------:R-:W-:Y:S02]  /*79c0*/  @!P3 IMAD.MOV R8, RZ, RZ, -R8 ;  /* 0x000000ffff08b224 */ /* 0x000fe400078e0a08 */
[----:B------:R-:W-:-:S02]  /*79d0*/  IMAD R7, R21, R7, R12 ;  /* 0x0000000715077224 */ /* 0x000fc400078e020c */
[----:B------:R-:W-:Y:S02]  /*79e0*/  IMAD R11, R21, R14, R11 ;  /* 0x0000000e150b7224 */ /* 0x000fe400078e020b */
[----:B------:R-:W4:Y:S01]  /*79f0*/  LDL R14, [R1+0x20] ;  /* 0x00002000010e7983 */ /* 0x000f220000100800 */
[----:B------:R-:W-:-:S03]  /*7a00*/  IMAD.MOV.U32 R12, RZ, RZ, R10 ;  /* 0x000000ffff0c7224 */ /* 0x000fc600078e000a */
[----:B------:R-:W-:Y:S01]  /*7a10*/  STL [R1+0x9c8], R8 ;  /* 0x0009c80801007387 */ /* 0x000fe20000100800 */
[----:B---3--:R-:W-:-:S03]  /*7a20*/  IABS R10, R13 ;  /* 0x0000000d000a7213 */ /* 0x008fc60000000000 */
[----:B------:R-:W3:Y:S01]  /*7a30*/  LDL.LU R13, [R1+0x10] ;  /* 0x00001000010d7983 */ /* 0x000ee20000300800 */
[C---:B------:R-:W-:Y:S02]  /*7a40*/  ISETP.GT.U32.AND P5, PT, R21.reuse, R5, PT ;  /* 0x000000051500720c */ /* 0x040fe40003fa4070 */
[C---:B------:R-:W-:Y:S02]  /*7a50*/  ISETP.GT.U32.AND P6, PT, R21.reuse, R2, PT ;  /* 0x000000021500720c */ /* 0x040fe40003fc4070 */
[----:B------:R-:W-:-:S09]  /*7a60*/  ISETP.GT.U32.AND P1, PT, R21, R4, PT ;  /* 0x000000041500720c */ /* 0x000fd20003f24070 */
[--C-:B------:R-:W-:Y:S02]  /*7a70*/  @!P5 IMAD.IADD R5, R5, 0x1, -R21.reuse ;  /* 0x000000010505d824 */ /* 0x100fe400078e0a15 */
[--C-:B------:R-:W-:Y:S01]  /*7a80*/  @!P6 IMAD.IADD R2, R2, 0x1, -R21.reuse ;  /* 0x000000010202e824 */ /* 0x100fe200078e0a15 */
[----:B---3--:R0:W-:Y:S04]  /*7a90*/  STL [R1+0x2780], R13 ;  /* 0x0027800d01007387 */ /* 0x0081e80000100800 */
[----:B0-----:R-:W3:Y:S01]  /*7aa0*/  LDL.LU R13, [R1+0xc] ;  /* 0x00000c00010d7983 */ /* 0x001ee20000300800 */
[----:B------:R-:W-:Y:S01]  /*7ab0*/  @!P1 IMAD.IADD R4, R4, 0x1, -R21 ;  /* 0x0000000104049824 */ /* 0x000fe200078e0a15 */
[C---:B------:R-:W-:Y:S02]  /*7ac0*/  ISETP.GT.U32.AND P1, PT, R21.reuse, R5, PT ;  /* 0x000000051500720c */ /* 0x040fe40003f24070 */
[----:B------:R-:W-:Y:S01]  /*7ad0*/  ISETP.GT.U32.AND P3, PT, R21, R2, PT ;  /* 0x000000021500720c */ /* 0x000fe20003f64070 */
[----:B------:R-:W-:Y:S01]  /*7ae0*/  @!P2 IMAD.MOV R12, RZ, RZ, -R12 ;  /* 0x000000ffff0ca224 */ /* 0x000fe200078e0a0c */
[----:B----4-:R-:W-:-:S04]  /*7af0*/  IABS R8, R14 ;  /* 0x0000000e00087213 */ /* 0x010fc80000000000 */
[----:B------:R0:W-:Y:S04]  /*7b00*/  STL [R1+0x9c4], R12 ;  /* 0x0009c40c01007387 */ /* 0x0001e80000100800 */
[----:B------:R-:W4:Y:S01]  /*7b10*/  LDL.LU R14, [R1+0x14] ;  /* 0x00001400010e7983 */ /* 0x000f220000300800 */
[--C-:B------:R-:W-:Y:S01]  /*7b20*/  @!P1 IMAD.IADD R5, R5, 0x1, -R21.reuse ;  /* 0x0000000105059824 */ /* 0x100fe200078e0a15 */
[----:B------:R-:W-:Y:S01]  /*7b30*/  ISETP.GE.AND P1, PT, R27, RZ, PT ;  /* 0x000000ff1b00720c */ /* 0x000fe20003f26270 */
[----:B------:R-:W-:Y:S01]  /*7b40*/  @!P3 IMAD.IADD R2, R2, 0x1, -R21 ;  /* 0x000000010202b824 */ /* 0x000fe200078e0a15 */
[----:B------:R-:W2:Y:S01]  /*7b50*/  LDL.LU R27, [R1+0x24] ;  /* 0x00002400011b7983 */ /* 0x000ea20000300800 */
[----:B------:R-:W-:Y:S02]  /*7b60*/  ISETP.GT.U32.AND P5, PT, R21, R9, PT ;  /* 0x000000091500720c */ /* 0x000fe40003fa4070 */
[----:B---3--:R-:W-:-:S02]  /*7b70*/  ISETP.GE.AND P3, PT, R13, RZ, PT ;  /* 0x000000ff0d00720c */ /* 0x008fc40003f66270 */
[----:B------:R-:W3:Y:S01]  /*7b80*/  LDL.LU R13, [R1+0x2780] ;  /* 0x00278000010d7983 */ /* 0x000ee20000300800 */
[----:B------:R-:W-:-:S08]  /*7b90*/  ISETP.GT.U32.AND P2, PT, R21, R7, PT ;  /* 0x000000071500720c */ /* 0x000fd00003f44070 */
[--C-:B------:R-:W-:Y:S01]  /*7ba0*/  @!P5 IMAD.IADD R9, R9, 0x1, -R21.reuse ;  /* 0x000000010909d824 */ /* 0x100fe200078e0a15 */
[C---:B------:R-:W-:Y:S02]  /*7bb0*/  ISETP.GT.U32.AND P5, PT, R21.reuse, R11, PT ;  /* 0x0000000b1500720c */ /* 0x040fe40003fa4070 */
[----:B------:R-:W-:Y:S01]  /*7bc0*/  ISETP.GT.U32.AND P6, PT, R21, R4, PT ;  /* 0x000000041500720c */ /* 0x000fe20003fc4070 */
[----:B0-----:R-:W-:Y:S01]  /*7bd0*/  IMAD.HI.U32 R12, R24, R10, RZ ;  /* 0x0000000a180c7227 */ /* 0x001fe200078e00ff */
[----:B------:R0:W-:Y:S03]  /*7be0*/  STL [R1+0x277c], R8 ;  /* 0x00277c0801007387 */ /* 0x0001e60000100800 */
[----:B------:R-:W-:Y:S02]  /*7bf0*/  IMAD.MOV R12, RZ, RZ, -R12 ;  /* 0x000000ffff0c7224 */ /* 0x000fe400078e0a0c */
[--C-:B------:R-:W-:Y:S01]  /*7c00*/  @!P2 IMAD.IADD R7, R7, 0x1, -R21.reuse ;  /* 0x000000010707a824 */ /* 0x100fe200078e0a15 */
[----:B------:R1:W-:Y:S03]  /*7c10*/  STL [R1+0x2778], R24 ;  /* 0x0027781801007387 */ /* 0x0003e60000100800 */
[----:B------:R-:W-:Y:S01]  /*7c20*/  @!P5 IMAD.IADD R11, R11, 0x1, -R21 ;  /* 0x000000010b0bd824 */ /* 0x000fe200078e0a15 */
[----:B----4-:R-:W-:Y:S01]  /*7c30*/  ISETP.GE.AND P5, PT, R14, RZ, PT ;  /* 0x000000ff0e00720c */ /* 0x010fe20003fa6270 */
[----:B------:R-:W-:Y:S01]  /*7c40*/  @!P4 IMAD.MOV R9, RZ, RZ, -R9 ;  /* 0x000000ffff09c224 */ /* 0x000fe200078e0a09 */
[----:B------:R-:W4:Y:S01]  /*7c50*/  LDL.LU R14, [R1+0x2c] ;  /* 0x00002c00010e7983 */ /* 0x000f220000300800 */
[----:B------:R-:W-:-:S02]  /*7c60*/  IMAD R10, R21, R12, R10 ;  /* 0x0000000c150a7224 */ /* 0x000fc400078e020a */
[----:B------:R-:W-:Y:S01]  /*7c70*/  @!P6 IMAD.IADD R4, R4, 0x1, -R21 ;  /* 0x000000010404e824 */ /* 0x000fe200078e0a15 */
[----:B------:R-:W4:Y:S01]  /*7c80*/  LDL.LU R12, [R1+0x28] ;  /* 0x00002800010c7983 */ /* 0x000f220000300800 */
[----:B---3--:R-:W-:Y:S01]  /*7c90*/  ISETP.GE.AND P2, PT, R13, RZ, PT ;  /* 0x000000ff0d00720c */ /* 0x008fe20003f46270 */
[----:B------:R-:W-:-:S04]  /*7ca0*/  IMAD.HI.U32 R13, R24, R8, RZ ;  /* 0x00000008180d7227 */ /* 0x000fc800078e00ff */
[----:B0-----:R-:W-:Y:S02]  /*7cb0*/  IMAD.MOV.U32 R8, RZ, RZ, R5 ;  /* 0x000000ffff087224 */ /* 0x001fe400078e0005 */
[----:B------:R-:W3:Y:S02]  /*7cc0*/  LDL.LU R5, [R1+0x1c] ;  /* 0x00001c0001057983 */ /* 0x000ee40000300800 */
[----:B------:R-:W-:Y:S02]  /*7cd0*/  @!P0 IMAD.MOV R8, RZ, RZ, -R8 ;  /* 0x000000ffff088224 */ /* 0x000fe400078e0a08 */
[----:B------:R0:W-:Y:S01]  /*7ce0*/  STL [R1+0x9c0], R9 ;  /* 0x0009c00901007387 */ /* 0x0001e20000100800 */
[----:B-1----:R-:W-:-:S03]  /*7cf0*/  IMAD.MOV.U32 R24, RZ, RZ, R2 ;  /* 0x000000ffff187224 */ /* 0x002fc600078e0002 */
[----:B0-----:R-:W4:Y:S04]  /*7d00*/  LDL.LU R9, [R1+0x20] ;  /* 0x0000200001097983 */ /* 0x001f280000300800 */
[----:B------:R0:W-:Y:S04]  /*7d10*/  STL [R1+0x9bc], R8 ;  /* 0x0009bc0801007387 */ /* 0x0001e80000100800 */
[----:B------:R-:W3:Y:S01]  /*7d20*/  LDL.LU R2, [R1+0x18] ;  /* 0x0000180001027983 */ /* 0x000ee20000300800 */
[----:B0-----:R-:W-:-:S04]  /*7d30*/  IMAD.MOV.U32 R8, RZ, RZ, R4 ;  /* 0x000000ffff087224 */ /* 0x001fc800078e0004 */
[----:B------:R-:W-:-:S05]  /*7d40*/  @!P1 IMAD.MOV R8, RZ, RZ, -R8 ;  /* 0x000000ffff089224 */ /* 0x000fca00078e0a08 */
[----:B------:R0:W-:Y:S04]  /*7d50*/  STL [R1+0x9b8], R8 ;  /* 0x0009b80801007387 */ /* 0x0001e80000100800 */
[----:B0-----:R-:W4:Y:S01]  /*7d60*/  LDL.LU R8, [R1+0x277c] ;  /* 0x00277c0001087983 */ /* 0x001f220000300800 */
[----:B------:R-:W-:Y:S01]  /*7d70*/  @!P3 IMAD.MOV R24, RZ, RZ, -R24 ;  /* 0x000000ffff18b224 */ /* 0x000fe200078e0a18 */
[----:B------:R-:W-:-:S04]  /*7d80*/  ISETP.GT.U32.AND P0, PT, R21, R11, PT ;  /* 0x0000000b1500720c */ /* 0x000fc80003f04070 */
[----:B------:R0:W-:Y:S01]  /*7d90*/  STL [R1+0x9b4], R24 ;  /* 0x0009b41801007387 */ /* 0x0001e20000100800 */
[----:B------:R-:W-:-:S03]  /*7da0*/  ISETP.GT.U32.AND P4, PT, R21, R7, PT ;  /* 0x000000071500720c */ /* 0x000fc60003f84070 */
[----:B0-----:R-:W4:Y:S01]  /*7db0*/  LDL.LU R24, [R1+0x2778] ;  /* 0x0027780001187983 */ /* 0x001f220000300800 */
[C---:B------:R-:W-:Y:S01]  /*7dc0*/  ISETP.GT.U32.AND P1, PT, R21.reuse, R10, PT ;  /* 0x0000000a1500720c */ /* 0x040fe20003f24070 */
[----:B------:R-:W-:Y:S01]  /*7dd0*/  IMAD.MOV R13, RZ, RZ, -R13 ;  /* 0x000000ffff0d7224 */ /* 0x000fe200078e0a0d */
[----:B------:R-:W-:Y:S02]  /*7de0*/  ISETP.GT.U32.AND P6, PT, R21, R6, PT ;  /* 0x000000061500720c */ /* 0x000fe40003fc4070 */
[----:B------:R-:W-:-:S05]  /*7df0*/  @!P0 IMAD.IADD R11, R11, 0x1, -R21 ;  /* 0x000000010b0b8824 */ /* 0x000fca00078e0a15 */
[----:B------:R-:W-:Y:S01]  /*7e00*/  @!P4 IMAD.IADD R7, R7, 0x1, -R21 ;  /* 0x000000010707c824 */ /* 0x000fe200078e0a15 */
[----:B--2---:R-:W-:-:S03]  /*7e10*/  IABS R4, R27 ;  /* 0x0000001b00047213 */ /* 0x004fc60000000000 */
[----:B------:R-:W-:Y:S02]  /*7e20*/  @!P2 IMAD.MOV R7, RZ, RZ, -R7 ;  /* 0x000000ffff07a224 */ /* 0x000fe400078e0a07 */
[--C-:B------:R-:W-:Y:S01]  /*7e30*/  @!P1 IMAD.IADD R10, R10, 0x1, -R21.reuse ;  /* 0x000000010a0a9824 */ /* 0x100fe200078e0a15 */
[----:B------:R-:W-:Y:S02]  /*7e40*/  ISETP.GE.AND P1, PT, R27, RZ, PT ;  /* 0x000000ff1b00720c */ /* 0x000fe40003f26270 */
[----:B------:R-:W2:Y:S01]  /*7e50*/  LDL.LU R27, [R1+0x30] ;  /* 0x00003000011b7983 */ /* 0x000ea20000300800 */
[----:B------:R-:W-:-:S03]  /*7e60*/  @!P6 IMAD.IADD R6, R6, 0x1, -R21 ;  /* 0x000000010606e824 */ /* 0x000fc600078e0a15 */
[----:B------:R-:W-:Y:S02]  /*7e70*/  STL [R1+0x9b0], R7 ;  /* 0x0009b00701007387 */ /* 0x000fe40000100800 */
[----:B------:R-:W-:-:S13]  /*7e80*/  ISETP.GT.U32.AND P6, PT, R21, R6, PT ;  /* 0x000000061500720c */ /* 0x000fda0003fc4070 */
[----:B------:R-:W-:Y:S01]  /*7e90*/  @!P6 IMAD.IADD R6, R6, 0x1, -R21 ;  /* 0x000000010606e824 */ /* 0x000fe200078e0a15 */
[----:B---3--:R-:W-:Y:S01]  /*7ea0*/  ISETP.GE.AND P3, PT, R2, RZ, PT ;  /* 0x000000ff0200720c */ /* 0x008fe20003f66270 */
[C---:B----4-:R-:W-:Y:S02]  /*7eb0*/  IMAD R8, R21.reuse, R13, R8 ;  /* 0x0000000d15087224 */ /* 0x050fe400078e0208 */
[----:B------:R-:W-:Y:S02]  /*7ec0*/  IMAD.MOV.U32 R13, RZ, RZ, R11 ;  /* 0x000000ffff0d7224 */ /* 0x000fe400078e000b */
[----:B------:R-:W3:Y:S02]  /*7ed0*/  LDL.LU R11, [R1+0x68] ;  /* 0x00006800010b7983 */ /* 0x000ee40000300800 */
[----:B------:R-:W-:Y:S01]  /*7ee0*/  @!P5 IMAD.MOV R13, RZ, RZ, -R13 ;  /* 0x000000ffff0dd224 */ /* 0x000fe200078e0a0d */
[----:B------:R-:W-:-:S04]  /*7ef0*/  ISETP.GT.U32.AND P4, PT, R21, R8, PT ;  /* 0x000000081500720c */ /* 0x000fc80003f84070 */
[----:B------:R0:W-:Y:S04]  /*7f00*/  STL [R1+0x9ac], R13 ;  /* 0x0009ac0d01007387 */ /* 0x0001e80000100800 */
[----:B0-----:R-:W4:Y:S05]  /*7f10*/  LDL.LU R13, [R1+0x6c] ;  /* 0x00006c00010d7983 */ /* 0x001f2a0000300800 */
[----:B------:R-:W-:Y:S01]  /*7f20*/  @!P4 IMAD.IADD R8, R8, 0x1, -R21 ;  /* 0x000000010808c824 */ /* 0x000fe200078e0a15 */
[----:B------:R-:W-:Y:S01]  /*7f30*/  ISETP.GT.U32.AND P4, PT, R21, R10, PT ;  /* 0x0000000a1500720c */ /* 0x000fe20003f84070 */
[----:B------:R-:W-:Y:S01]  /*7f40*/  @!P3 IMAD.MOV R6, RZ, RZ, -R6 ;  /* 0x000000ffff06b224 */ /* 0x000fe200078e0a06 */
[----:B------:R-:W-:-:S02]  /*7f50*/  ISETP.GE.AND P6, PT, R9, RZ, PT ;  /* 0x000000ff0900720c */ /* 0x000fc40003fc6270 */
[----:B------:R-:W-:Y:S02]  /*7f60*/  IABS R9, R14 ;  /* 0x0000000e00097213 */ /* 0x000fe40000000000 */
[----:B------:R0:W-:Y:S07]  /*7f70*/  STL [R1+0x9a8], R6 ;  /* 0x0009a80601007387 */ /* 0x0001ee0000100800 */
[----:B------:R-:W-:Y:S01]  /*7f80*/  @!P4 IMAD.IADD R10, R10, 0x1, -R21 ;  /* 0x000000010a0ac824 */ /* 0x000fe200078e0a15 */
[----:B------:R-:W-:-:S02]  /*7f90*/  ISETP.GE.AND P4, PT, R14, RZ, PT ;  /* 0x000000ff0e00720c */ /* 0x000fc40003f86270 */
[----:B------:R-:W4:Y:S01]  /*7fa0*/  LDL R14, [R1+0x40] ;  /* 0x00004000010e7983 */ /* 0x000f220000100800 */
[----:B------:R-:W-:-:S04]  /*7fb0*/  IMAD.HI.U32 R2, R24, R4, RZ ;  /* 0x0000000418027227 */ /* 0x000fc800078e00ff */
[----:B------:R-:W-:Y:S01]  /*7fc0*/  IMAD.MOV R2, RZ, RZ, -R2 ;  /* 0x000000ffff027224 */ /* 0x000fe200078e0a02 */
[----:B------:R-:W-:-:S03]  /*7fd0*/  ISETP.GT.U32.AND P2, PT, R21, R8, PT ;  /* 0x000000081500720c */ /* 0x000fc60003f44070 */
[----:B------:R-:W-:Y:S01]  /*7fe0*/  IMAD R4, R21, R2, R4 ;  /* 0x0000000215047224 */ /* 0x000fe200078e0204 */
[----:B------:R-:W-:-:S04]  /*7ff0*/  ISETP.GE.AND P0, PT, R5, RZ, PT ;  /* 0x000000ff0500720c */ /* 0x000fc80003f06270 */
[----:B------:R-:W-:Y:S01]  /*8000*/  ISETP.GT.U32.AND P5, PT, R21, R4, PT ;  /* 0x000000041500720c */ /* 0x000fe20003fa4070 */
[----:B------:R-:W-:-:S04]  /*8010*/  IMAD.HI.U32 R7, R24, R9, RZ ;  /* 0x0000000918077227 */ /* 0x000fc800078e00ff */
[----:B------:R-:W-:Y:S02]  /*8020*/  @!P2 IMAD.IADD R8, R8, 0x1, -R21 ;  /* 0x000000010808a824 */ /* 0x000fe400078e0a15 */
[----:B0-----:R-:W-:Y:S01]  /*8030*/  IMAD.MOV.U32 R6, RZ, RZ, R10 ;  /* 0x000000ffff067224 */ /* 0x001fe200078e000a */
[----:B------:R-:W-:Y:S01]  /*8040*/  IABS R5, R12 ;  /* 0x0000000c00057213 */ /* 0x000fe20000000000 */
[----:B------:R-:W-:Y:S01]  /*8050*/  IMAD.MOV R7, RZ, RZ, -R7 ;  /* 0x000000ffff077224 */ /* 0x000fe200078e0a07 */
[----:B------:R-:W-:-:S03]  /*8060*/  ISETP.GE.AND P3, PT, R12, RZ, PT ;  /* 0x000000ff0c00720c */ /* 0x000fc60003f66270 */
[----:B------:R-:W-:Y:S01]  /*8070*/  @!P5 IMAD.IADD R4, R4, 0x1, -R21 ;  /* 0x000000010404d824 */ /* 0x000fe200078e0a15 */
[----:B------:R-:W4:Y:S01]  /*8080*/  LDL R12, [R1+0x3c] ;  /* 0x00003c00010c7983 */ /* 0x000f220000100800 */
[----:B------:R-:W-:Y:S02]  /*8090*/  @!P0 IMAD.MOV R6, RZ, RZ, -R6 ;  /* 0x000000ffff068224 */ /* 0x000fe400078e0a06 */
[----:B------:R-:W-:Y:S01]  /*80a0*/  IMAD R9, R21, R7, R9 ;  /* 0x0000000715097224 */ /* 0x000fe200078e0209 */
[----:B--2---:R-:W-:Y:S02]  /*80b0*/  IABS R7, R27 ;  /* 0x0000001b00077213 */ /* 0x004fe40000000000 */
[----:B------:R-:W-:Y:S04]  /*80c0*/  STL [R1+0x9a4], R6 ;  /* 0x0009a40601007387 */ /* 0x000fe80000100800 */
[----:B------:R0:W-:Y:S01]  /*80d0*/  STL [R1+0x2774], R27 ;  /* 0x0027741b01007387 */ /* 0x0001e20000100800 */
[----:B------:R-:W-:-:S04]  /*80e0*/  IMAD.HI.U32 R2, R24, R5, RZ ;  /* 0x0000000518027227 */ /* 0x000fc800078e00ff */
[----:B------:R-:W-:-:S04]  /*80f0*/  IMAD.MOV R2, RZ, RZ, -R2 ;  /* 0x000000ffff027224 */ /* 0x000fc800078e0a02 */
[----:B------:R-:W-:Y:S01]  /*8100*/  IMAD R5, R21, R2, R5 ;  /* 0x0000000215057224 */ /* 0x000fe200078e0205 */
[----:B---3--:R-:W-:Y:S02]  /*8110*/  ISETP.GE.AND P2, PT, R11, RZ, PT ;  /* 0x000000ff0b00720c */ /* 0x008fe40003f46270 */
[----:B------:R-:W-:Y:S02]  /*8120*/  IABS R10, R11 ;  /* 0x0000000b000a7213 */ /* 0x000fe40000000000 */
[----:B----4-:R-:W-:Y:S02]  /*8130*/  ISETP.GE.AND P5, PT, R13, RZ, PT ;  /* 0x000000ff0d00720c */ /* 0x010fe40003fa6270 */
[----:B------:R-:W-:Y:S01]  /*8140*/  IABS R11, R13 ;  /* 0x0000000d000b7213 */ /* 0x000fe20000000000 */
[----:B------:R-:W-:-:S04]  /*8150*/  IMAD.MOV.U32 R13, RZ, RZ, R8 ;  /* 0x000000ffff0d7224 */ /* 0x000fc800078e0008 */
[----:B------:R-:W-:-:S05]  /*8160*/  @!P6 IMAD.MOV R13, RZ, RZ, -R13 ;  /* 0x000000ffff0de224 */ /* 0x000fca00078e0a0d */
[----:B------:R1:W-:Y:S04]  /*8170*/  STL [R1+0x9a0], R13 ;  /* 0x0009a00d01007387 */ /* 0x0003e80000100800 */
[----:B0-----:R-:W2:Y:S01]  /*8180*/  LDL R27, [R1+0x48] ;  /* 0x00004800011b7983 */ /* 0x001ea20000100800 */
[----:B-1----:R-:W-:-:S04]  /*8190*/  IMAD.HI.U32 R13, R24, R7, RZ ;  /* 0x00000007180d7227 */ /* 0x002fc800078e00ff */
[----:B------:R-:W-:-:S04]  /*81a0*/  IMAD.MOV R13, RZ, RZ, -R13 ;  /* 0x000000ffff0d7224 */ /* 0x000fc800078e0a0d */
[----:B------:R-:W-:Y:S02]  /*81b0*/  IMAD R7, R21, R13, R7 ;  /* 0x0000000d15077224 */ /* 0x000fe400078e0207 */
[----:B------:R-:W3:Y:S01]  /*81c0*/  LDL R13, [R1+0x44] ;  /* 0x00004400010d7983 */ /* 0x000ee20000100800 */
[----:B------:R-:W-:-:S03]  /*81d0*/  IABS R2, R14 ;  /* 0x0000000e00027213 */ /* 0x000fc60000000000 */
[----:B------:R-:W4:Y:S01]  /*81e0*/  LDL R14, [R1+0x4c] ;  /* 0x00004c00010e7983 */ /* 0x000f220000100800 */
[C---:B------:R-:W-:Y:S02]  /*81f0*/  ISETP.GT.U32.AND P0, PT, R21.reuse, R4, PT ;  /* 0x000000041500720c */ /* 0x040fe40003f04070 */
[----:B------:R-:W-:Y:S02]  /*8200*/  ISETP.GT.U32.AND P6, PT, R21, R5, PT ;  /* 0x000000051500720c */ /* 0x000fe40003fc4070 */
[----:B------:R-:W-:-:S09]  /*8210*/  IABS R6, R12 ;  /* 0x0000000c00067213 */ /* 0x000fd20000000000 */
[----:B------:R-:W-:Y:S01]  /*8220*/  @!P0 IMAD.IADD R4, R4, 0x1, -R21 ;  /* 0x0000000104048824 */ /* 0x000fe200078e0a15 */
[----:B------:R-:W-:Y:S01]  /*8230*/  ISETP.GT.U32.AND P0, PT, R21, R9, PT ;  /* 0x000000091500720c */ /* 0x000fe20003f04070 */
[----:B------:R-:W-:-:S04]  /*8240*/  IMAD.HI.U32 R12, R24, R10, RZ ;  /* 0x0000000a180c7227 */ /* 0x000fc800078e00ff */
[----:B------:R-:W-:Y:S02]  /*8250*/  IMAD.MOV R12, RZ, RZ, -R12 ;  /* 0x000000ffff0c7224 */ /* 0x000fe400078e0a0c */
[----:B------:R-:W-:Y:S02]  /*8260*/  @!P6 IMAD.IADD R5, R5, 0x1, -R21 ;  /* 0x000000010505e824 */ /* 0x000fe400078e0a15 */
[----:B------:R-:W-:-:S04]  /*8270*/  IMAD.HI.U32 R8, R24, R11, RZ ;  /* 0x0000000b18087227 */ /* 0x000fc800078e00ff */
[----:B------:R-:W-:Y:S02]  /*8280*/  IMAD R10, R21, R12, R10 ;  /* 0x0000000c150a7224 */ /* 0x000fe400078e020a */
[----:B------:R-:W-:-:S04]  /*8290*/  IMAD.HI.U32 R12, R24, R6, RZ ;  /* 0x00000006180c7227 */ /* 0x000fc800078e00ff */
[----:B------:R-:W-:Y:S01]  /*82a0*/  @!P0 IMAD.IADD R9, R9, 0x1, -R21 ;  /* 0x0000000109098824 */ /* 0x000fe200078e0a15 */
[C---:B------:R-:W-:Y:S01]  /*82b0*/  ISETP.GT.U32.AND P0, PT, R21.reuse, R5, PT ;  /* 0x000000051500720c */ /* 0x040fe20003f04070 */
[----:B------:R-:W-:Y:S02]  /*82c0*/  IMAD.MOV R8, RZ, RZ, -R8 ;  /* 0x000000ffff087224 */ /* 0x000fe400078e0a08 */
[----:B------:R-:W-:Y:S02]  /*82d0*/  IMAD.MOV R12, RZ, RZ, -R12 ;  /* 0x000000ffff0c7224 */ /* 0x000fe400078e0a0c */
[----:B------:R-:W-:Y:S02]  /*82e0*/  IMAD R8, R21, R8, R11 ;  /* 0x0000000815087224 */ /* 0x000fe400078e020b */
[----:B------:R-:W-:-:S04]  /*82f0*/  IMAD.HI.U32 R11, R24, R2, RZ ;  /* 0x00000002180b7227 */ /* 0x000fc800078e00ff */
[----:B------:R-:W-:Y:S02]  /*8300*/  IMAD R6, R21, R12, R6 ;  /* 0x0000000c15067224 */ /* 0x000fe400078e0206 */
[----:B------:R-:W-:Y:S02]  /*8310*/  IMAD.MOV R11, RZ, RZ, -R11 ;  /* 0x000000ffff0b7224 */ /* 0x000fe400078e0a0b */
[----:B------:R-:W-:Y:S02]  /*8320*/  @!P0 IMAD.IADD R5, R5, 0x1, -R21 ;  /* 0x0000000105058824 */ /* 0x000fe400078e0a15 */
[----:B------:R-:W-:Y:S01]  /*8330*/  IMAD R2, R21, R11, R2 ;  /* 0x0000000b15027224 */ /* 0x000fe200078e0202 */
[----:B--2---:R-:W-:Y:S01]  /*8340*/  IABS R11, R27 ;  /* 0x0000001b000b7213 */ /* 0x004fe20000000000 */
[----:B------:R-:W-:Y:S01]  /*8350*/  IMAD.MOV.U32 R27, RZ, RZ, R5 ;  /* 0x000000ffff1b7224 */ /* 0x000fe200078e0005 */
[----:B---3--:R-:W-:Y:S01]  /*8360*/  IABS R12, R13 ;  /* 0x0000000d000c7213 */ /* 0x008fe20000000000 */
[----:B------:R-:W-:Y:S01]  /*8370*/  IMAD.MOV.U32 R13, RZ, RZ, R4 ;  /* 0x000000ffff0d7224 */ /* 0x000fe200078e0004 */
[----:B----4-:R-:W-:-:S03]  /*8380*/  IABS R4, R14 ;  /* 0x0000000e00047213 */ /* 0x010fc60000000000 */
[----:B------:R-:W-:Y:S02]  /*8390*/  @!P1 IMAD.MOV R13, RZ, RZ, -R13 ;  /* 0x000000ffff0d9224 */ /* 0x000fe400078e0a0d */
[----:B------:R-:W-:-:S03]  /*83a0*/  IMAD.HI.U32 R5, R24, R12, RZ ;  /* 0x0000000c18057227 */ /* 0x000fc600078e00ff */
[----:B------:R0:W-:Y:S01]  /*83b0*/  STL [R1+0x994], R13 ;  /* 0x0009940d01007387 */ /* 0x0001e20000100800 */
[----:B------:R-:W-:-:S04]  /*83c0*/  IMAD.HI.U32 R14, R24, R11, RZ ;  /* 0x0000000b180e7227 */ /* 0x000fc800078e00ff */
[----:B------:R-:W-:Y:S02]  /*83d0*/  @!P3 IMAD.MOV R27, RZ, RZ, -R27 ;  /* 0x000000ffff1bb224 */ /* 0x000fe400078e0a1b */
[----:B0-----:R-:W-:-:S03]  /*83e0*/  IMAD.HI.U32 R13, R24, R4, RZ ;  /* 0x00000004180d7227 */ /* 0x001fc600078e00ff */
[----:B------:R0:W-:Y:S01]  /*83f0*/  STL [R1+0x990], R27 ;  /* 0x0009901b01007387 */ /* 0x0001e20000100800 */
[----:B------:R-:W-:Y:S02]  /*8400*/  IMAD.MOV R5, RZ, RZ, -R5 ;  /* 0x000000ffff057224 */ /* 0x000fe400078e0a05 */
[----:B------:R-:W-:Y:S02]  /*8410*/  IMAD.MOV R13, RZ, RZ, -R13 ;  /* 0x000000ffff0d7224 */ /* 0x000fe400078e0a0d */
[----:B------:R-:W-:Y:S02]  /*8420*/  IMAD.MOV R14, RZ, RZ, -R14 ;  /* 0x000000ffff0e7224 */ /* 0x000fe400078e0a0e */
[C---:B------:R-:W-:Y:S01]  /*8430*/  IMAD R5, R21.reuse, R5, R12 ;  /* 0x0000000515057224 */ /* 0x040fe200078e020c */
[----:B0-----:R-:W2:Y:S01]  /*8440*/  LDL.LU R27, [R1+0x2774] ;  /* 0x00277400011b7983 */ /* 0x001ea20000300800 */
[C---:B------:R-:W-:Y:S02]  /*8450*/  IMAD R4, R21.reuse, R13, R4 ;  /* 0x0000000d15047224 */ /* 0x040fe400078e0204 */
[C---:B------:R-:W-:Y:S01]  /*8460*/  IMAD R11, R21.reuse, R14, R11 ;  /* 0x0000000e150b7224 */ /* 0x040fe200078e020b */
[----:B------:R-:W3:Y:S04]  /*8470*/  LDL.LU R12, [R1+0x3c] ;  /* 0x00003c00010c7983 */ /* 0x000ee80000300800 */
[----:B------:R-:W4:Y:S04]  /*8480*/  LDL R13, [R1+0x50] ;  /* 0x00005000010d7983 */ /* 0x000f280000100800 */
[----:B------:R-:W3:Y:S01]  /*8490*/  LDL R14, [R1+0x54] ;  /* 0x00005400010e7983 */ /* 0x000ee20000100800 */
[----:B------:R-:W-:-:S02]  /*84a0*/  ISETP.GT.U32.AND P6, PT, R21, R10, PT ;  /* 0x0000000a1500720c */ /* 0x000fc40003fc4070 */
[C---:B------:R-:W-:Y:S02]  /*84b0*/  ISETP.GT.U32.AND P1, PT, R21.reuse, R9, PT ;  /* 0x000000091500720c */ /* 0x040fe40003f24070 */
[----:B------:R-:W-:-:S09]  /*84c0*/  ISETP.GT.U32.AND P0, PT, R21, R8, PT ;  /* 0x000000081500720c */ /* 0x000fd20003f04070 */
[----:B------:R-:W-:-:S05]  /*84d0*/  @!P6 IMAD.IADD R10, R10, 0x1, -R21 ;  /* 0x000000010a0ae824 */ /* 0x000fca00078e0a15 */
[----:B------:R-:W-:Y:S01]  /*84e0*/  ISETP.GT.U32.AND P6, PT, R21, R10, PT ;  /* 0x0000000a1500720c */ /* 0x000fe20003fc4070 */
[--C-:B------:R-:W-:Y:S02]  /*84f0*/  @!P1 IMAD.IADD R9, R9, 0x1, -R21.reuse ;  /* 0x0000000109099824 */ /* 0x100fe400078e0a15 */
[----:B------:R-:W-:Y:S02]  /*8500*/  @!P0 IMAD.IADD R8, R8, 0x1, -R21 ;  /* 0x0000000108088824 */ /* 0x000fe400078e0a15 */
[----:B------:R-:W-:-:S08]  /*8510*/  @!P4 IMAD.MOV R9, RZ, RZ, -R9 ;  /* 0x000000ffff09c224 */ /* 0x000fd000078e0a09 */
[----:B------:R-:W-:Y:S01]  /*8520*/  @!P6 IMAD.IADD R10, R10, 0x1, -R21 ;  /* 0x000000010a0ae824 */ /* 0x000fe200078e0a15 */
[----:B------:R3:W-:Y:S01]  /*8530*/  STL [R1+0x97c], R9 ;  /* 0x00097c0901007387 */ /* 0x0007e20000100800 */
[----:B--2---:R-:W-:Y:S02]  /*8540*/  ISETP.GE.AND P0, PT, R27, RZ, PT ;  /* 0x000000ff1b00720c */ /* 0x004fe40003f06270 */
[----:B------:R-:W-:Y:S01]  /*8550*/  IMAD.MOV.U32 R27, RZ, RZ, R10 ;  /* 0x000000ffff1b7224 */ /* 0x000fe200078e000a */
[----:B----4-:R-:W-:Y:S02]  /*8560*/  IABS R10, R13 ;  /* 0x0000000d000a7213 */ /* 0x010fe40000000000 */
[----:B------:R-:W2:Y:S01]  /*8570*/  LDL.LU R13, [R1+0x40] ;  /* 0x00004000010d7983 */ /* 0x000ea20000300800 */
[----:B---3--:R-:W-:-:S03]  /*8580*/  IABS R9, R14 ;  /* 0x0000000e00097213 */ /* 0x008fc60000000000 */
[----:B------:R-:W3:Y:S01]  /*8590*/  LDL.LU R14, [R1+0x44] ;  /* 0x00004400010e7983 */ /* 0x000ee20000300800 */
[----:B------:R-:W-:Y:S01]  /*85a0*/  @!P2 IMAD.MOV R27, RZ, RZ, -R27 ;  /* 0x000000ffff1ba224 */ /* 0x000fe200078e0a1b */
[----:B------:R-:W-:-:S04]  /*85b0*/  ISETP.GT.U32.AND P2, PT, R21, R5, PT ;  /* 0x000000051500720c */ /* 0x000fc80003f44070 */
[----:B------:R0:W-:Y:S09]  /*85c0*/  STL [R1+0x978], R27 ;  /* 0x0009781b01007387 */ /* 0x0001f20000100800 */
[----:B------:R-:W-:Y:S01]  /*85d0*/  @!P2 IMAD.IADD R5, R5, 0x1, -R21 ;  /* 0x000000010505a824 */ /* 0x000fe200078e0a15 */
[----:B0-----:R-:W4:Y:S01]  /*85e0*/  LDL.LU R27, [R1+0x58] ;  /* 0x00005800011b7983 */ /* 0x001f220000300800 */
[----:B---3--:R-:W-:-:S03]  /*85f0*/  ISETP.GE.AND P2, PT, R14, RZ, PT ;  /* 0x000000ff0e00720c */ /* 0x008fc60003f46270 */
[----:B------:R-:W3:Y:S01]  /*8600*/  LDL.LU R14, [R1+0x60] ;  /* 0x00006000010e7983 */ /* 0x000ee20000300800 */
[C---:B------:R-:W-:Y:S02]  /*8610*/  ISETP.GT.U32.AND P3, PT, R21.reuse, R7, PT ;  /* 0x000000071500720c */ /* 0x040fe40003f64070 */
[C---:B------:R-:W-:Y:S02]  /*8620*/  ISETP.GT.U32.AND P1, PT, R21.reuse, R6, PT ;  /* 0x000000061500720c */ /* 0x040fe40003f24070 */
[----:B------:R-:W-:-:S09]  /*8630*/  ISETP.GT.U32.AND P6, PT, R21, R2, PT ;  /* 0x000000021500720c */ /* 0x000fd20003fc4070 */
[--C-:B------:R-:W-:Y:S02]  /*8640*/  @!P3 IMAD.IADD R7, R7, 0x1, -R21.reuse ;  /* 0x000000010707b824 */ /* 0x100fe400078e0a15 */
[--C-:B------:R-:W-:Y:S02]  /*8650*/  @!P1 IMAD.IADD R6, R6, 0x1, -R21.reuse ;  /* 0x0000000106069824 */ /* 0x100fe400078e0a15 */
[----:B------:R-:W-:Y:S01]  /*8660*/  @!P6 IMAD.IADD R2, R2, 0x1, -R21 ;  /* 0x000000010202e824 */ /* 0x000fe200078e0a15 */
[C---:B------:R-:W-:Y:S02]  /*8670*/  ISETP.GT.U32.AND P1, PT, R21.reuse, R7, PT ;  /* 0x000000071500720c */ /* 0x040fe40003f24070 */
[C---:B------:R-:W-:Y:S02]  /*8680*/  ISETP.GT.U32.AND P3, PT, R21.reuse, R8, PT ;  /* 0x000000081500720c */ /* 0x040fe40003f64070 */
[C---:B------:R-:W-:Y:S01]  /*8690*/  ISETP.GT.U32.AND P4, PT, R21.reuse, R2, PT ;  /* 0x000000021500720c */ /* 0x040fe20003f84070 */
[----:B---3--:R0:W-:Y:S04]  /*86a0*/  STL [R1+0x276c], R14 ;  /* 0x00276c0e01007387 */ /* 0x0081e80000100800 */
[----:B0-----:R-:W3:Y:S01]  /*86b0*/  LDL.LU R14, [R1+0x48] ;  /* 0x00004800010e7983 */ /* 0x001ee20000300800 */
[----:B------:R-:W-:-:S03]  /*86c0*/  ISETP.GT.U32.AND P6, PT, R21, R6, PT ;  /* 0x000000061500720c */ /* 0x000fc60003fc4070 */
[--C-:B------:R-:W-:Y:S01]  /*86d0*/  @!P1 IMAD.IADD R7, R7, 0x1, -R21.reuse ;  /* 0x0000000107079824 */ /* 0x100fe200078e0a15 */
[----:B------:R-:W-:Y:S01]  /*86e0*/  ISETP.GE.AND P1, PT, R12, RZ, PT ;  /* 0x000000ff0c00720c */ /* 0x000fe20003f26270 */
[----:B------:R-:W-:Y:S01]  /*86f0*/  IMAD.HI.U32 R12, R24, R10, RZ ;  /* 0x0000000a180c7227 */ /* 0x000fe200078e00ff */
[----:B------:R0:W-:Y:S03]  /*8700*/  STL [R1+0x2770], R9 ;  /* 0x0027700901007387 */ /* 0x0001e60000100800 */
[--C-:B------:R-:W-:Y:S01]  /*8710*/  @!P4 IMAD.IADD R2, R2, 0x1, -R21.reuse ;  /* 0x000000010202c824 */ /* 0x100fe200078e0a15 */
[----:B--2---:R-:W-:Y:S01]  /*8720*/  ISETP.GE.AND P4, PT, R13, RZ, PT ;  /* 0x000000ff0d00720c */ /* 0x004fe20003f86270 */
[----:B------:R-:W-:Y:S02]  /*8730*/  @!P3 IMAD.IADD R8, R8, 0x1, -R21 ;  /* 0x000000010808b824 */ /* 0x000fe400078e0a15 */
[----:B------:R-:W-:-:S02]  /*8740*/  IMAD.MOV R12, RZ, RZ, -R12 ;  /* 0x000000ffff0c7224 */ /* 0x000fc400078e0a0c */
[----:B------:R-:W-:Y:S01]  /*8750*/  IMAD.HI.U32 R13, R24, R9, RZ ;  /* 0x00000009180d7227 */ /* 0x000fe200078e00ff */
[----:B------:R-:W-:-:S03]  /*8760*/  ISETP.GT.U32.AND P3, PT, R21, R11, PT ;  /* 0x0000000b1500720c */ /* 0x000fc60003f64070 */
[----:B0-----:R-:W-:Y:S02]  /*8770*/  IMAD.MOV.U32 R9, RZ, RZ, R7 ;  /* 0x000000ffff097224 */ /* 0x001fe400078e0007 */
[----:B------:R-:W-:Y:S02]  /*8780*/  @!P5 IMAD.MOV R8, RZ, RZ, -R8 ;  /* 0x000000ffff08d224 */ /* 0x000fe400078e0a08 */
[----:B------:R-:W-:Y:S02]  /*8790*/  IMAD R10, R21, R12, R10 ;  /* 0x0000000c150a7224 */ /* 0x000fe400078e020a */
[----:B------:R-:W-:Y:S01]  /*87a0*/  @!P0 IMAD.MOV R9, RZ, RZ, -R9 ;  /* 0x000000ffff098224 */ /* 0x000fe200078e0a09 */
[----:B------:R-:W2:Y:S01]  /*87b0*/  LDL.LU R12, [R1+0x5c] ;  /* 0x00005c00010c7983 */ /* 0x000ea20000300800 */
[----:B------:R-:W-:-:S03]  /*87c0*/  @!P6 IMAD.IADD R6, R6, 0x1, -R21 ;  /* 0x000000010606e824 */ /* 0x000fc600078e0a15 */
[----:B------:R-:W2:Y:S04]  /*87d0*/  LDL.LU R7, [R1+0x50] ;  /* 0x0000500001077983 */ /* 0x000ea80000300800 */
[----:B------:R0:W-:Y:S01]  /*87e0*/  STL [R1+0x968], R8 ;  /* 0x0009680801007387 */ /* 0x0001e20000100800 */
[----:B------:R-:W-:-:S03]  /*87f0*/  @!P3 IMAD.IADD R11, R11, 0x1, -R21 ;  /* 0x000000010b0bb824 */ /* 0x000fc600078e0a15 */
[----:B0-----:R-:W2:Y:S04]  /*8800*/  LDL.LU R8, [R1+0x54] ;  /* 0x0000540001087983 */ /* 0x001ea80000300800 */
[----:B------:R0:W-:Y:S02]  /*8810*/  STL [R1+0x960], R9 ;  /* 0x0009600901007387 */ /* 0x0001e40000100800 */
[----:B0-----:R-:W-:-:S04]  /*8820*/  IMAD.MOV.U32 R9, RZ, RZ, R6 ;  /* 0x000000ffff097224 */ /* 0x001fc800078e0006 */
[----:B------:R-:W-:Y:S01]  /*8830*/  @!P1 IMAD.MOV R9, RZ, RZ, -R9 ;  /* 0x000000ffff099224 */ /* 0x000fe200078e0a09 */
[----:B---3--:R-:W-:Y:S01]  /*8840*/  ISETP.GE.AND P3, PT, R14, RZ, PT ;  /* 0x000000ff0e00720c */ /* 0x008fe20003f66270 */
[----:B------:R-:W-:Y:S02]  /*8850*/  IMAD.MOV.U32 R14, RZ, RZ, R2 ;  /* 0x000000ffff0e7224 */ /* 0x000fe400078e0002 */
[----:B------:R-:W3:Y:S04]  /*8860*/  LDL.LU R2, [R1+0x4c] ;  /* 0x00004c0001027983 */ /* 0x000ee80000300800 */
[----:B------:R0:W-:Y:S04]  /*8870*/  STL [R1+0x95c], R9 ;  /* 0x00095c0901007387 */ /* 0x0001e80000100800 */
[----:B0-----:R-:W2:Y:S01]  /*8880*/  LDL.LU R9, [R1+0x2770] ;  /* 0x0027700001097983 */ /* 0x001ea20000300800 */
[C---:B------:R-:W-:Y:S01]  /*8890*/  ISETP.GT.U32.AND P5, PT, R21.reuse, R5, PT ;  /* 0x000000051500720c */ /* 0x040fe20003fa4070 */
[----:B------:R-:W-:Y:S01]  /*88a0*/  @!P4 IMAD.MOV R14, RZ, RZ, -R14 ;  /* 0x000000ffff0ec224 */ /* 0x000fe200078e0a0e */
[----:B------:R-:W-:-:S02]  /*88b0*/  ISETP.GT.U32.AND P0, PT, R21, R11, PT ;  /* 0x0000000b1500720c */ /* 0x000fc40003f04070 */
[----:B------:R-:W-:Y:S02]  /*88c0*/  ISETP.GT.U32.AND P1, PT, R21, R10, PT ;  /* 0x0000000a1500720c */ /* 0x000fe40003f24070 */
[----:B------:R0:W-:Y:S01]  /*88d0*/  STL [R1+0x958], R14 ;  /* 0x0009580e01007387 */ /* 0x0001e20000100800 */
[----:B------:R-:W-:-:S06]  /*88e0*/  IMAD.MOV R13, RZ, RZ, -R13 ;  /* 0x000000ffff0d7224 */ /* 0x000fcc00078e0a0d */
[--C-:B------:R-:W-:Y:S01]  /*88f0*/  @!P5 IMAD.IADD R5, R5, 0x1, -R21.reuse ;  /* 0x000000010505d824 */ /* 0x100fe200078e0a15 */
[----:B0-----:R-:W3:Y:S01]  /*8900*/  LDL.LU R14, [R1+0x276c] ;  /* 0x00276c00010e7983 */ /* 0x001ee20000300800 */
[----:B------:R-:W-:Y:S02]  /*8910*/  @!P0 IMAD.IADD R11, R11, 0x1, -R21 ;  /* 0x000000010b0b8824 */ /* 0x000fe400078e0a15 */
[----:B------:R-:W-:Y:S01]  /*8920*/  @!P2 IMAD.MOV R5, RZ, RZ, -R5 ;  /* 0x000000ffff05a224 */ /* 0x000fe200078e0a05 */
[----:B----4-:R-:W-:Y:S01]  /*8930*/  IABS R6, R27 ;  /* 0x0000001b00067213 */ /* 0x010fe20000000000 */
[----:B------:R-:W-:Y:S01]  /*8940*/  @!P1 IMAD.IADD R10, R10, 0x1, -R21 ;  /* 0x000000010a0a9824 */ /* 0x000fe200078e0a15 */
[----:B------:R-:W-:Y:S02]  /*8950*/  ISETP.GE.AND P1, PT, R27, RZ, PT ;  /* 0x000000ff1b00720c */ /* 0x000fe40003f26270 */
[----:B------:R-:W-:Y:S01]  /*8960*/  STL [R1+0x94c], R5 ;  /* 0x00094c0501007387 */ /* 0x000fe20000100800 */
[----:B------:R-:W-:-:S13]  /*8970*/  ISETP.GT.U32.AND P6, PT, R21, R4, PT ;  /* 0x000000041500720c */ /* 0x000fda0003fc4070 */
[----:B------:R-:W-:Y:S02]  /*8980*/  @!P6 IMAD.IADD R4, R4, 0x1, -R21 ;  /* 0x000000010404e824 */ /* 0x000fe400078e0a15 */
[C---:B--2---:R-:W-:Y:S02]  /*8990*/  IMAD R9, R21.reuse, R13, R9 ;  /* 0x0000000d15097224 */ /* 0x044fe400078e0209 */
[----:B------:R-:W-:Y:S02]  /*89a0*/  IMAD.MOV.U32 R13, RZ, RZ, R11 ;  /* 0x000000ffff0d7224 */ /* 0x000fe400078e000b */
[----:B------:R-:W2:Y:S04]  /*89b0*/  LDL.LU R11, [R1+0x9c] ;  /* 0x00009c00010b7983 */ /* 0x000ea80000300800 */
[----:B------:R-:W4:Y:S01]  /*89c0*/  LDL.LU R27, [R1+0xa0] ;  /* 0x0000a000011b7983 */ /* 0x000f220000300800 */
[----:B------:R-:W-:Y:S01]  /*89d0*/  @!P3 IMAD.MOV R13, RZ, RZ, -R13 ;  /* 0x000000ffff0db224 */ /* 0x000fe200078e0a0d */
[----:B------:R-:W-:-:S02]  /*89e0*/  ISETP.GT.U32.AND P5, PT, R21, R9, PT ;  /* 0x000000091500720c */ /* 0x000fc40003fa4070 */
[----:B------:R-:W-:Y:S02]  /*89f0*/  ISETP.GT.U32.AND P6, PT, R21, R4, PT ;  /* 0x000000041500720c */ /* 0x000fe40003fc4070 */
[----:B------:R0:W-:Y:S01]  /*8a00*/  STL [R1+0x948], R13 ;  /* 0x0009480d01007387 */ /* 0x0001e20000100800 */
[----:B---3--:R-:W-:-:S03]  /*8a10*/  ISETP.GE.AND P4, PT, R2, RZ, PT ;  /* 0x000000ff0200720c */ /* 0x008fc60003f86270 */
[----:B0-----:R-:W3:Y:S05]  /*8a20*/  LDL R13, [R1+0x64] ;  /* 0x00006400010d7983 */ /* 0x001eea0000100800 */
[--C-:B------:R-:W-:Y:S01]  /*8a30*/  @!P5 IMAD.IADD R9, R9, 0x1, -R21.reuse ;  /* 0x000000010909d824 */ /* 0x100fe200078e0a15 */
[----:B------:R-:W-:Y:S01]  /*8a40*/  ISETP.GT.U32.AND P5, PT, R21, R10, PT ;  /* 0x0000000a1500720c */ /* 0x000fe20003fa4070 */
[----:B------:R-:W-:Y:S02]  /*8a50*/  @!P6 IMAD.IADD R4, R4, 0x1, -R21 ;  /* 0x000000010404e824 */ /* 0x000fe400078e0a15 */
[----:B------:R-:W-:-:S04]  /*8a60*/  IMAD.HI.U32 R2, R24, R6, RZ ;  /* 0x0000000618027227 */ /* 0x000fc800078e00ff */
[----:B------:R-:W-:Y:S02]  /*8a70*/  IMAD.MOV R2, RZ, RZ, -R2 ;  /* 0x000000ffff027224 */ /* 0x000fe400078e0a02 */
[----:B------:R-:W-:Y:S01]  /*8a80*/  @!P4 IMAD.MOV R4, RZ, RZ, -R4 ;  /* 0x000000ffff04c224 */ /* 0x000fe200078e0a04 */
[----:B------:R-:W-:Y:S01]  /*8a90*/  ISETP.GE.AND P0, PT, R7, RZ, PT ;  /* 0x000000ff0700720c */ /* 0x000fe20003f06270 */
[----:B------:R-:W-:Y:S01]  /*8aa0*/  IMAD R6, R21, R2, R6 ;  /* 0x0000000215067224 */ /* 0x000fe200078e0206 */
[----:B------:R-:W-:Y:S02]  /*8ab0*/  IABS R7, R12 ;  /* 0x0000000c00077213 */ /* 0x000fe40000000000 */
[----:B------:R-:W-:Y:S01]  /*8ac0*/  ISETP.GE.AND P4, PT, R12, RZ, PT ;  /* 0x000000ff0c00720c */ /* 0x000fe20003f86270 */
[----:B------:R0:W-:Y:S01]  /*8ad0*/  STL [R1+0x944], R4 ;  /* 0x0009440401007387 */ /* 0x0001e20000100800 */
[----:B------:R-:W-:Y:S01]  /*8ae0*/  ISETP.GE.AND P6, PT, R8, RZ, PT ;  /* 0x000000ff0800720c */ /* 0x000fe20003fc6270 */
[----:B------:R-:W-:-:S02]  /*8af0*/  @!P5 IMAD.IADD R10, R10, 0x1, -R21 ;  /* 0x000000010a0ad824 */ /* 0x000fc400078e0a15 */
[----:B------:R-:W3:Y:S01]  /*8b00*/  LDL R12, [R1+0x70] ;  /* 0x00007000010c7983 */ /* 0x000ee20000100800 */
[C---:B------:R-:W-:Y:S02]  /*8b10*/  ISETP.GT.U32.AND P2, PT, R21.reuse, R9, PT ;  /* 0x000000091500720c */ /* 0x040fe40003f44070 */
[----:B------:R-:W-:Y:S02]  /*8b20*/  IABS R8, R14 ;  /* 0x0000000e00087213 */ /* 0x000fe40000000000 */
[----:B------:R-:W-:Y:S02]  /*8b30*/  ISETP.GT.U32.AND P3, PT, R21, R6, PT ;  /* 0x000000061500720c */ /* 0x000fe40003f64070 */
[----:B------:R-:W-:Y:S02]  /*8b40*/  ISETP.GE.AND P5, PT, R14, RZ, PT ;  /* 0x000000ff0e00720c */ /* 0x000fe40003fa6270 */
[----:B------:R-:W3:Y:S01]  /*8b50*/  LDL R14, [R1+0x74] ;  /* 0x00007400010e7983 */ /* 0x000ee20000100800 */
[----:B------:R-:W-:-:S04]  /*8b60*/  IMAD.HI.U32 R2, R24, R7, RZ ;  /* 0x0000000718027227 */ /* 0x000fc800078e00ff */
[----:B------:R-:W-:Y:S02]  /*8b70*/  IMAD.MOV R2, RZ, RZ, -R2 ;  /* 0x000000ffff027224 */ /* 0x000fe400078e0a02 */
[----:B------:R-:W-:Y:S02]  /*8b80*/  @!P2 IMAD.IADD R9, R9, 0x1, -R21 ;  /* 0x000000010909a824 */ /* 0x000fe400078e0a15 */
[----:B------:R-:W-:Y:S02]  /*8b90*/  IMAD R7, R21, R2, R7 ;  /* 0x0000000215077224 */ /* 0x000fe400078e0207 */
[----:B------:R-:W-:Y:S01]  /*8ba0*/  @!P3 IMAD.IADD R6, R6, 0x1, -R21 ;  /* 0x000000010606b824 */ /* 0x000fe200078e0a15 */
[----:B--2---:R-:W-:Y:S02]  /*8bb0*/  ISETP.GE.AND P2, PT, R11, RZ, PT ;  /* 0x000000ff0b00720c */ /* 0x004fe40003f46270 */
[----:B------:R-:W-:Y:S02]  /*8bc0*/  IABS R2, R11 ;  /* 0x0000000b00027213 */ /* 0x000fe40000000000 */
[----:B----4-:R-:W-:-:S02]  /*8bd0*/  ISETP.GE.AND P3, PT, R27, RZ, PT ;  /* 0x000000ff1b00720c */ /* 0x010fc40003f66270 */
[----:B------:R-:W-:Y:S02]  /*8be0*/  IABS R11, R27 ;  /* 0x0000001b000b7213 */ /* 0x000fe40000000000 */
[----:B------:R-:W2:Y:S01]  /*8bf0*/  LDL.LU R27, [R1+0x78] ;  /* 0x00007800011b7983 */ /* 0x000ea20000300800 */
[----:B------:R-:W-:-:S04]  /*8c00*/  IMAD.HI.U32 R5, R24, R8, RZ ;  /* 0x0000000818057227 */ /* 0x000fc800078e00ff */
[----:B------:R-:W-:Y:S02]  /*8c10*/  IMAD.MOV R5, RZ, RZ, -R5 ;  /* 0x000000ffff057224 */ /* 0x000fe400078e0a05 */
[----:B0-----:R-:W-:Y:S02]  /*8c20*/  IMAD.MOV.U32 R4, RZ, RZ, R10 ;  /* 0x000000ffff047224 */ /* 0x001fe400078e000a */
[----:B------:R-:W-:Y:S01]  /*8c30*/  IMAD R8, R21, R5, R8 ;  /* 0x0000000515087224 */ /* 0x000fe200078e0208 */
[----:B---3--:R-:W-:Y:S01]  /*8c40*/  IABS R5, R13 ;  /* 0x0000000d00057213 */ /* 0x008fe20000000000 */
[----:B------:R-:W-:Y:S02]  /*8c50*/  IMAD.MOV.U32 R13, RZ, RZ, R9 ;  /* 0x000000ffff0d7224 */ /* 0x000fe400078e0009 */
[----:B------:R-:W-:Y:S02]  /*8c60*/  @!P0 IMAD.MOV R4, RZ, RZ, -R4 ;  /* 0x000000ffff048224 */ /* 0x000fe400078e0a04 */
[----:B------:R-:W-:-:S03]  /*8c70*/  @!P6 IMAD.MOV R13, RZ, RZ, -R13 ;  /* 0x000000ffff0de224 */ /* 0x000fc600078e0a0d */
[----:B------:R-:W-:Y:S01]  /*8c80*/  STL [R1+0x93c], R4 ;  /* 0x00093c0401007387 */ /* 0x000fe20000100800 */
[----:B------:R-:W-:-:S03]  /*8c90*/  ISETP.GT.U32.AND P0, PT, R21, R6, PT ;  /* 0x000000061500720c */ /* 0x000fc60003f04070 */
[----:B------:R0:W-:Y:S02]  /*8ca0*/  STL [R1+0x938], R13 ;  /* 0x0009380d01007387 */ /* 0x0001e40000100800 */
[----:B0-----:R-:W-:-:S04]  /*8cb0*/  IMAD.HI.U32 R13, R24, R5, RZ ;  /* 0x00000005180d7227 */ /* 0x001fc800078e00ff */
[----:B------:R-:W-:Y:S01]  /*8cc0*/  IMAD.MOV R13, RZ, RZ, -R13 ;  /* 0x000000ffff0d7224 */ /* 0x000fe200078e0a0d */
[----:B------:R-:W-:Y:S01]  /*8cd0*/  IABS R4, R12 ;  /* 0x0000000c00047213 */ /* 0x000fe20000000000 */
[----:B------:R-:W-:-:S04]  /*8ce0*/  IMAD.HI.U32 R12, R24, R2, RZ ;  /* 0x00000002180c7227 */ /* 0x000fc800078e00ff */
[C---:B------:R-:W-:Y:S02]  /*8cf0*/  IMAD R5, R21.reuse, R13, R5 ;  /* 0x0000000d15057224 */ /* 0x040fe400078e0205 */
[----:B------:R-:W3:Y:S01]  /*8d00*/  LDL R13, [R1+0x7c] ;  /* 0x00007c00010d7983 */ /* 0x000ee20000100800 */
[----:B------:R-:W-:Y:S01]  /*8d10*/  IABS R10, R14 ;  /* 0x0000000e000a7213 */ /* 0x000fe20000000000 */
[----:B------:R-:W-:Y:S02]  /*8d20*/  IMAD.MOV R12, RZ, RZ, -R12 ;  /* 0x000000ffff0c7224 */ /* 0x000fe400078e0a0c */
[----:B------:R-:W4:Y:S01]  /*8d30*/  LDL R14, [R1+0x80] ;  /* 0x00008000010e7983 */ /* 0x000f220000100800 */
[----:B------:R-:W-:Y:S02]  /*8d40*/  @!P0 IMAD.IADD R6, R6, 0x1, -R21 ;  /* 0x0000000106068824 */ /* 0x000fe400078e0a15 */
[----:B------:R-:W-:Y:S01]  /*8d50*/  IMAD R2, R21, R12, R2 ;  /* 0x0000000c15027224 */ /* 0x000fe200078e0202 */
[----:B------:R0:W-:Y:S01]  /*8d60*/  STL [R1+0x2768], R5 ;  /* 0x0027680501007387 */ /* 0x0001e20000100800 */
[----:B------:R-:W-:-:S04]  /*8d70*/  IMAD.HI.U32 R12, R24, R4, RZ ;  /* 0x00000004180c7227 */ /* 0x000fc800078e00ff */
[----:B------:R-:W-:Y:S02]  /*8d80*/  IMAD.MOV R12, RZ, RZ, -R12 ;  /* 0x000000ffff0c7224 */ /* 0x000fe400078e0a0c */
[----:B0-----:R-:W-:-:S04]  /*8d90*/  IMAD.MOV.U32 R5, RZ, RZ, R6 ;  /* 0x000000ffff057224 */ /* 0x001fc800078e0006 */
[----:B------:R-:W-:Y:S02]  /*8da0*/  @!P1 IMAD.MOV R5, RZ, RZ, -R5 ;  /* 0x000000ffff059224 */ /* 0x000fe400078e0a05 */
[----:B------:R-:W-:Y:S01]  /*8db0*/  IMAD R4, R21, R12, R4 ;  /* 0x0000000c15047224 */ /* 0x000fe200078e0204 */
[----:B--2---:R0:W-:Y:S01]  /*8dc0*/  STL [R1+0x2764], R27 ;  /* 0x0027641b01007387 */ /* 0x0041e20000100800 */
[----:B------:R-:W-:-:S03]  /*8dd0*/  IABS R12, R27 ;  /* 0x0000001b000c7213 */ /* 0x000fc60000000000 */
[----:B------:R1:W-:Y:S04]  /*8de0*/  STL [R1+0x934], R5 ;  /* 0x0009340501007387 */ /* 0x0003e80000100800 */
[----:B0-----:R-:W2:Y:S01]  /*8df0*/  LDL.LU R27, [R1+0x64] ;  /* 0x00006400011b7983 */ /* 0x001ea20000300800 */
[C---:B------:R-:W-:Y:S02]  /*8e00*/  ISETP.GT.U32.AND P6, PT, R21.reuse, R7, PT ;  /* 0x000000071500720c */ /* 0x040fe40003fc4070 */
[----:B------:R-:W-:Y:S01]  /*8e10*/  ISETP.GT.U32.AND P0, PT, R21, R8, PT ;  /* 0x000000081500720c */ /* 0x000fe20003f04070 */
[----:B------:R-:W-:-:S04]  /*8e20*/  IMAD.HI.U32 R9, R24, R11, RZ ;  /* 0x0000000b18097227 */ /* 0x000fc800078e00ff */
[----:B------:R-:W-:-:S06]  /*8e30*/  IMAD.MOV R9, RZ, RZ, -R9 ;  /* 0x000000ffff097224 */ /* 0x000fcc00078e0a09 */
[----:B------:R-:W-:Y:S02]  /*8e40*/  @!P6 IMAD.IADD R7, R7, 0x1, -R21 ;  /* 0x000000010707e824 */ /* 0x000fe400078e0a15 */
[C---:B------:R-:W-:Y:S02]  /*8e50*/  IMAD R9, R21.reuse, R9, R11 ;  /* 0x0000000915097224 */ /* 0x040fe400078e020b */
[----:B------:R-:W-:Y:S01]  /*8e60*/  @!P0 IMAD.IADD R8, R8, 0x1, -R21 ;  /* 0x0000000108088824 */ /* 0x000fe200078e0a15 */
[----:B------:R-:W-:Y:S01]  /*8e70*/  ISETP.GT.U32.AND P0, PT, R21, R7, PT ;  /* 0x000000071500720c */ /* 0x000fe20003f04070 */
[----:B------:R-:W-:-:S04]  /*8e80*/  IMAD.HI.U32 R11, R24, R10, RZ ;  /* 0x0000000a180b7227 */ /* 0x000fc800078e00ff */
[----:B------:R-:W-:Y:S01]  /*8e90*/  IMAD.MOV R11, RZ, RZ, -R11 ;  /* 0x000000ffff0b7224 */ /* 0x000fe200078e0a0b */
[----:B------:R-:W-:-:S03]  /*8ea0*/  ISETP.GT.U32.AND P1, PT, R21, R8, PT ;  /* 0x000000081500720c */ /* 0x000fc60003f24070 */
[----:B------:R-:W-:-:S04]  /*8eb0*/  IMAD R10, R21, R11, R10 ;  /* 0x0000000b150a7224 */ /* 0x000fc800078e020a */
[----:B------:R-:W-:Y:S01]  /*8ec0*/  @!P0 IMAD.IADD R7, R7, 0x1, -R21 ;  /* 0x0000000107078824 */ /* 0x000fe200078e0a15 */
[----:B---3--:R-:W-:Y:S02]  /*8ed0*/  IABS R11, R13 ;  /* 0x0000000d000b7213 */ /* 0x008fe40000000000 */
[----:B------:R-:W-:Y:S02]  /*8ee0*/  ISETP.GT.U32.AND P0, PT, R21, R9, PT ;  /* 0x000000091500720c */ /* 0x000fe40003f04070 */
[----:B----4-:R-:W-:Y:S01]  /*8ef0*/  IABS R6, R14 ;  /* 0x0000000e00067213 */ /* 0x010fe20000000000 */
[----:B------:R-:W-:-:S04]  /*8f00*/  IMAD.HI.U32 R14, R24, R11, RZ ;  /* 0x0000000b180e7227 */ /* 0x000fc800078e00ff */
[----:B-1----:R-:W-:Y:S02]  /*8f10*/  IMAD.MOV.U32 R5, RZ, RZ, R7 ;  /* 0x000000ffff057224 */ /* 0x002fe400078e0007 */
[----:B------:R-:W-:Y:S02]  /*8f20*/  IMAD.MOV R14, RZ, RZ, -R14 ;  /* 0x000000ffff0e7224 */ /* 0x000fe400078e0a0e */
[----:B------:R-:W-:Y:S02]  /*8f30*/  @!P1 IMAD.IADD R8, R8, 0x1, -R21 ;  /* 0x0000000108089824 */ /* 0x000fe400078e0a15 */
[----:B------:R-:W-:-:S04]  /*8f40*/  IMAD.HI.U32 R7, R24, R12, RZ ;  /* 0x0000000c18077227 */ /* 0x000fc800078e00ff */
[----:B------:R-:W-:Y:S02]  /*8f50*/  @!P4 IMAD.MOV R5, RZ, RZ, -R5 ;  /* 0x000000ffff05c224 */ /* 0x000fe400078e0a05 */
[----:B------:R-:W-:Y:S02]  /*8f60*/  IMAD R11, R21, R14, R11 ;  /* 0x0000000e150b7224 */ /* 0x000fe400078e020b */
[----:B------:R-:W-:Y:S02]  /*8f70*/  IMAD.MOV.U32 R14, RZ, RZ, R8 ;  /* 0x000000ffff0e7224 */ /* 0x000fe400078e0008 */
[----:B------:R-:W-:Y:S01]  /*8f80*/  IMAD.MOV R7, RZ, RZ, -R7 ;  /* 0x000000ffff077224 */ /* 0x000fe200078e0a07 */
[----:B------:R0:W-:Y:S01]  /*8f90*/  STL [R1+0x930], R5 ;  /* 0x0009300501007387 */ /* 0x0001e20000100800 */
[----:B------:R-:W-:Y:S02]  /*8fa0*/  @!P0 IMAD.IADD R9, R9, 0x1, -R21 ;  /* 0x0000000109098824 */ /* 0x000fe400078e0a15 */
[----:B------:R-:W-:-:S02]  /*8fb0*/  @!P5 IMAD.MOV R14, RZ, RZ, -R14 ;  /* 0x000000ffff0ed224 */ /* 0x000fc400078e0a0e */
[----:B------:R-:W-:Y:S01]  /*8fc0*/  IMAD R7, R21, R7, R12 ;  /* 0x0000000715077224 */ /* 0x000fe200078e020c */
[----:B0-----:R-:W3:Y:S01]  /*8fd0*/  LDL.LU R5, [R1+0x2768] ;  /* 0x0027680001057983 */ /* 0x001ee20000300800 */
[----:B--2---:R-:W-:-:S03]  /*8fe0*/  ISETP.GE.AND P0, PT, R27, RZ, PT ;  /* 0x000000ff1b00720c */ /* 0x004fc60003f06270 */
[----:B------:R-:W2:Y:S04]  /*8ff0*/  LDL.LU R27, [R1+0x2764] ;  /* 0x00276400011b7983 */ /* 0x000ea80000300800 */
[----:B------:R-:W4:Y:S04]  /*9000*/  LDL.LU R12, [R1+0x70] ;  /* 0x00007000010c7983 */ /* 0x000f280000300800 */
[----:B------:R-:W4:Y:S04]  /*9010*/  LDL R8, [R1+0x84] ;  /* 0x0000840001087983 */ /* 0x000f280000100800 */
[----:B------:R0:W-:Y:S04]  /*9020*/  STL [R1+0x92c], R14 ;  /* 0x00092c0e01007387 */ /* 0x0001e80000100800 */
[----:B0-----:R-:W3:Y:S01]  /*9030*/  LDL.LU R14, [R1+0x74] ;  /* 0x00007400010e7983 */ /* 0x001ee20000300800 */
[----:B------:R-:W-:-:S13]  /*9040*/  ISETP.GT.U32.AND P6, PT, R21, R2, PT ;  /* 0x000000021500720c */ /* 0x000fda0003fc4070 */
[----:B------:R-:W-:-:S05]  /*9050*/  @!P6 IMAD.IADD R2, R2, 0x1, -R21 ;  /* 0x000000010202e824 */ /* 0x000fca00078e0a15 */
[----:B------:R-:W-:-:S13]  /*9060*/  ISETP.GT.U32.AND P6, PT, R21, R2, PT ;  /* 0x000000021500720c */ /* 0x000fda0003fc4070 */
[----:B------:R-:W-:Y:S01]  /*9070*/  @!P6 IMAD.IADD R2, R2, 0x1, -R21 ;  /* 0x000000010202e824 */ /* 0x000fe200078e0a15 */
[----:B------:R-:W-:Y:S01]  /*9080*/  ISETP.GT.U32.AND P6, PT, R21, R10, PT ;  /* 0x0000000a1500720c */ /* 0x000fe20003fc4070 */
[----:B------:R-:W-:-:S04]  /*9090*/  IMAD.HI.U32 R13, R24, R6, RZ ;  /* 0x00000006180d7227 */ /* 0x000fc800078e00ff */
[----:B------:R-:W-:-:S08]  /*90a0*/  IMAD.MOV R13, RZ, RZ, -R13 ;  /* 0x000000ffff0d7224 */ /* 0x000fd000078e0a0d */
[----:B------:R-:W-:-:S05]  /*90b0*/  @!P6 IMAD.IADD R10, R10, 0x1, -R21 ;  /* 0x000000010a0ae824 */ /* 0x000fca00078e0a15 */
[C---:B------:R-:W-:Y:S01]  /*90c0*/  ISETP.GT.U32.AND P5, PT, R21.reuse, R10, PT ;  /* 0x0000000a1500720c */ /* 0x040fe20003fa4070 */
[----:B------:R-:W-:Y:S02]  /*90d0*/  IMAD R6, R21, R13, R6 ;  /* 0x0000000d15067224 */ /* 0x000fe400078e0206 */
[----:B------:R-:W-:Y:S02]  /*90e0*/  IMAD.MOV.U32 R13, RZ, RZ, R2 ;  /* 0x000000ffff0d7224 */ /* 0x000fe400078e0002 */
[----:B------:R-:W4:Y:S02]  /*90f0*/  LDL R2, [R1+0x88] ;  /* 0x0000880001027983 */ /* 0x000f240000100800 */
[----:B------:R-:W-:-:S05]  /*9100*/  @!P2 IMAD.MOV R13, RZ, RZ, -R13 ;  /* 0x000000ffff0da224 */ /* 0x000fca00078e0a0d */
[----:B------:R-:W-:Y:S01]  /*9110*/  STL [R1+0x928], R13 ;  /* 0x0009280d01007387 */ /* 0x000fe20000100800 */
[----:B------:R-:W-:Y:S01]  /*9120*/  @!P5 IMAD.IADD R10, R10, 0x1, -R21 ;  /* 0x000000010a0ad824 */ /* 0x000fe200078e0a15 */
[----:B---3--:R-:W-:Y:S02]  /*9130*/  ISETP.GE.AND P5, PT, R14, RZ, PT ;  /* 0x000000ff0e00720c */ /* 0x008fe40003fa6270 */
[----:B------:R-:W3:Y:S01]  /*9140*/  LDL.LU R14, [R1+0x90] ;  /* 0x00009000010e7983 */ /* 0x000ee20000300800 */
[----:B------:R-:W-:-:S13]  /*9150*/  ISETP.GT.U32.AND P2, PT, R21, R7, PT ;  /* 0x000000071500720c */ /* 0x000fda0003f44070 */
[--C-:B------:R-:W-:Y:S01]  /*9160*/  @!P2 IMAD.IADD R7, R7, 0x1, -R21.reuse ;  /* 0x000000010707a824 */ /* 0x100fe200078e0a15 */
[----:B--2---:R-:W-:Y:S02]  /*9170*/  ISETP.GE.AND P2, PT, R27, RZ, PT ;  /* 0x000000ff1b00720c */ /* 0x004fe40003f46270 */
[C---:B------:R-:W-:Y:S02]  /*9180*/  ISETP.GT.U32.AND P4, PT, R21.reuse, R5, PT ;  /* 0x000000051500720c */ /* 0x040fe40003f84070 */
[----:B------:R-:W-:Y:S01]  /*9190*/  ISETP.GT.U32.AND P1, PT, R21, R4, PT ;  /* 0x000000041500720c */ /* 0x000fe20003f24070 */
[----:B---3--:R0:W-:Y:S04]  /*91a0*/  STL [R1+0x275c], R14 ;  /* 0x00275c0e01007387 */ /* 0x0081e80000100800 */
[----:B0-----:R-:W2:Y:S04]  /*91b0*/  LDL.LU R14, [R1+0x7c] ;  /* 0x00007c00010e7983 */ /* 0x001ea80000300800 */
[----:B------:R-:W3:Y:S02]  /*91c0*/  LDL.LU R27, [R1+0x94] ;  /* 0x00009400011b7983 */ /* 0x000ee40000300800 */
[----:B------:R-:W-:-:S02]  /*91d0*/  @!P4 IMAD.IADD R5, R5, 0x1, -R21 ;  /* 0x000000010505c824 */ /* 0x000fc400078e0a15 */
[----:B------:R-:W-:-:S03]  /*91e0*/  @!P1 IMAD.IADD R4, R4, 0x1, -R21 ;  /* 0x0000000104049824 */ /* 0x000fc600078e0a15 */
[----:B------:R-:W-:Y:S02]  /*91f0*/  ISETP.GT.U32.AND P1, PT, R21, R5, PT ;  /* 0x000000051500720c */ /* 0x000fe40003f24070 */
[----:B----4-:R-:W-:-:S11]  /*9200*/  IABS R8, R8 ;  /* 0x0000000800087213 */ /* 0x010fd60000000000 */
[----:B------:R-:W-:Y:S01]  /*9210*/  @!P1 IMAD.IADD R5, R5, 0x1, -R21 ;  /* 0x0000000105059824 */ /* 0x000fe200078e0a15 */
[----:B------:R-:W-:Y:S01]  /*9220*/  ISETP.GE.AND P1, PT, R12, RZ, PT ;  /* 0x000000ff0c00720c */ /* 0x000fe20003f26270 */
[----:B------:R-:W-:-:S04]  /*9230*/  IMAD.HI.U32 R12, R24, R8, RZ ;  /* 0x00000008180c7227 */ /* 0x000fc800078e00ff */
[----:B------:R-:W-:-:S04]  /*9240*/  IMAD.MOV R12, RZ, RZ, -R12 ;  /* 0x000000ffff0c7224 */ /* 0x000fc800078e0a0c */
[C---:B------:R-:W-:Y:S01]  /*9250*/  IMAD R8, R21.reuse, R12, R8 ;  /* 0x0000000c15087224 */ /* 0x040fe200078e0208 */
[C---:B------:R-:W-:Y:S02]  /*9260*/  ISETP.GT.U32.AND P4, PT, R21.reuse, R9, PT ;  /* 0x000000091500720c */ /* 0x040fe40003f84070 */
[----:B------:R-:W-:-:S11]  /*9270*/  ISETP.GT.U32.AND P6, PT, R21, R4, PT ;  /* 0x000000041500720c */ /* 0x000fd60003fc4070 */
[----:B------:R-:W-:Y:S01]  /*9280*/  @!P4 IMAD.IADD R9, R9, 0x1, -R21 ;  /* 0x000000010909c824 */ /* 0x000fe200078e0a15 */
[----:B---3--:R0:W-:Y:S04]  /*9290*/  STL [R1+0x2760], R27 ;  /* 0x0027601b01007387 */ /* 0x0081e80000100800 */
[----:B------:R-:W3:Y:S01]  /*92a0*/  LDL.LU R12, [R1+0x8c] ;  /* 0x00008c00010c7983 */ /* 0x000ee20000300800 */
[----:B------:R-:W-:Y:S01]  /*92b0*/  ISETP.GT.U32.AND P4, PT, R21, R11, PT ;  /* 0x0000000b1500720c */ /* 0x000fe20003f84070 */
[----:B------:R-:W-:Y:S02]  /*92c0*/  @!P3 IMAD.MOV R9, RZ, RZ, -R9 ;  /* 0x000000ffff09b224 */ /* 0x000fe400078e0a09 */
[----:B------:R-:W-:-:S10]  /*92d0*/  @!P6 IMAD.IADD R4, R4, 0x1, -R21 ;  /* 0x000000010404e824 */ /* 0x000fd400078e0a15 */
[----:B------:R-:W-:Y:S01]  /*92e0*/  @!P4 IMAD.IADD R11, R11, 0x1, -R21 ;  /* 0x000000010b0bc824 */ /* 0x000fe200078e0a15 */
[----:B--2---:R-:W-:Y:S01]  /*92f0*/  ISETP.GE.AND P4, PT, R14, RZ, PT ;  /* 0x000000ff0e00720c */ /* 0x004fe20003f86270 */
[----:B------:R-:W-:Y:S02]  /*9300*/  IMAD.MOV.U32 R14, RZ, RZ, R5 ;  /* 0x000000ffff0e7224 */ /* 0x000fe400078e0005 */
[----:B------:R-:W2:Y:S02]  /*9310*/  LDL.LU R5, [R1+0x84] ;  /* 0x0000840001057983 */ /* 0x000ea40000300800 */
[----:B------:R-:W-:Y:S02]  /*9320*/  @!P0 IMAD.MOV R14, RZ, RZ, -R14 ;  /* 0x000000ffff0e8224 */ /* 0x000fe400078e0a0e */
[----:B------:R1:W-:Y:S01]  /*9330*/  STL [R1+0x924], R9 ;  /* 0x0009240901007387 */ /* 0x0003e20000100800 */
[C---:B------:R-:W-:Y:S01]  /*9340*/  ISETP.GT.U32.AND P3, PT, R21.reuse, R7, PT ;  /* 0x000000071500720c */ /* 0x040fe20003f64070 */
[----:B0-----:R-:W-:Y:S01]  /*9350*/  IMAD.MOV.U32 R27, RZ, RZ, R4 ;  /* 0x000000ffff1b7224 */ /* 0x001fe200078e0004 */
[C---:B------:R-:W-:Y:S01]  /*9360*/  ISETP.GT.U32.AND P0, PT, R21.reuse, R11, PT ;  /* 0x0000000b1500720c */ /* 0x040fe20003f04070 */
[----:B-1----:R-:W4:Y:S04]  /*9370*/  LDL.LU R9, [R1+0x88] ;  /* 0x0000880001097983 */ /* 0x002f280000300800 */
[----:B------:R0:W-:Y:S01]  /*9380*/  STL [R1+0x920], R14 ;  /* 0x0009200e01007387 */ /* 0x0001e20000100800 */
[----:B------:R-:W-:Y:S01]  /*9390*/  @!P1 IMAD.MOV R27, RZ, RZ, -R27 ;  /* 0x000000ffff1b9224 */ /* 0x000fe200078e0a1b */
[----:B------:R-:W-:Y:S01]  /*93a0*/  ISETP.GT.U32.AND P1, PT, R21, R8, PT ;  /* 0x000000081500720c */ /* 0x000fe20003f24070 */
[----:B0-----:R-:W-:-:S02]  /*93b0*/  IMAD.MOV.U32 R14, RZ, RZ, R10 ;  /* 0x000000ffff0e7224 */ /* 0x001fc400078e000a */
[----:B------:R-:W4:Y:S01]  /*93c0*/  LDL.LU R10, [R1+0x80] ;  /* 0x00008000010a7983 */ /* 0x000f220000300800 */
[----:B------:R-:W-:Y:S01]  /*93d0*/  IABS R2, R2 ;  /* 0x0000000200027213 */ /* 0x000fe20000000000 */
[----:B------:R-:W-:Y:S02]  /*93e0*/  @!P5 IMAD.MOV R14, RZ, RZ, -R14 ;  /* 0x000000ffff0ed224 */ /* 0x000fe400078e0a0e */
[----:B------:R0:W-:Y:S01]  /*93f0*/  STL [R1+0x91c], R27 ;  /* 0x00091c1b01007387 */ /* 0x0001e20000100800 */
[--C-:B------:R-:W-:Y:S02]  /*9400*/  @!P3 IMAD.IADD R7, R7, 0x1, -R21.reuse ;  /* 0x000000010707b824 */ /* 0x100fe400078e0a15 */
[----:B------:R-:W-:Y:S01]  /*9410*/  IMAD.HI.U32 R13, R24, R2, RZ ;  /* 0x00000002180d7227 */ /* 0x000fe200078e00ff */
[----:B0-----:R-:W4:Y:S03]  /*9420*/  LDL.LU R27, [R1+0x2760] ;  /* 0x00276000011b7983 */ /* 0x001f260000300800 */
[----:B------:R-:W-:-:S02]  /*9430*/  @!P0 IMAD.IADD R11, R11, 0x1, -R21 ;  /* 0x000000010b0b8824 */ /* 0x000fc400078e0a15 */
[----:B------:R-:W-:Y:S01]  /*9440*/  @!P2 IMAD.MOV R7, RZ, RZ, -R7 ;  /* 0x000000ffff07a224 */ /* 0x000fe200078e0a07 */
[----:B------:R0:W-:Y:S01]  /*9450*/  STL [R1+0x918], R14 ;  /* 0x0009180e01007387 */ /* 0x0001e20000100800 */
[----:B------:R-:W-:Y:S02]  /*9460*/  IMAD.MOV R13, RZ, RZ, -R13 ;  /* 0x000000ffff0d7224 */ /* 0x000fe400078e0a0d */
[----:B------:R-:W-:Y:S01]  /*9470*/  @!P1 IMAD.IADD R8, R8, 0x1, -R21 ;  /* 0x0000000108089824 */ /* 0x000fe200078e0a15 */
[----:B0-----:R-:W4:Y:S01]  /*9480*/  LDL.LU R14, [R1+0x275c] ;  /* 0x00275c00010e7983 */ /* 0x001f220000300800 */
[----:B------:R-:W-:-:S03]  /*9490*/  IMAD R2, R21, R13, R2 ;  /* 0x0000000d15027224 */ /* 0x000fc600078e0202 */
[----:B------:R-:W-:Y:S01]  /*94a0*/  STL [R1+0x914], R7 ;  /* 0x0009140701007387 */ /* 0x000fe20000100800 */
[----:B---3--:R-:W-:Y:S02]  /*94b0*/  IABS R4, R12 ;  /* 0x0000000c00047213 */ /* 0x008fe40000000000 */
[----:B------:R-:W-:Y:S01]  /*94c0*/  ISETP.GE.AND P1, PT, R12, RZ, PT ;  /* 0x000000ff0c00720c */ /* 0x000fe20003f26270 */
[----:B------:R-:W-:Y:S02]  /*94d0*/  IMAD.MOV.U32 R12, RZ, RZ, R11 ;  /* 0x000000ffff0c7224 */ /* 0x000fe400078e000b */
[----:B------:R-:W3:Y:S02]  /*94e0*/  LDL.LU R11, [R1+0xd0] ;  /* 0x0000d000010b7983 */ /* 0x000ee40000300800 */
[----:B------:R-:W-:Y:S02]  /*94f0*/  @!P4 IMAD.MOV R12, RZ, RZ, -R12 ;  /* 0x000000ffff0cc224 */ /* 0x000fe400078e0a0c */
[----:B------:R-:W3:Y:S04]  /*9500*/  LDL.LU R13, [R1+0xd4] ;  /* 0x0000d400010d7983 */ /* 0x000ee80000300800 */
[----:B------:R0:W-:Y:S04]  /*9510*/  STL [R1+0x908], R12 ;  /* 0x0009080c01007387 */ /* 0x0001e80000100800 */
[----:B0-----:R-:W3:Y:S01]  /*9520*/  LDL R12, [R1+0x98] ;  /* 0x00009800010c7983 */ /* 0x001ee20000100800 */
[----:B------:R-:W-:-:S02]  /*9530*/  ISETP.GT.U32.AND P6, PT, R21, R6, PT ;  /* 0x000000061500720c */ /* 0x000fc40003fc4070 */
[----:B------:R-:W-:Y:S02]  /*9540*/  ISETP.GT.U32.AND P3, PT, R21, R2, PT ;  /* 0x000000021500720c */ /* 0x000fe40003f64070 */
[----:B--2---:R-:W-:Y:S01]  /*9550*/  ISETP.GE.AND P0, PT, R5, RZ, PT ;  /* 0x000000ff0500720c */ /* 0x004fe20003f06270 */
[----:B------:R-:W-:-:S08]  /*9560*/  IMAD.HI.U32 R5, R24, R4, RZ ;  /* 0x0000000418057227 */ /* 0x000fd000078e00ff */
[----:B------:R-:W-:-:S05]  /*9570*/  @!P6 IMAD.IADD R6, R6, 0x1, -R21 ;  /* 0x000000010606e824 */ /* 0x000fca00078e0a15 */
[C---:B------:R-:W-:Y:S01]  /*9580*/  ISETP.GT.U32.AND P6, PT, R21.reuse, R6, PT ;  /* 0x000000061500720c */ /* 0x040fe20003fc4070 */
[----:B------:R-:W-:Y:S02]  /*9590*/  IMAD.MOV R5, RZ, RZ, -R5 ;  /* 0x000000ffff057224 */ /* 0x000fe400078e0a05 */
[----:B------:R-:W-:Y:S01]  /*95a0*/  @!P3 IMAD.IADD R2, R2, 0x1, -R21 ;  /* 0x000000010202b824 */ /* 0x000fe200078e0a15 */
[C---:B------:R-:W-:Y:S02]  /*95b0*/  ISETP.GT.U32.AND P3, PT, R21.reuse, R8, PT ;  /* 0x000000081500720c */ /* 0x040fe40003f64070 */
[----:B----4-:R-:W-:Y:S01]  /*95c0*/  ISETP.GE.AND P5, PT, R10, RZ, PT ;  /* 0x000000ff0a00720c */ /* 0x010fe20003fa6270 */
[C---:B------:R-:W-:Y:S01]  /*95d0*/  IMAD R5, R21.reuse, R5, R4 ;  /* 0x0000000515057224 */ /* 0x040fe200078e0204 */
[----:B------:R-:W-:-:S04]  /*95e0*/  ISETP.GT.U32.AND P2, PT, R21, R2, PT ;  /* 0x000000021500720c */ /* 0x000fc80003f44070 */
[----:B------:R-:W-:Y:S01]  /*95f0*/  ISETP.GT.U32.AND P4, PT, R21, R5, PT ;  /* 0x000000051500720c */ /* 0x000fe20003f84070 */
[----:B------:R-:W-:Y:S01]  /*9600*/  @!P6 IMAD.IADD R6, R6, 0x1, -R21 ;  /* 0x000000010606e824 */ /* 0x000fe200078e0a15 */
[----:B------:R-:W-:Y:S02]  /*9610*/  ISETP.GE.AND P6, PT, R9, RZ, PT ;  /* 0x000000ff0900720c */ /* 0x000fe40003fc6270 */
[----:B------:R-:W-:-:S03]  /*9620*/  IABS R10, R27 ;  /* 0x0000001b000a7213 */ /* 0x000fc60000000000 */
[----:B------:R-:W-:Y:S02]  /*9630*/  @!P5 IMAD.MOV R6, RZ, RZ, -R6 ;  /* 0x000000ffff06d224 */ /* 0x000fe400078e0a06 */
[----:B------:R-:W-:Y:S02]  /*9640*/  @!P3 IMAD.IADD R8, R8, 0x1, -R21 ;  /* 0x000000010808b824 */ /* 0x000fe400078e0a15 */
[----:B------:R-:W-:-:S04]  /*9650*/  IMAD.HI.U32 R7, R24, R10, RZ ;  /* 0x0000000a18077227 */ /* 0x000fc800078e00ff */
[----:B------:R-:W-:Y:S01]  /*9660*/  IMAD.MOV R7, RZ, RZ, -R7 ;  /* 0x000000ffff077224 */ /* 0x000fe200078e0a07 */
[----:B------:R-:W-:Y:S02]  /*9670*/  IABS R9, R14 ;  /* 0x0000000e00097213 */ /* 0x000fe40000000000 */
[----:B------:R-:W-:Y:S02]  /*9680*/  ISETP.GE.AND P5, PT, R14, RZ, PT ;  /* 0x000000ff0e00720c */ /* 0x000fe40003fa6270 */
[----:B------:R-:W2:Y:S01]  /*9690*/  LDL R14, [R1+0xa4] ;  /* 0x0000a400010e7983 */ /* 0x000ea20000100800 */
[----:B------:R-:W-:-:S03]  /*96a0*/  @!P2 IMAD.IADD R2, R2, 0x1, -R21 ;  /* 0x000000010202a824 */ /* 0x000fc600078e0a15 */
[----:B------:R0:W-:Y:S01]  /*96b0*/  STL [R1+0x904], R6 ;  /* 0x0009040601007387 */ /* 0x0001e20000100800 */
[----:B------:R-:W-:Y:S02]  /*96c0*/  IMAD R10, R21, R7, R10 ;  /* 0x00000007150a7224 */ /* 0x000fe400078e020a */
[----:B------:R-:W-:Y:S02]  /*96d0*/  @!P4 IMAD.IADD R5, R5, 0x1, -R21 ;  /* 0x000000010505c824 */ /* 0x000fe400078e0a15 */
[----:B0-----:R-:W-:Y:S01]  /*96e0*/  IMAD.MOV.U32 R6, RZ, RZ, R8 ;  /* 0x000000ffff067224 */ /* 0x001fe200078e0008 */
[----:B------:R-:W-:Y:S02]  /*96f0*/  ISETP.GE.AND P3, PT, R27, RZ, PT ;  /* 0x000000ff1b00720c */ /* 0x000fe40003f66270 */
[----:B------:R-:W4:Y:S01]  /*9700*/  LDL R27, [R1+0xa8] ;  /* 0x0000a800011b7983 */ /* 0x000f220000100800 */
[----:B------:R-:W-:-:S05]  /*9710*/  @!P0 IMAD.MOV R6, RZ, RZ, -R6 ;  /* 0x000000ffff068224 */ /* 0x000fca00078e0a06 */
[----:B------:R0:W-:Y:S01]  /*9720*/  STL [R1+0x8fc], R6 ;  /* 0x0008fc0601007387 */ /* 0x0001e20000100800 */
[----:B---3--:R-:W-:Y:S02]  /*9730*/  ISETP.GE.AND P4, PT, R13, RZ, PT ;  /* 0x000000ff0d00720c */ /* 0x008fe40003f86270 */
[----:B------:R-:W-:Y:S01]  /*9740*/  IABS R7, R13 ;  /* 0x0000000d00077213 */ /* 0x000fe20000000000 */
[----:B------:R-:W-:-:S04]  /*9750*/  IMAD.MOV.U32 R13, RZ, RZ, R2 ;  /* 0x000000ffff0d7224 */ /* 0x000fc800078e0002 */
[----:B------:R-:W-:Y:S01]  /*9760*/  @!P6 IMAD.MOV R13, RZ, RZ, -R13 ;  /* 0x000000ffff0de224 */ /* 0x000fe200078e0a0d */
[----:B0-----:R-:W-:-:S04]  /*9770*/  IABS R6, R12 ;  /* 0x0000000c00067213 */ /* 0x001fc80000000000 */
[----:B------:R0:W-:Y:S02]  /*9780*/  STL [R1+0x8f8], R13 ;  /* 0x0008f80d01007387 */ /* 0x0001e40000100800 */
[----:B0-----:R-:W-:-:S04]  /*9790*/  IMAD.HI.U32 R13, R24, R6, RZ ;  /* 0x00000006180d7227 */ /* 0x001fc800078e00ff */
[----:B------:R-:W-:-:S04]  /*97a0*/  IMAD.MOV R13, RZ, RZ, -R13 ;  /* 0x000000ffff0d7224 */ /* 0x000fc800078e0a0d */
[C---:B------:R-:W-:Y:S02]  /*97b0*/  IMAD R6, R21.reuse, R13, R6 ;  /* 0x0000000d15067224 */ /* 0x040fe400078e0206 */
[----:B------:R-:W3:Y:S01]  /*97c0*/  LDL R13, [R1+0xac] ;  /* 0x0000ac00010d7983 */ /* 0x000ee20000100800 */
[----:B------:R-:W-:Y:S01]  /*97d0*/  IMAD.HI.U32 R4, R24, R9, RZ ;  /* 0x0000000918047227 */ /* 0x000fe200078e00ff */
[----:B------:R-:W-:-:S03]  /*97e0*/  ISETP.GT.U32.AND P0, PT, R21, R5, PT ;  /* 0x000000051500720c */ /* 0x000fc60003f04070 */
[----:B------:R-:W-:Y:S02]  /*97f0*/  IMAD.MOV R4, RZ, RZ, -R4 ;  /* 0x000000ffff047224 */ /* 0x000fe400078e0a04 */
[----:B------:R-:W-:-:S04]  /*9800*/  IMAD.HI.U32 R12, R24, R7, RZ ;  /* 0x00000007180c7227 */ /* 0x000fc800078e00ff */
[----:B------:R-:W-:Y:S02]  /*9810*/  IMAD R9, R21, R4, R9 ;  /* 0x0000000415097224 */ /* 0x000fe400078e0209 */
[----:B------:R-:W-:-:S04]  /*9820*/  IMAD.MOV R12, RZ, RZ, -R12 ;  /* 0x000000ffff0c7224 */ /* 0x000fc800078e0a0c */
[----:B------:R-:W-:Y:S02]  /*9830*/  IMAD R7, R21, R12, R7 ;  /* 0x0000000c15077224 */ /* 0x000fe400078e0207 */
[----:B------:R-:W-:Y:S01]  /*9840*/  @!P0 IMAD.IADD R5, R5, 0x1, -R21 ;  /* 0x0000000105058824 */ /* 0x000fe200078e0a15 */
[----:B--2---:R-:W-:Y:S02]  /*9850*/  IABS R4, R14 ;  /* 0x0000000e00047213 */ /* 0x004fe40000000000 */
[----:B------:R-:W2:Y:S03]  /*9860*/  LDL R14, [R1+0xb0] ;  /* 0x0000b000010e7983 */ /* 0x000ea60000100800 */
[----:B------:R-:W-:-:S04]  /*9870*/  IMAD.HI.U32 R12, R24, R4, RZ ;  /* 0x00000004180c7227 */ /* 0x000fc800078e00ff */
[----:B------:R-:W-:Y:S01]  /*9880*/  IMAD.MOV R12, RZ, RZ, -R12 ;  /* 0x000000ffff0c7224 */ /* 0x000fe200078e0a0c */
[----:B----4-:R-:W-:Y:S02]  /*9890*/  IABS R8, R27 ;  /* 0x0000001b00087213 */ /* 0x010fe40000000000 */
[----:B------:R-:W4:Y:S01]  /*98a0*/  LDL R27, [R1+0xb4] ;  /* 0x0000b400011b7983 */ /* 0x000f220000100800 */
[----:B------:R-:W-:-:S03]  /*98b0*/  IMAD R4, R21, R12, R4 ;  /* 0x0000000c15047224 */ /* 0x000fc600078e0204 */
[----:B------:R0:W-:Y:S01]  /*98c0*/  STL [R1+0x2758], R18 ;  /* 0x0027581201007387 */ /* 0x0001e20000100800 */
[----:B---3--:R-:W-:Y:S01]  /*98d0*/  IABS R12, R13 ;  /* 0x0000000d000c7213 */ /* 0x008fe20000000000 */
[----:B------:R-:W-:-:S04]  /*98e0*/  IMAD.MOV.U32 R13, RZ, RZ, R5 ;  /* 0x000000ffff0d7224 */ /* 0x000fc800078e0005 */
[----:B------:R-:W-:-:S05]  /*98f0*/  @!P1 IMAD.MOV R13, RZ, RZ, -R13 ;  /* 0x000000ffff0d9224 */ /* 0x000fca00078e0a0d */
[----:B------:R1:W-:Y:S04]  /*9900*/  STL [R1+0x8e4], R13 ;  /* 0x0008e40d01007387 */ /* 0x0003e80000100800 */
[----:B0-----:R-:W3:Y:S01]  /*9910*/  LDL.LU R18, [R1+0x98] ;  /* 0x0000980001127983 */ /* 0x001ee20000300800 */
[----:B------:R-:W-:Y:S02]  /*9920*/  ISETP.GE.AND P2, PT, R11, RZ, PT ;  /* 0x000000ff0b00720c */ /* 0x000fe40003f46270 */
[----:B------:R-:W-:Y:S02]  /*9930*/  IABS R11, R11 ;  /* 0x0000000b000b7213 */ /* 0x000fe40000000000 */
[----:B------:R-:W-:-:S03]  /*9940*/  ISETP.GT.U32.AND P6, PT, R21, R9, PT ;  /* 0x000000091500720c */ /* 0x000fc60003fc4070 */
[----:B------:R-:W-:-:S04]  /*9950*/  IMAD.HI.U32 R2, R24, R11, RZ ;  /* 0x0000000b18027227 */ /* 0x000fc800078e00ff */
[----:B------:R-:W-:Y:S01]  /*9960*/  IMAD.MOV R2, RZ, RZ, -R2 ;  /* 0x000000ffff027224 */ /* 0x000fe200078e0a02 */
[----:B------:R-:W-:-:S03]  /*9970*/  ISETP.GT.U32.AND P0, PT, R21, R10, PT ;  /* 0x0000000a1500720c */ /* 0x000fc60003f04070 */
[----:B------:R-:W-:Y:S02]  /*9980*/  IMAD R2, R21, R2, R11 ;  /* 0x0000000215027224 */ /* 0x000fe400078e020b */
[----:B------:R-:W-:-:S03]  /*9990*/  @!P6 IMAD.IADD R9, R9, 0x1, -R21 ;  /* 0x000000010909e824 */ /* 0x000fc600078e0a15 */
[----:B------:R-:W-:-:S05]  /*99a0*/  ISETP.GT.U32.AND P6, PT, R21, R2, PT ;  /* 0x000000021500720c */ /* 0x000fca0003fc4070 */
[----:B------:R-:W-:Y:S01]  /*99b0*/  @!P0 IMAD.IADD R10, R10, 0x1, -R21 ;  /* 0x000000010a0a8824 */ /* 0x000fe200078e0a15 */
[----:B------:R-:W-:Y:S01]  /*99c0*/  ISETP.GT.U32.AND P0, PT, R21, R9, PT ;  /* 0x000000091500720c */ /* 0x000fe20003f04070 */
[----:B------:R-:W-:-:S06]  /*99d0*/  IMAD.HI.U32 R11, R24, R8, RZ ;  /* 0x00000008180b7227 */ /* 0x000fcc00078e00ff */
[----:B------:R-:W-:Y:S01]  /*99e0*/  @!P6 IMAD.IADD R2, R2, 0x1, -R21 ;  /* 0x000000010202e824 */ /* 0x000fe200078e0a15 */
[----:B------:R-:W-:Y:S01]  /*99f0*/  ISETP.GT.U32.AND P1, PT, R21, R10, PT ;  /* 0x0000000a1500720c */ /* 0x000fe20003f24070 */
[----:B------:R-:W-:-:S03]  /*9a00*/  IMAD.MOV R11, RZ, RZ, -R11 ;  /* 0x000000ffff0b7224 */ /* 0x000fc600078e0a0b */
[----:B------:R-:W-:Y:S02]  /*9a10*/  ISETP.GT.U32.AND P6, PT, R21, R2, PT ;  /* 0x000000021500720c */ /* 0x000fe40003fc4070 */
[----:B----4-:R-:W-:Y:S01]  /*9a20*/  IABS R5, R27 ;  /* 0x0000001b00057213 */ /* 0x010fe20000000000 */
[----:B------:R-:W-:Y:S01]  /*9a30*/  @!P0 IMAD.IADD R9, R9, 0x1, -R21 ;  /* 0x0000000109098824 */ /* 0x000fe200078e0a15 */
[C---:B------:R-:W-:Y:S01]  /*9a40*/  ISETP.GT.U32.AND P0, PT, R21.reuse, R7, PT ;  /* 0x000000071500720c */ /* 0x040fe20003f04070 */
[----:B------:R-:W-:Y:S01]  /*9a50*/  IMAD R8, R21, R11, R8 ;  /* 0x0000000b15087224 */ /* 0x000fe200078e0208 */
[----:B--2---:R-:W-:Y:S01]  /*9a60*/  IABS R11, R14 ;  /* 0x0000000e000b7213 */ /* 0x004fe20000000000 */
[----:B-1----:R-:W-:-:S04]  /*9a70*/  IMAD.HI.U32 R13, R24, R5, RZ ;  /* 0x00000005180d7227 */ /* 0x002fc800078e00ff */
[----:B------:R-:W-:Y:S02]  /*9a80*/  IMAD.MOV.U32 R27, RZ, RZ, R9 ;  /* 0x000000ffff1b7224 */ /* 0x000fe400078e0009 */
[----:B------:R-:W-:Y:S02]  /*9a90*/  IMAD.MOV R13, RZ, RZ, -R13 ;  /* 0x000000ffff0d7224 */ /* 0x000fe400078e0a0d */
[----:B------:R-:W-:-:S04]  /*9aa0*/  IMAD.HI.U32 R14, R24, R11, RZ ;  /* 0x0000000b180e7227 */ /* 0x000fc800078e00ff */
[----:B------:R-:W-:Y:S02]  /*9ab0*/  @!P6 IMAD.IADD R2, R2, 0x1, -R21 ;  /* 0x000000010202e824 */ /* 0x000fe400078e0a15 */
[----:B------:R-:W-:-:S04]  /*9ac0*/  IMAD.HI.U32 R9, R24, R12, RZ ;  /* 0x0000000c18097227 */ /* 0x000fc800078e00ff */
[----:B------:R-:W-:Y:S02]  /*9ad0*/  @!P5 IMAD.MOV R27, RZ, RZ, -R27 ;  /* 0x000000ffff1bd224 */ /* 0x000fe400078e0a1b */
[----:B------:R-:W-:Y:S02]  /*9ae0*/  @!P1 IMAD.IADD R10, R10, 0x1, -R21 ;  /* 0x000000010a0a9824 */ /* 0x000fe400078e0a15 */
[----:B------:R-:W-:Y:S02]  /*9af0*/  IMAD R5, R21, R13, R5 ;  /* 0x0000000d15057224 */ /* 0x000fe400078e0205 */
[----:B------:R-:W-:Y:S02]  /*9b00*/  IMAD.MOV R14, RZ, RZ, -R14 ;  /* 0x000000ffff0e7224 */ /* 0x000fe400078e0a0e */
[----:B------:R-:W-:Y:S01]  /*9b10*/  IMAD.MOV.U32 R13, RZ, RZ, R2 ;  /* 0x000000ffff0d7224 */ /* 0x000fe200078e0002 */
[----:B------:R0:W-:Y:S01]  /*9b20*/  STL [R1+0x8dc], R27 ;  /* 0x0008dc1b01007387 */ /* 0x0001e20000100800 */
[----:B------:R-:W-:-:S02]  /*9b30*/  IMAD.MOV R9, RZ, RZ, -R9 ;  /* 0x000000ffff097224 */ /* 0x000fc400078e0a09 */
[----:B------:R-:W-:Y:S02]  /*9b40*/  @!P0 IMAD.IADD R7, R7, 0x1, -R21 ;  /* 0x0000000107078824 */ /* 0x000fe400078e0a15 */
[----:B------:R-:W-:Y:S02]  /*9b50*/  @!P3 IMAD.MOV R10, RZ, RZ, -R10 ;  /* 0x000000ffff0ab224 */ /* 0x000fe400078e0a0a */
[----:B------:R-:W-:Y:S02]  /*9b60*/  @!P2 IMAD.MOV R13, RZ, RZ, -R13 ;  /* 0x000000ffff0da224 */ /* 0x000fe400078e0a0d */
[C---:B------:R-:W-:Y:S01]  /*9b70*/  IMAD R11, R21.reuse, R14, R11 ;  /* 0x0000000e150b7224 */ /* 0x040fe200078e020b */
[----:B0-----:R-:W2:Y:S01]  /*9b80*/  LDL R27, [R1+0xbc] ;  /* 0x0000bc00011b7983 */ /* 0x001ea20000100800 */
[C---:B------:R-:W-:Y:S01]  /*9b90*/  IMAD R9, R21.reuse, R9, R12 ;  /* 0x0000000915097224 */ /* 0x040fe200078e020c */
[----:B---3--:R-:W-:Y:S02]  /*9ba0*/  ISETP.GE.AND P0, PT, R18, RZ, PT ;  /* 0x000000ff1200720c */ /* 0x008fe40003f06270 */
[----:B------:R-:W3:Y:S04]  /*9bb0*/  LDL.LU R18, [R1+0x2758] ;  /* 0x0027580001127983 */ /* 0x000ee80000300800 */
[----:B------:R-:W4:Y:S04]  /*9bc0*/  LDL R14, [R1+0xb8] ;  /* 0x0000b800010e7983 */ /* 0x000f280000100800 */
[----:B------:R-:W3:Y:S04]  /*9bd0*/  LDL.LU R12, [R1+0xa4] ;  /* 0x0000a400010c7983 */ /* 0x000ee80000300800 */
[----:B------:R-:W-:Y:S04]  /*9be0*/  STL [R1+0x8c4], R10 ;  /* 0x0008c40a01007387 */ /* 0x000fe80000100800 */
[----:B------:R0:W-:Y:S04]  /*9bf0*/  STL [R1+0x8c0], R13 ;  /* 0x0008c00d01007387 */ /* 0x0001e80000100800 */
[----:B0-----:R-:W2:Y:S01]  /*9c00*/  LDL.LU R13, [R1+0xac] ;  /* 0x0000ac00010d7983 */ /* 0x001ea20000300800 */
[----:B------:R-:W-:-:S13]  /*9c10*/  ISETP.GT.U32.AND P6, PT, R21, R8, PT ;  /* 0x000000081500720c */ /* 0x000fda0003fc4070 */
[--C-:B------:R-:W-:Y:S01]  /*9c20*/  @!P6 IMAD.IADD R8, R8, 0x1, -R21.reuse ;  /* 0x000000010808e824 */ /* 0x100fe200078e0a15 */
[----:B--2---:R0:W-:Y:S04]  /*9c30*/  STL [R1+0x2754], R13 ;  /* 0x0027540d01007387 */ /* 0x0041e80000100800 */
[----:B0-----:R-:W2:Y:S01]  /*9c40*/  LDL.LU R13, [R1+0xa8] ;  /* 0x0000a800010d7983 */ /* 0x001ea20000300800 */
[C---:B------:R-:W-:Y:S02]  /*9c50*/  ISETP.GT.U32.AND P3, PT, R21.reuse, R8, PT ;  /* 0x000000081500720c */ /* 0x040fe40003f64070 */
[----:B----4-:R-:W-:Y:S02]  /*9c60*/  IABS R10, R14 ;  /* 0x0000000e000a7213 */ /* 0x010fe40000000000 */
[----:B------:R-:W-:Y:S01]  /*9c70*/  IABS R2, R27 ;  /* 0x0000001b00027213 */ /* 0x000fe20000000000 */
[----:B------:R-:W4:Y:S04]  /*9c80*/  LDL.LU R14, [R1+0xb0] ;  /* 0x0000b000010e7983 */ /* 0x000f280000300800 */
[----:B------:R-:W4:Y:S04]  /*9c90*/  LDL.LU R27, [R1+0xc0] ;  /* 0x0000c000011b7983 */ /* 0x000f280000300800 */
[----:B------:R-:W-:Y:S01]  /*9ca0*/  @!P3 IMAD.IADD R8, R8, 0x1, -R21 ;  /* 0x000000010808b824 */ /* 0x000fe200078e0a15 */
[----:B------:R-:W-:-:S02]  /*9cb0*/  ISETP.GT.U32.AND P5, PT, R21, R6, PT ;  /* 0x000000061500720c */ /* 0x000fc40003fa4070 */
[----:B------:R-:W-:Y:S02]  /*9cc0*/  ISETP.GT.U32.AND P1, PT, R21, R4, PT ;  /* 0x000000041500720c */ /* 0x000fe40003f24070 */
[----:B--2---:R-:W-:Y:S02]  /*9cd0*/  ISETP.GE.AND P3, PT, R13, RZ, PT ;  /* 0x000000ff0d00720c */ /* 0x004fe40003f66270 */
[----:B------:R-:W2:Y:S07]  /*9ce0*/  LDL.LU R13, [R1+0x2754] ;  /* 0x00275400010d7983 */ /* 0x000eae0000300800 */
[--C-:B------:R-:W-:Y:S01]  /*9cf0*/  @!P5 IMAD.IADD R6, R6, 0x1, -R21.reuse ;  /* 0x000000010606d824 */ /* 0x100fe200078e0a15 */
[----:B------:R-:W-:Y:S01]  /*9d00*/  ISETP.GT.U32.AND P5, PT, R21, R7, PT ;  /* 0x000000071500720c */ /* 0x000fe20003fa4070 */
[----:B------:R-:W-:-:S03]  /*9d10*/  @!P1 IMAD.IADD R4, R4, 0x1, -R21 ;  /* 0x0000000104049824 */ /* 0x000fc600078e0a15 */
[C---:B------:R-:W-:Y:S02]  /*9d20*/  ISETP.GT.U32.AND P1, PT, R21.reuse, R6, PT ;  /* 0x000000061500720c */ /* 0x040fe40003f24070 */
[C---:B------:R-:W-:Y:S02]  /*9d30*/  ISETP.GT.U32.AND P2, PT, R21.reuse, R9, PT ;  /* 0x000000091500720c */ /* 0x040fe40003f44070 */
[----:B------:R-:W-:-:S05]  /*9d40*/  ISETP.GT.U32.AND P6, PT, R21, R4, PT ;  /* 0x000000041500720c */ /* 0x000fca0003fc4070 */
[----:B------:R-:W-:Y:S01]  /*9d50*/  @!P5 IMAD.IADD R7, R7, 0x1, -R21 ;  /* 0x000000010707d824 */ /* 0x000fe200078e0a15 */
[----:B------:R-:W-:-:S03]  /*9d60*/  ISETP.GT.U32.AND P5, PT, R21, R11, PT ;  /* 0x0000000b1500720c */ /* 0x000fc60003fa4070 */
[--C-:B------:R-:W-:Y:S01]  /*9d70*/  @!P1 IMAD.IADD R6, R6, 0x1, -R21.reuse ;  /* 0x0000000106069824 */ /* 0x100fe200078e0a15 */
[----:B---3--:R-:W-:Y:S01]  /*9d80*/  ISETP.GE.AND P1, PT, R12, RZ, PT ;  /* 0x000000ff0c00720c */ /* 0x008fe20003f26270 */
[----:B------:R-:W-:Y:S01]  /*9d90*/  IMAD.HI.U32 R12, R24, R10, RZ ;  /* 0x0000000a180c7227 */ /* 0x000fe200078e00ff */
[----:B------:R0:W-:Y:S03]  /*9da0*/  STL [R1+0x2750], R2 ;  /* 0x0027500201007387 */ /* 0x0001e60000100800 */
[--C-:B------:R-:W-:Y:S02]  /*9db0*/  @!P2 IMAD.IADD R9, R9, 0x1, -R21.reuse ;  /* 0x000000010909a824 */ /* 0x100fe400078e0a15 */
[----:B------:R-:W-:Y:S01]  /*9dc0*/  IMAD.MOV R12, RZ, RZ, -R12 ;  /* 0x000000ffff0c7224 */ /* 0x000fe200078e0a0c */
[----:B------:R1:W-:Y:S01]  /*9dd0*/  STL [R1+0x274c], R24 ;  /* 0x00274c1801007387 */ /* 0x0003e20000100800 */
[----:B------:R-:W-:Y:S01]  /*9de0*/  @!P5 IMAD.IADD R11, R11, 0x1, -R21 ;  /* 0x000000010b0bd824 */ /* 0x000fe200078e0a15 */
[----:B----4-:R-:W-:Y:S01]  /*9df0*/  ISETP.GE.AND P5, PT, R14, RZ, PT ;  /* 0x000000ff0e00720c */ /* 0x010fe20003fa6270 */
[----:B------:R-:W-:Y:S01]  /*9e00*/  @!P4 IMAD.MOV R7, RZ, RZ, -R7 ;  /* 0x000000ffff07c224 */ /* 0x000fe200078e0a07 */
[----:B------:R-:W3:Y:S01]  /*9e10*/  LDL.LU R14, [R1+0xc8] ;  /* 0x0000c800010e7983 */ /* 0x000ee20000300800 */
[----:B------:R-:W-:-:S02]  /*9e20*/  IMAD R10, R21, R12, R10 ;  /* 0x0000000c150a7224 */ /* 0x000fc400078e020a */
[----:B------:R-:W-:Y:S01]  /*9e30*/  @!P6 IMAD.IADD R4, R4, 0x1, -R21 ;  /* 0x000000010404e824 */ /* 0x000fe200078e0a15 */
[----:B------:R-:W4:Y:S01]  /*9e40*/  LDL.LU R12, [R1+0xc4] ;  /* 0x0000c400010c7983 */ /* 0x000f220000300800 */
[----:B--2---:R-:W-:Y:S01]  /*9e50*/  ISETP.GE.AND P2, PT, R13, RZ, PT ;  /* 0x000000ff0d00720c */ /* 0x004fe20003f46270 */
[----:B------:R-:W-:-:S04]  /*9e60*/  IMAD.HI.U32 R13, R24, R2, RZ ;  /* 0x00000002180d7227 */ /* 0x000fc800078e00ff */
[----:B0-----:R-:W-:Y:S02]  /*9e70*/  IMAD.MOV.U32 R2, RZ, RZ, R6 ;  /* 0x000000ffff027224 */ /* 0x001fe400078e0006 */
[----:B------:R-:W2:Y:S02]  /*9e80*/  LDL R6, [R1+0xb8] ;  /* 0x0000b80001067983 */ /* 0x000ea40000100800 */
        /* <DEDUP_REMOVED lines=9> */
[----:B0-----:R-:W2:Y:S01]  /*9f20*/  LDL.LU R2, [R1+0x2750] ;  /* 0x0027500001027983 */ /* 0x001ea20000300800 */
        /* <DEDUP_REMOVED lines=10> */
[----:B------:R-:W-:-:S03]  /*9fd0*/  IABS R4, R27 ;  /* 0x0000001b00047213 */ /* 0x000fc60000000000 */
[----:B------:R-:W-:Y:S02]  /*9fe0*/  @!P2 IMAD.MOV R9, RZ, RZ, -R9 ;  /* 0x000000ffff09a224 */ /* 0x000fe400078e0a09 */
[--C-:B------:R-:W-:Y:S01]  /*9ff0*/  @!P1 IMAD.IADD R10, R10, 0x1, -R21.reuse ;  /* 0x000000010a0a9824 */ /* 0x100fe200078e0a15 */
[----:B------:R-:W-:Y:S02]  /*a000*/  ISETP.GE.AND P1, PT, R27, RZ, PT ;  /* 0x000000ff1b00720c */ /* 0x000fe40003f26270 */
[----:B------:R-:W4:Y:S01]  /*a010*/  LDL.LU R27, [R1+0xcc] ;  /* 0x0000cc00011b7983 */ /* 0x000f220000300800 */
[----:B------:R-:W-:-:S03]  /*a020*/  @!P6 IMAD.IADD R5, R5, 0x1, -R21 ;  /* 0x000000010505e824 */ /* 0x000fc600078e0a15 */
[----:B------:R-:W-:Y:S02]  /*a030*/  STL [R1+0x8a8], R9 ;  /* 0x0008a80901007387 */ /* 0x000fe40000100800 */
[----:B------:R-:W-:-:S13]  /*a040*/  ISETP.GT.U32.AND P6, PT, R21, R5, PT ;  /* 0x000000051500720c */ /* 0x000fda0003fc4070 */
[----:B------:R-:W-:Y:S01]  /*a050*/  @!P6 IMAD.IADD R5, R5, 0x1, -R21 ;  /* 0x000000010505e824 */ /* 0x000fe200078e0a15 */
[----:B---3--:R-:W-:Y:S01]  /*a060*/  ISETP.GE.AND P3, PT, R8, RZ, PT ;  /* 0x000000ff0800720c */ /* 0x008fe20003f66270 */
[C---:B--2---:R-:W-:Y:S02]  /*a070*/  IMAD R2, R21.reuse, R13, R2 ;  /* 0x0000000d15027224 */ /* 0x044fe400078e0202 */
[----:B------:R-:W-:Y:S02]  /*a080*/  IMAD.MOV.U32 R13, RZ, RZ, R11 ;  /* 0x000000ffff0d7224 */ /* 0x000fe400078e000b */
[----:B------:R-:W2:Y:S02]  /*a090*/  LDL.LU R11, [R1+0x104] ;  /* 0x00010400010b7983 */ /* 0x000ea40000300800 */
[----:B------:R-:W-:Y:S01]  /*a0a0*/  @!P5 IMAD.MOV R13, RZ, RZ, -R13 ;  /* 0x000000ffff0dd224 */ /* 0x000fe200078e0a0d */
[----:B------:R-:W-:-:S04]  /*a0b0*/  ISETP.GT.U32.AND P4, PT, R21, R2, PT ;  /* 0x000000021500720c */ /* 0x000fc80003f84070 */
[----:B------:R0:W-:Y:S04]  /*a0c0*/  STL [R1+0x8a4], R13 ;  /* 0x0008a40d01007387 */ /* 0x0001e80000100800 */
[----:B0-----:R-:W3:Y:S05]  /*a0d0*/  LDL.LU R13, [R1+0x108] ;  /* 0x00010800010d7983 */ /* 0x001eea0000300800 */
[----:B------:R-:W-:Y:S01]  /*a0e0*/  @!P4 IMAD.IADD R2, R2, 0x1, -R21 ;  /* 0x000000010202c824 */ /* 0x000fe200078e0a15 */
[----:B------:R-:W-:Y:S01]  /*a0f0*/  ISETP.GT.U32.AND P4, PT, R21, R10, PT ;  /* 0x0000000a1500720c */ /* 0x000fe20003f84070 */
[----:B------:R-:W-:Y:S01]  /*a100*/  @!P3 IMAD.MOV R5, RZ, RZ, -R5 ;  /* 0x000000ffff05b224 */ /* 0x000fe200078e0a05 */
[----:B------:R-:W-:-:S04]  /*a110*/  IABS R8, R14 ;  /* 0x0000000e00087213 */ /* 0x000fc80000000000 */
[----:B------:R0:W-:Y:S07]  /*a120*/  STL [R1+0x8a0], R5 ;  /* 0x0008a00501007387 */ /* 0x0001ee0000100800 */
[----:B------:R-:W-:Y:S01]  /*a130*/  @!P4 IMAD.IADD R10, R10, 0x1, -R21 ;  /* 0x000000010a0ac824 */ /* 0x000fe200078e0a15 */
[----:B------:R-:W-:Y:S02]  /*a140*/  ISETP.GE.AND P4, PT, R14, RZ, PT ;  /* 0x000000ff0e00720c */ /* 0x000fe40003f86270 */
[----:B------:R-:W2:Y:S01]  /*a150*/  LDL R14, [R1+0xdc] ;  /* 0x0000dc00010e7983 */ /* 0x000ea20000100800 */
[----:B------:R-:W-:Y:S01]  /*a160*/  ISETP.GE.AND P0, PT, R6, RZ, PT ;  /* 0x000000ff0600720c */ /* 0x000fe20003f06270 */
[----:B----4-:R-:W-:-:S04]  /*a170*/  IMAD.HI.U32 R6, R24, R4, RZ ;  /* 0x0000000418067227 */ /* 0x010fc800078e00ff */
[----:B------:R-:W-:Y:S01]  /*a180*/  IMAD.MOV R6, RZ, RZ, -R6 ;  /* 0x000000ffff067224 */ /* 0x000fe200078e0a06 */
[----:B------:R-:W-:-:S03]  /*a190*/  ISETP.GT.U32.AND P2, PT, R21, R2, PT ;  /* 0x000000021500720c */ /* 0x000fc60003f44070 */
[----:B------:R-:W-:-:S05]  /*a1a0*/  IMAD R6, R21, R6, R4 ;  /* 0x0000000615067224 */ /* 0x000fca00078e0204 */
[----:B------:R-:W-:Y:S01]  /*a1b0*/  ISETP.GT.U32.AND P5, PT, R21, R6, PT ;  /* 0x000000061500720c */ /* 0x000fe20003fa4070 */
[----:B0-----:R-:W-:Y:S01]  /*a1c0*/  IMAD.MOV.U32 R5, RZ, RZ, R10 ;  /* 0x000000ffff057224 */ /* 0x001fe200078e000a */
[----:B------:R-:W-:Y:S02]  /*a1d0*/  ISETP.GE.AND P6, PT, R7, RZ, PT ;  /* 0x000000ff0700720c */ /* 0x000fe40003fc6270 */
[----:B------:R-:W-:Y:S01]  /*a1e0*/  IABS R7, R12 ;  /* 0x0000000c00077213 */ /* 0x000fe20000000000 */
[----:B------:R-:W-:Y:S01]  /*a1f0*/  @!P0 IMAD.MOV R5, RZ, RZ, -R5 ;  /* 0x000000ffff058224 */ /* 0x000fe200078e0a05 */
[----:B------:R-:W-:Y:S01]  /*a200*/  ISETP.GE.AND P3, PT, R12, RZ, PT ;  /* 0x000000ff0c00720c */ /* 0x000fe20003f66270 */
[----:B------:R-:W-:Y:S01]  /*a210*/  @!P2 IMAD.IADD R2, R2, 0x1, -R21 ;  /* 0x000000010202a824 */ /* 0x000fe200078e0a15 */
[----:B------:R-:W4:Y:S01]  /*a220*/  LDL R12, [R1+0xd8] ;  /* 0x0000d800010c7983 */ /* 0x000f220000100800 */
[----:B------:R-:W-:-:S03]  /*a230*/  IMAD.HI.U32 R4, R24, R7, RZ ;  /* 0x0000000718047227 */ /* 0x000fc600078e00ff */
[----:B------:R0:W-:Y:S01]  /*a240*/  STL [R1+0x89c], R5 ;  /* 0x00089c0501007387 */ /* 0x0001e20000100800 */
[----:B------:R-:W-:Y:S02]  /*a250*/  @!P5 IMAD.IADD R6, R6, 0x1, -R21 ;  /* 0x000000010606d824 */ /* 0x000fe400078e0a15 */
[----:B------:R-:W-:-:S04]  /*a260*/  IMAD.MOV R4, RZ, RZ, -R4 ;  /* 0x000000ffff047224 */ /* 0x000fc800078e0a04 */
[----:B------:R-:W-:Y:S01]  /*a270*/  IMAD R7, R21, R4, R7 ;  /* 0x0000000415077224 */ /* 0x000fe200078e0207 */
[----:B------:R-:W-:Y:S01]  /*a280*/  IABS R4, R27 ;  /* 0x0000001b00047213 */ /* 0x000fe20000000000 */
[----:B------:R1:W-:Y:S01]  /*a290*/  STL [R1+0x2748], R27 ;  /* 0x0027481b01007387 */ /* 0x0003e20000100800 */
[----:B---3--:R-:W-:Y:S02]  /*a2a0*/  ISETP.GE.AND P5, PT, R13, RZ, PT ;  /* 0x000000ff0d00720c */ /* 0x008fe40003fa6270 */
[----:B0-----:R-:W-:Y:S01]  /*a2b0*/  IABS R5, R13 ;  /* 0x0000000d00057213 */ /* 0x001fe20000000000 */
[----:B------:R-:W-:-:S04]  /*a2c0*/  IMAD.MOV.U32 R13, RZ, RZ, R2 ;  /* 0x000000ffff0d7224 */ /* 0x000fc800078e0002 */
[----:B------:R-:W-:-:S05]  /*a2d0*/  @!P6 IMAD.MOV R13, RZ, RZ, -R13 ;  /* 0x000000ffff0de224 */ /* 0x000fca00078e0a0d */
[----:B------:R0:W-:Y:S04]  /*a2e0*/  STL [R1+0x898], R13 ;  /* 0x0008980d01007387 */ /* 0x0001e80000100800 */
[----:B-1----:R-:W3:Y:S01]  /*a2f0*/  LDL R27, [R1+0xe4] ;  /* 0x0000e400011b7983 */ /* 0x002ee20000100800 */
[----:B0-----:R-:W-:-:S04]  /*a300*/  IMAD.HI.U32 R13, R24, R4, RZ ;  /* 0x00000004180d7227 */ /* 0x001fc800078e00ff */
[----:B------:R-:W-:-:S04]  /*a310*/  IMAD.MOV R13, RZ, RZ, -R13 ;  /* 0x000000ffff0d7224 */ /* 0x000fc800078e0a0d */
[----:B------:R-:W-:Y:S02]  /*a320*/  IMAD R4, R21, R13, R4 ;  /* 0x0000000d15047224 */ /* 0x000fe400078e0204 */
[----:B------:R-:W3:Y:S01]  /*a330*/  LDL R13, [R1+0xe0] ;  /* 0x0000e000010d7983 */ /* 0x000ee20000100800 */
[----:B--2---:R-:W-:-:S03]  /*a340*/  IABS R10, R14 ;  /* 0x0000000e000a7213 */ /* 0x004fc60000000000 */
[----:B------:R-:W2:Y:S01]  /*a350*/  LDL R14, [R1+0xe8] ;  /* 0x0000e800010e7983 */ /* 0x000ea20000100800 */
[----:B------:R-:W-:Y:S01]  /*a360*/  ISETP.GT.U32.AND P0, PT, R21, R6, PT ;  /* 0x000000061500720c */ /* 0x000fe20003f04070 */
[----:B------:R-:W-:-:S04]  /*a370*/  IMAD.HI.U32 R9, R24, R8, RZ ;  /* 0x0000000818097227 */ /* 0x000fc800078e00ff */
[----:B------:R-:W-:Y:S01]  /*a380*/  IMAD.MOV R9, RZ, RZ, -R9 ;  /* 0x000000ffff097224 */ /* 0x000fe200078e0a09 */
[----:B------:R-:W-:-:S03]  /*a390*/  ISETP.GT.U32.AND P6, PT, R21, R7, PT ;  /* 0x000000071500720c */ /* 0x000fc60003fc4070 */
[----:B------:R-:W-:-:S04]  /*a3a0*/  IMAD R8, R21, R9, R8 ;  /* 0x0000000915087224 */ /* 0x000fc800078e0208 */
[--C-:B------:R-:W-:Y:S01]  /*a3b0*/  @!P0 IMAD.IADD R6, R6, 0x1, -R21.reuse ;  /* 0x0000000106068824 */ /* 0x100fe200078e0a15 */
[----:B------:R-:W-:Y:S02]  /*a3c0*/  ISETP.GT.U32.AND P0, PT, R21, R8, PT ;  /* 0x000000081500720c */ /* 0x000fe40003f04070 */
[----:B----4-:R-:W-:Y:S01]  /*a3d0*/  IABS R9, R12 ;  /* 0x0000000c00097213 */ /* 0x010fe20000000000 */
[----:B------:R-:W-:Y:S01]  /*a3e0*/  IMAD.HI.U32 R12, R24, R5, RZ ;  /* 0x00000005180c7227 */ /* 0x000fe200078e00ff */
[----:B------:R-:W-:Y:S02]  /*a3f0*/  ISETP.GE.AND P2, PT, R11, RZ, PT ;  /* 0x000000ff0b00720c */ /* 0x000fe40003f46270 */
[----:B------:R-:W-:Y:S01]  /*a400*/  IABS R11, R11 ;  /* 0x0000000b000b7213 */ /* 0x000fe20000000000 */
[----:B------:R-:W-:Y:S02]  /*a410*/  IMAD.MOV R12, RZ, RZ, -R12 ;  /* 0x000000ffff0c7224 */ /* 0x000fe400078e0a0c */
[----:B------:R-:W-:-:S02]  /*a420*/  @!P6 IMAD.IADD R7, R7, 0x1, -R21 ;  /* 0x000000010707e824 */ /* 0x000fc400078e0a15 */
        /* <DEDUP_REMOVED lines=13> */
[----:B---3--:R-:W-:Y:S01]  /*a500*/  IABS R11, R27 ;  /* 0x0000001b000b7213 */ /* 0x008fe20000000000 */
[----:B------:R-:W-:Y:S01]  /*a510*/  IMAD.MOV.U32 R27, RZ, RZ, R7 ;  /* 0x000000ffff1b7224 */ /* 0x000fe200078e0007 */
[----:B------:R-:W-:Y:S01]  /*a520*/  IABS R12, R13 ;  /* 0x0000000d000c7213 */ /* 0x000fe20000000000 */
[----:B------:R-:W-:Y:S01]  /*a530*/  IMAD.MOV.U32 R13, RZ, RZ, R6 ;  /* 0x000000ffff0d7224 */ /* 0x000fe200078e0006 */
[----:B--2---:R-:W-:-:S03]  /*a540*/  IABS R6, R14 ;  /* 0x0000000e00067213 */ /* 0x004fc60000000000 */
        /* <DEDUP_REMOVED lines=22> */
[----:B------:R-:W-:-:S04]  /*a6b0*/  @!P1 IMAD.IADD R8, R8, 0x1, -R21 ;  /* 0x0000000108089824 */ /* 0x000fc800078e0a15 */
[----:B------:R-:W-:Y:S02]  /*a6c0*/  @!P4 IMAD.MOV R8, RZ, RZ, -R8 ;  /* 0x000000ffff08c224 */ /* 0x000fe400078e0a08 */
[----:B------:R-:W-:-:S03]  /*a6d0*/  @!P0 IMAD.IADD R5, R5, 0x1, -R21 ;  /* 0x0000000105058824 */ /* 0x000fc600078e0a15 */
[----:B------:R4:W-:Y:S03]  /*a6e0*/  STL [R1+0x88c], R8 ;  /* 0x00088c0801007387 */ /* 0x0009e60000100800 */
[----:B------:R-:W-:Y:S01]  /*a6f0*/  @!P6 IMAD.IADD R2, R2, 0x1, -R21 ;  /* 0x000000010202e824 */ /* 0x000fe200078e0a15 */
[----:B--2---:R-:W-:-:S03]  /*a700*/  ISETP.GE.AND P0, PT, R27, RZ, PT ;  /* 0x000000ff1b00720c */ /* 0x004fc60003f06270 */
        /* <DEDUP_REMOVED lines=31> */
[----:B------:R-:W-:Y:S01]  /*a900*/  IMAD.HI.U32 R13, R24, R2, RZ ;  /* 0x00000002180d7227 */ /* 0x000fe200078e00ff */
[----:B------:R-:W-:-:S03]  /*a910*/  ISETP.GT.U32.AND P3, PT, R21, R11, PT ;  /* 0x0000000b1500720c */ /* 0x000fc60003f64070 */
[----:B------:R-:W-:Y:S02]  /*a920*/  IMAD.MOV R12, RZ, RZ, -R12 ;  /* 0x000000ffff0c7224 */ /* 0x000fe400078e0a0c */
[----:B0-----:R-:W-:Y:S02]  /*a930*/  IMAD.MOV.U32 R2, RZ, RZ, R4 ;  /* 0x000000ffff027224 */ /* 0x001fe400078e0004 */
[----:B------:R-:W-:Y:S02]  /*a940*/  @!P5 IMAD.MOV R5, RZ, RZ, -R5 ;  /* 0x000000ffff05d224 */ /* 0x000fe400078e0a05 */
[----:B------:R-:W-:Y:S02]  /*a950*/  @!P0 IMAD.MOV R2, RZ, RZ, -R2 ;  /* 0x000000ffff028224 */ /* 0x000fe400078e0a02 */
[----:B------:R-:W-:Y:S02]  /*a960*/  IMAD R8, R21, R12, R8 ;  /* 0x0000000c15087224 */ /* 0x000fe400078e0208 */
[--C-:B------:R-:W-:Y:S01]  /*a970*/  @!P6 IMAD.IADD R9, R9, 0x1, -R21.reuse ;  /* 0x000000010909e824 */ /* 0x100fe200078e0a15 */
[----:B------:R-:W2:Y:S04]  /*a980*/  LDL.LU R12, [R1+0xf8] ;  /* 0x0000f800010c7983 */ /* 0x000ea80000300800 */
[----:B------:R0:W-:Y:S01]  /*a990*/  STL [R1+0x87c], R5 ;  /* 0x00087c0501007387 */ /* 0x0001e20000100800 */
[----:B------:R-:W-:-:S03]  /*a9a0*/  @!P3 IMAD.IADD R11, R11, 0x1, -R21 ;  /* 0x000000010b0bb824 */ /* 0x000fc600078e0a15 */
[----:B0-----:R-:W2:Y:S04]  /*a9b0*/  LDL.LU R5, [R1+0xf0] ;  /* 0x0000f00001057983 */ /* 0x001ea80000300800 */
[----:B------:R0:W-:Y:S02]  /*a9c0*/  STL [R1+0x878], R2 ;  /* 0x0008780201007387 */ /* 0x0001e40000100800 */
[----:B0-----:R-:W-:Y:S02]  /*a9d0*/  IMAD.MOV.U32 R2, RZ, RZ, R9 ;  /* 0x000000ffff027224 */ /* 0x001fe400078e0009 */
[----:B------:R-:W2:Y:S02]  /*a9e0*/  LDL.LU R9, [R1+0xec] ;  /* 0x0000ec0001097983 */ /* 0x000ea40000300800 */
[----:B------:R-:W-:Y:S01]  /*a9f0*/  @!P1 IMAD.MOV R2, RZ, RZ, -R2 ;  /* 0x000000ffff029224 */ /* 0x000fe200078e0a02 */
[----:B---3--:R-:W-:Y:S01]  /*aa00*/  ISETP.GE.AND P3, PT, R14, RZ, PT ;  /* 0x000000ff0e00720c */ /* 0x008fe20003f66270 */
[----:B------:R-:W-:-:S02]  /*aa10*/  IMAD.MOV.U32 R14, RZ, RZ, R10 ;  /* 0x000000ffff0e7224 */ /* 0x000fc400078e000a */
        /* <DEDUP_REMOVED lines=30> */
[----:B------:R-:W-:Y:S01]  /*ac00*/  ISETP.GE.AND P6, PT, R5, RZ, PT ;  /* 0x000000ff0500720c */ /* 0x000fe20003fc6270 */
[----:B------:R-:W-:Y:S01]  /*ac10*/  @!P5 IMAD.IADD R2, R2, 0x1, -R21 ;  /* 0x000000010202d824 */ /* 0x000fe200078e0a15 */
[----:B------:R-:W-:Y:S01]  /*ac20*/  ISETP.GT.U32.AND P5, PT, R21, R8, PT ;  /* 0x000000081500720c */ /* 0x000fe20003fa4070 */
        /* <DEDUP_REMOVED lines=8> */
[----:B------:R-:W-:-:S03]  /*acb0*/  @!P5 IMAD.IADD R8, R8, 0x1, -R21 ;  /* 0x000000010808d824 */ /* 0x000fc600078e0a15 */
[----:B------:R-:W2:Y:S01]  /*acc0*/  LDL R12, [R1+0x10c] ;  /* 0x00010c00010c7983 */ /* 0x000ea20000100800 */
[----:B------:R-:W-:Y:S02]  /*acd0*/  IABS R10, R14 ;  /* 0x0000000e000a7213 */ /* 0x000fe40000000000 */
[----:B------:R-:W-:Y:S02]  /*ace0*/  ISETP.GT.U32.AND P3, PT, R21, R5, PT ;  /* 0x000000051500720c */ /* 0x000fe40003f64070 */
[----:B------:R-:W-:Y:S02]  /*acf0*/  ISETP.GE.AND P5, PT, R14, RZ, PT ;  /* 0x000000ff0e00720c */ /* 0x000fe40003fa6270 */
[----:B------:R-:W2:Y:S01]  /*ad00*/  LDL R14, [R1+0x110] ;  /* 0x00011000010e7983 */ /* 0x000ea20000100800 */
[----:B------:R-:W-:-:S04]  /*ad10*/  IMAD.HI.U32 R4, R24, R9, RZ ;  /* 0x0000000918047227 */ /* 0x000fc800078e00ff */
[----:B------:R-:W-:-:S04]  /*ad20*/  IMAD.MOV R4, RZ, RZ, -R4 ;  /* 0x000000ffff047224 */ /* 0x000fc800078e0a04 */
[----:B------:R-:W-:Y:S02]  /*ad30*/  IMAD R9, R21, R4, R9 ;  /* 0x0000000415097224 */ /* 0x000fe400078e0209 */
[----:B------:R-:W-:Y:S01]  /*ad40*/  @!P3 IMAD.IADD R5, R5, 0x1, -R21 ;  /* 0x000000010505b824 */ /* 0x000fe200078e0a15 */
[----:B------:R-:W-:Y:S02]  /*ad50*/  ISETP.GT.U32.AND P2, PT, R21, R2, PT ;  /* 0x000000021500720c */ /* 0x000fe40003f44070 */
[----:B----4-:R-:W-:Y:S02]  /*ad60*/  ISETP.GE.AND P3, PT, R27, RZ, PT ;  /* 0x000000ff1b00720c */ /* 0x010fe40003f66270 */
[----:B------:R-:W-:Y:S02]  /*ad70*/  IABS R4, R27 ;  /* 0x0000001b00047213 */ /* 0x000fe40000000000 */
[----:B------:R-:W4:Y:S01]  /*ad80*/  LDL.LU R27, [R1+0x114] ;  /* 0x00011400011b7983 */ /* 0x000f220000300800 */
[----:B------:R-:W-:-:S04]  /*ad90*/  IMAD.HI.U32 R7, R24, R10, RZ ;  /* 0x0000000a18077227 */ /* 0x000fc800078e00ff */
[----:B------:R-:W-:Y:S02]  /*ada0*/  IMAD.MOV R7, RZ, RZ, -R7 ;  /* 0x000000ffff077224 */ /* 0x000fe400078e0a07 */
[----:B------:R-:W-:Y:S02]  /*adb0*/  @!P2 IMAD.IADD R2, R2, 0x1, -R21 ;  /* 0x000000010202a824 */ /* 0x000fe400078e0a15 */
[----:B------:R-:W-:Y:S02]  /*adc0*/  IMAD R10, R21, R7, R10 ;  /* 0x00000007150a7224 */ /* 0x000fe400078e020a */
[----:B0-----:R-:W-:Y:S01]  /*add0*/  IMAD.MOV.U32 R6, RZ, RZ, R8 ;  /* 0x000000ffff067224 */ /* 0x001fe200078e0008 */
[----:B---3--:R-:W-:Y:S01]  /*ade0*/  IABS R7, R13 ;  /* 0x0000000d00077213 */ /* 0x008fe20000000000 */
[----:B------:R-:W-:Y:S02]  /*adf0*/  IMAD.MOV.U32 R13, RZ, RZ, R2 ;  /* 0x000000ffff0d7224 */ /* 0x000fe400078e0002 */
[----:B------:R-:W-:-:S02]  /*ae00*/  @!P0 IMAD.MOV R6, RZ, RZ, -R6 ;  /* 0x000000ffff068224 */ /* 0x000fc400078e0a06 */
[----:B------:R-:W-:-:S03]  /*ae10*/  @!P6 IMAD.MOV R13, RZ, RZ, -R13 ;  /* 0x000000ffff0de224 */ /* 0x000fc600078e0a0d */
[----:B------:R-:W-:Y:S04]  /*ae20*/  STL [R1+0x850], R6 ;  /* 0x0008500601007387 */ /* 0x000fe80000100800 */
[----:B------:R0:W-:Y:S02]  /*ae30*/  STL [R1+0x84c], R13 ;  /* 0x00084c0d01007387 */ /* 0x0001e40000100800 */
[----:B0-----:R-:W-:-:S04]  /*ae40*/  IMAD.HI.U32 R13, R24, R7, RZ ;  /* 0x00000007180d7227 */ /* 0x001fc800078e00ff */
[----:B------:R-:W-:Y:S01]  /*ae50*/  IMAD.MOV R13, RZ, RZ, -R13 ;  /* 0x000000ffff0d7224 */ /* 0x000fe200078e0a0d */
[----:B------:R-:W-:-:S03]  /*ae60*/  ISETP.GT.U32.AND P0, PT, R21, R5, PT ;  /* 0x000000051500720c */ /* 0x000fc60003f04070 */
[----:B------:R-:W-:Y:S02]  /*ae70*/  IMAD R7, R21, R13, R7 ;  /* 0x0000000d15077224 */ /* 0x000fe400078e0207 */
[----:B------:R-:W3:Y:S01]  /*ae80*/  LDL R13, [R1+0x118] ;  /* 0x00011800010d7983 */ /* 0x000ee20000100800 */
[----:B--2---:R-:W-:Y:S01]  /*ae90*/  IABS R6, R12 ;  /* 0x0000000c00067213 */ /* 0x004fe20000000000 */
[----:B------:R-:W-:Y:S01]  /*aea0*/  IMAD.HI.U32 R12, R24, R4, RZ ;  /* 0x00000004180c7227 */ /* 0x000fe200078e00ff */
[----:B------:R-:W-:Y:S02]  /*aeb0*/  IABS R8, R14 ;  /* 0x0000000e00087213 */ /* 0x000fe40000000000 */
[----:B------:R-:W2:Y:S01]  /*aec0*/  LDL R14, [R1+0x11c] ;  /* 0x00011c00010e7983 */ /* 0x000ea20000100800 */
[----:B------:R-:W-:Y:S02]  /*aed0*/  IMAD.MOV R12, RZ, RZ, -R12 ;  /* 0x000000ffff0c7224 */ /* 0x000fe400078e0a0c */
[----:B------:R-:W-:-:S02]  /*aee0*/  @!P0 IMAD.IADD R5, R5, 0x1, -R21 ;  /* 0x0000000105058824 */ /* 0x000fc400078e0a15 */
[C---:B------:R-:W-:Y:S02]  /*aef0*/  IMAD R4, R21.reuse, R12, R4 ;  /* 0x0000000c15047224 */ /* 0x040fe400078e0204 */
[----:B------:R-:W-:Y:S01]  /*af00*/  IMAD.HI.U32 R12, R24, R6, RZ ;  /* 0x00000006180c7227 */ /* 0x000fe200078e00ff */
[----:B------:R-:W-:Y:S03]  /*af10*/  STL [R1+0x273c], R7 ;  /* 0x00273c0701007387 */ /* 0x000fe60000100800 */
[----:B------:R-:W-:Y:S02]  /*af20*/  IMAD.MOV R12, RZ, RZ, -R12 ;  /* 0x000000ffff0c7224 */ /* 0x000fe400078e0a0c */
[----:B------:R-:W-:Y:S02]  /*af30*/  @!P1 IMAD.MOV R5, RZ, RZ, -R5 ;  /* 0x000000ffff059224 */ /* 0x000fe400078e0a05 */
[----:B------:R-:W-:Y:S01]  /*af40*/  IMAD R6, R21, R12, R6 ;  /* 0x0000000c15067224 */ /* 0x000fe200078e0206 */
[----:B----4-:R0:W-:Y:S01]  /*af50*/  STL [R1+0x2738], R27 ;  /* 0x0027381b01007387 */ /* 0x0101e20000100800 */
[----:B------:R-:W-:-:S03]  /*af60*/  IABS R12, R27 ;  /* 0x0000001b000c7213 */ /* 0x000fc60000000000 */
[----:B------:R1:W-:Y:S04]  /*af70*/  STL [R1+0x830], R5 ;  /* 0x0008300501007387 */ /* 0x0003e80000100800 */
[----:B0-----:R-:W4:Y:S01]  /*af80*/  LDL.LU R27, [R1+0x100] ;  /* 0x00010000011b7983 */ /* 0x001f220000300800 */
[----:B------:R-:W-:Y:S02]  /*af90*/  ISETP.GE.AND P2, PT, R11, RZ, PT ;  /* 0x000000ff0b00720c */ /* 0x000fe40003f46270 */
[----:B------:R-:W-:Y:S02]  /*afa0*/  IABS R11, R11 ;  /* 0x0000000b000b7213 */ /* 0x000fe40000000000 */
[C---:B------:R-:W-:Y:S02]  /*afb0*/  ISETP.GT.U32.AND P6, PT, R21.reuse, R9, PT ;  /* 0x000000091500720c */ /* 0x040fe40003fc4070 */
[----:B------:R-:W-:Y:S01]  /*afc0*/  ISETP.GT.U32.AND P0, PT, R21, R10, PT ;  /* 0x0000000a1500720c */ /* 0x000fe20003f04070 */
[----:B------:R-:W-:-:S04]  /*afd0*/  IMAD.HI.U32 R2, R24, R11, RZ ;  /* 0x0000000b18027227 */ /* 0x000fc800078e00ff */
[----:B------:R-:W-:-:S04]  /*afe0*/  IMAD.MOV R2, RZ, RZ, -R2 ;  /* 0x000000ffff027224 */ /* 0x000fc800078e0a02 */
[----:B------:R-:W-:Y:S02]  /*aff0*/  IMAD R2, R21, R2, R11 ;  /* 0x0000000215027224 */ /* 0x000fe400078e020b */
[----:B------:R-:W-:Y:S02]  /*b000*/  @!P6 IMAD.IADD R9, R9, 0x1, -R21 ;  /* 0x000000010909e824 */ /* 0x000fe400078e0a15 */
[----:B------:R-:W-:-:S04]  /*b010*/  IMAD.HI.U32 R11, R24, R8, RZ ;  /* 0x00000008180b7227 */ /* 0x000fc800078e00ff */
[----:B------:R-:W-:Y:S01]  /*b020*/  @!P0 IMAD.IADD R10, R10, 0x1, -R21 ;  /* 0x000000010a0a8824 */ /* 0x000fe200078e0a15 */
[----:B------:R-:W-:Y:S01]  /*b030*/  ISETP.GT.U32.AND P0, PT, R21, R9, PT ;  /* 0x000000091500720c */ /* 0x000fe20003f04070 */
[----:B------:R-:W-:-:S04]  /*b040*/  IMAD.MOV R11, RZ, RZ, -R11 ;  /* 0x000000ffff0b7224 */ /* 0x000fc800078e0a0b */
[C---:B------:R-:W-:Y:S01]  /*b050*/  IMAD R8, R21.reuse, R11, R8 ;  /* 0x0000000b15087224 */ /* 0x040fe200078e0208 */
[----:B------:R-:W-:Y:S02]  /*b060*/  ISETP.GT.U32.AND P1, PT, R21, R10, PT ;  /* 0x0000000a1500720c */ /* 0x000fe40003f24070 */
[----:B---3--:R-:W-:-:S05]  /*b070*/  IABS R11, R13 ;  /* 0x0000000d000b7213 */ /* 0x008fca0000000000 */
[----:B-1----:R-:W-:Y:S01]  /*b080*/  IMAD.MOV.U32 R5, RZ, RZ, R11 ;  /* 0x000000ffff057224 */ /* 0x002fe200078e000b */
[----:B--2---:R-:W-:Y:S01]  /*b090*/  IABS R13, R14 ;  /* 0x0000000e000d7213 */ /* 0x004fe20000000000 */
[----:B------:R-:W-:Y:S01]  /*b0a0*/  @!P0 IMAD.IADD R9, R9, 0x1, -R21 ;  /* 0x0000000109098824 */ /* 0x000fe200078e0a15 */
[----:B------:R-:W-:Y:S01]  /*b0b0*/  ISETP.GT.U32.AND P0, PT, R21, R4, PT ;  /* 0x000000041500720c */ /* 0x000fe20003f04070 */
[----:B------:R-:W-:-:S04]  /*b0c0*/  IMAD.HI.U32 R14, R24, R5, RZ ;  /* 0x00000005180e7227 */ /* 0x000fc800078e00ff */
[----:B------:R-:W-:Y:S02]  /*b0d0*/  IMAD.MOV.U32 R7, RZ, RZ, R9 ;  /* 0x000000ffff077224 */ /* 0x000fe400078e0009 */
        /* <DEDUP_REMOVED lines=11> */
[----:B0-----:R-:W2:Y:S01]  /*b190*/  LDL.LU R7, [R1+0x273c] ;  /* 0x00273c0001077983 */ /* 0x001ea20000300800 */
[----:B----4-:R-:W-:-:S03]  /*b1a0*/  ISETP.GE.AND P0, PT, R27, RZ, PT ;  /* 0x000000ff1b00720c */ /* 0x010fc60003f06270 */
[----:B------:R-:W3:Y:S04]  /*b1b0*/  LDL.LU R27, [R1+0x2738] ;  /* 0x00273800011b7983 */ /* 0x000ee80000300800 */
[----:B------:R-:W4:Y:S04]  /*b1c0*/  LDL.LU R12, [R1+0x10c] ;  /* 0x00010c00010c7983 */ /* 0x000f280000300800 */
[----:B------:R-:W4:Y:S04]  /*b1d0*/  LDL R10, [R1+0x120] ;  /* 0x00012000010a7983 */ /* 0x000f280000100800 */
[----:B------:R0:W-:Y:S04]  /*b1e0*/  STL [R1+0x824], R14 ;  /* 0x0008240e01007387 */ /* 0x0001e80000100800 */
[----:B0-----:R-:W2:Y:S01]  /*b1f0*/  LDL.LU R14, [R1+0x110] ;  /* 0x00011000010e7983 */ /* 0x001ea20000300800 */
[----:B------:R-:W-:-:S13]  /*b200*/  ISETP.GT.U32.AND P6, PT, R21, R2, PT ;  /* 0x000000021500720c */ /* 0x000fda0003fc4070 */
[----:B------:R-:W-:-:S05]  /*b210*/  @!P6 IMAD.IADD R2, R2, 0x1, -R21 ;  /* 0x000000010202e824 */ /* 0x000fca00078e0a15 */
[----:B------:R-:W-:Y:S01]  /*b220*/  ISETP.GT.U32.AND P6, PT, R21, R2, PT ;  /* 0x000000021500720c */ /* 0x000fe20003fc4070 */
[----:B------:R-:W-:-:S12]  /*b230*/  IMAD.MOV.U32 R11, RZ, RZ, R13 ;  /* 0x000000ffff0b7224 */ /* 0x000fd800078e000d */
        /* <DEDUP_REMOVED lines=12> */
[----:B--2---:R-:W-:Y:S02]  /*b300*/  ISETP.GE.AND P5, PT, R14, RZ, PT ;  /* 0x000000ff0e00720c */ /* 0x004fe40003fa6270 */
[----:B------:R-:W2:Y:S01]  /*b310*/  LDL.LU R14, [R1+0x12c] ;  /* 0x00012c00010e7983 */ /* 0x000ea20000300800 */
[----:B------:R-:W-:-:S13]  /*b320*/  ISETP.GT.U32.AND P2, PT, R21, R9, PT ;  /* 0x000000091500720c */ /* 0x000fda0003f44070 */
[--C-:B------:R-:W-:Y:S01]  /*b330*/  @!P2 IMAD.IADD R9, R9, 0x1, -R21.reuse ;  /* 0x000000010909a824 */ /* 0x100fe200078e0a15 */
[----:B---3--:R-:W-:Y:S02]  /*b340*/  ISETP.GE.AND P2, PT, R27, RZ, PT ;  /* 0x000000ff1b00720c */ /* 0x008fe40003f46270 */
[C---:B------:R-:W-:Y:S02]  /*b350*/  ISETP.GT.U32.AND P4, PT, R21.reuse, R7, PT ;  /* 0x000000071500720c */ /* 0x040fe40003f84070 */
[----:B------:R-:W-:Y:S01]  /*b360*/  ISETP.GT.U32.AND P1, PT, R21, R6, PT ;  /* 0x000000061500720c */ /* 0x000fe20003f24070 */
[----:B--2---:R0:W-:Y:S04]  /*b370*/  STL [R1+0x2730], R14 ;  /* 0x0027300e01007387 */ /* 0x0041e80000100800 */
        /* <DEDUP_REMOVED lines=12> */
[C---:B------:R-:W-:Y:S01]  /*b440*/  ISETP.GT.U32.AND P6, PT, R21.reuse, R6, PT ;  /* 0x000000061500720c */ /* 0x040fe20003fc4070 */
[----:B---3--:R0:W-:Y:S04]  /*b450*/  STL [R1+0x2734], R27 ;  /* 0x0027341b01007387 */ /* 0x0081e80000100800 */
[----:B------:R-:W3:Y:S06]  /*b460*/  LDL.LU R12, [R1+0x128] ;  /* 0x00012800010c7983 */ /* 0x000eec0000300800 */
[--C-:B------:R-:W-:Y:S01]  /*b470*/  @!P4 IMAD.IADD R4, R4, 0x1, -R21.reuse ;  /* 0x000000010404c824 */ /* 0x100fe200078e0a15 */
[C---:B------:R-:W-:Y:S01]  /*b480*/  ISETP.GT.U32.AND P4, PT, R21.reuse, R5, PT ;  /* 0x000000051500720c */ /* 0x040fe20003f84070 */
[----:B------:R-:W-:Y:S01]  /*b490*/  @!P6 IMAD.IADD R6, R6, 0x1, -R21 ;  /* 0x000000010606e824 */ /* 0x000fe200078e0a15 */
[----:B------:R-:W-:Y:S01]  /*b4a0*/  ISETP.GT.U32.AND P6, PT, R21, R11, PT ;  /* 0x0000000b1500720c */ /* 0x000fe20003fc4070 */
[----:B------:R-:W-:-:S02]  /*b4b0*/  @!P0 IMAD.MOV R7, RZ, RZ, -R7 ;  /* 0x000000ffff078224 */ /* 0x000fc400078e0a07 */
[----:B------:R-:W-:-:S03]  /*b4c0*/  @!P3 IMAD.MOV R4, RZ, RZ, -R4 ;  /* 0x000000ffff04b224 */ /* 0x000fc600078e0a04 */
[----:B------:R1:W-:Y:S01]  /*b4d0*/  STL [R1+0x818], R7 ;  /* 0x0008180701007387 */ /* 0x0003e20000100800 */
[----:B0-----:R-:W-:-:S03]  /*b4e0*/  IMAD.MOV.U32 R27, RZ, RZ, R6 ;  /* 0x000000ffff1b7224 */ /* 0x001fc600078e0006 */
[----:B------:R-:W-:Y:S01]  /*b4f0*/  STL [R1+0x81c], R4 ;  /* 0x00081c0401007387 */ /* 0x000fe20000100800 */
[--C-:B------:R-:W-:Y:S01]  /*b500*/  @!P4 IMAD.IADD R5, R5, 0x1, -R21.reuse ;  /* 0x000000010505c824 */ /* 0x100fe200078e0a15 */
[----:B--2---:R-:W-:Y:S02]  /*b510*/  ISETP.GE.AND P4, PT, R14, RZ, PT ;  /* 0x000000ff0e00720c */ /* 0x004fe40003f86270 */
[----:B-1----:R-:W2:Y:S01]  /*b520*/  LDL.LU R7, [R1+0x124] ;  /* 0x0001240001077983 */ /* 0x002ea20000300800 */
[----:B------:R-:W-:-:S03]  /*b530*/  @!P6 IMAD.IADD R11, R11, 0x1, -R21 ;  /* 0x000000010b0be824 */ /* 0x000fc600078e0a15 */
[----:B------:R-:W4:Y:S01]  /*b540*/  LDL.LU R6, [R1+0x120] ;  /* 0x0001200001067983 */ /* 0x000f220000300800 */
[C---:B------:R-:W-:Y:S01]  /*b550*/  ISETP.GT.U32.AND P3, PT, R21.reuse, R9, PT ;  /* 0x000000091500720c */ /* 0x040fe20003f64070 */
[----:B------:R-:W-:Y:S02]  /*b560*/  IMAD.MOV.U32 R14, RZ, RZ, R8 ;  /* 0x000000ffff0e7224 */ /* 0x000fe400078e0008 */
[----:B------:R-:W2:Y:S01]  /*b570*/  LDL.LU R8, [R1+0x11c] ;  /* 0x00011c0001087983 */ /* 0x000ea20000300800 */
[C---:B------:R-:W-:Y:S01]  /*b580*/  ISETP.GT.U32.AND P0, PT, R21.reuse, R5, PT ;  /* 0x000000051500720c */ /* 0x040fe20003f04070 */
[----:B------:R-:W-:Y:S01]  /*b590*/  @!P1 IMAD.MOV R27, RZ, RZ, -R27 ;  /* 0x000000ffff1b9224 */ /* 0x000fe200078e0a1b */
[C---:B------:R-:W-:Y:S02]  /*b5a0*/  ISETP.GT.U32.AND P6, PT, R21.reuse, R11, PT ;  /* 0x0000000b1500720c */ /* 0x040fe40003fc4070 */
[----:B------:R-:W-:Y:S02]  /*b5b0*/  ISETP.GT.U32.AND P1, PT, R21, R10, PT ;  /* 0x0000000a1500720c */ /* 0x000fe40003f24070 */
[----:B------:R-:W-:Y:S01]  /*b5c0*/  IABS R2, R2 ;  /* 0x0000000200027213 */ /* 0x000fe20000000000 */
[----:B------:R0:W-:Y:S01]  /*b5d0*/  STL [R1+0x814], R27 ;  /* 0x0008141b01007387 */ /* 0x0001e20000100800 */
[----:B------:R-:W-:-:S02]  /*b5e0*/  @!P5 IMAD.MOV R14, RZ, RZ, -R14 ;  /* 0x000000ffff0ed224 */ /* 0x000fc400078e0a0e */
[--C-:B------:R-:W-:Y:S02]  /*b5f0*/  @!P3 IMAD.IADD R9, R9, 0x1, -R21.reuse ;  /* 0x000000010909b824 */ /* 0x100fe400078e0a15 */
[----:B------:R-:W-:Y:S01]  /*b600*/  IMAD.HI.U32 R13, R24, R2, RZ ;  /* 0x00000002180d7227 */ /* 0x000fe200078e00ff */
[----:B0-----:R-:W2:Y:S03]  /*b610*/  LDL.LU R27, [R1+0x2734] ;  /* 0x00273400011b7983 */ /* 0x001ea60000300800 */
[----:B------:R-:W-:Y:S02]  /*b620*/  @!P0 IMAD.IADD R5, R5, 0x1, -R21 ;  /* 0x0000000105058824 */ /* 0x000fe400078e0a15 */
[----:B------:R-:W-:Y:S01]  /*b630*/  @!P2 IMAD.MOV R9, RZ, RZ, -R9 ;  /* 0x000000ffff09a224 */ /* 0x000fe200078e0a09 */
[----:B------:R0:W-:Y:S01]  /*b640*/  STL [R1+0x810], R14 ;  /* 0x0008100e01007387 */ /* 0x0001e20000100800 */
[----:B------:R-:W-:-:S02]  /*b650*/  @!P6 IMAD.IADD R11, R11, 0x1, -R21 ;  /* 0x000000010b0be824 */ /* 0x000fc400078e0a15 */
[----:B------:R-:W-:Y:S02]  /*b660*/  IMAD.MOV R13, RZ, RZ, -R13 ;  /* 0x000000ffff0d7224 */ /* 0x000fe400078e0a0d */
[----:B------:R-:W-:Y:S01]  /*b670*/  @!P1 IMAD.IADD R10, R10, 0x1, -R21 ;  /* 0x000000010a0a9824 */ /* 0x000fe200078e0a15 */
[----:B0-----:R-:W2:Y:S01]  /*b680*/  LDL.LU R14, [R1+0x2730] ;  /* 0x00273000010e7983 */ /* 0x001ea20000300800 */
[----:B------:R-:W-:-:S03]  /*b690*/  IMAD R2, R21, R13, R2 ;  /* 0x0000000d15027224 */ /* 0x000fc600078e0202 */
[----:B------:R0:W-:Y:S02]  /*b6a0*/  STL [R1+0x80c], R9 ;  /* 0x00080c0901007387 */ /* 0x0001e40000100800 */
[----:B0-----:R-:W-:Y:S02]  /*b6b0*/  IMAD.MOV.U32 R9, RZ, RZ, R11 ;  /* 0x000000ffff097224 */ /* 0x001fe400078e000b */
[----:B------:R-:W2:Y:S04]  /*b6c0*/  LDL.LU R11, [R1+0x16c] ;  /* 0x00016c00010b7983 */ /* 0x000ea80000300800 */
[----:B------:R-:W2:Y:S01]  /*b6d0*/  LDL.LU R13, [R1+0x170] ;  /* 0x00017000010d7983 */ /* 0x000ea20000300800 */
[----:B---3--:R-:W-:Y:S02]  /*b6e0*/  IABS R4, R12 ;  /* 0x0000000c00047213 */ /* 0x008fe40000000000 */
[----:B------:R-:W-:Y:S01]  /*b6f0*/  ISETP.GE.AND P1, PT, R12, RZ, PT ;  /* 0x000000ff0c00720c */ /* 0x000fe20003f26270 */
[----:B------:R-:W-:-:S04]  /*b700*/  IMAD.MOV.U32 R12, RZ, RZ, R5 ;  /* 0x000000ffff0c7224 */ /* 0x000fc800078e0005 */
[----:B------:R-:W-:-:S05]  /*b710*/  @!P4 IMAD.MOV R12, RZ, RZ, -R12 ;  /* 0x000000ffff0cc224 */ /* 0x000fca00078e0a0c */
[----:B------:R0:W-:Y:S04]  /*b720*/  STL [R1+0x808], R12 ;  /* 0x0008080c01007387 */ /* 0x0001e80000100800 */
[----:B0-----:R-:W3:Y:S01]  /*b730*/  LDL R12, [R1+0x134] ;  /* 0x00013400010c7983 */ /* 0x001ee20000100800 */
[----:B------:R-:W-:Y:S02]  /*b740*/  ISETP.GT.U32.AND P3, PT, R21, R2, PT ;  /* 0x000000021500720c */ /* 0x000fe40003f64070 */
[----:B----4-:R-:W-:Y:S01]  /*b750*/  ISETP.GE.AND P0, PT, R6, RZ, PT ;  /* 0x000000ff0600720c */ /* 0x010fe20003f06270 */
[----:B------:R-:W-:Y:S01]  /*b760*/  IMAD.HI.U32 R6, R24, R4, RZ ;  /* 0x0000000418067227 */ /* 0x000fe200078e00ff */
[----:B--2---:R-:W-:-:S03]  /*b770*/  ISETP.GE.AND P5, PT, R8, RZ, PT ;  /* 0x000000ff0800720c */ /* 0x004fc60003fa6270 */
[----:B------:R-:W-:-:S06]  /*b780*/  IMAD.MOV R6, RZ, RZ, -R6 ;  /* 0x000000ffff067224 */ /* 0x000fcc00078e0a06 */
[----:B------:R-:W-:Y:S01]  /*b790*/  @!P3 IMAD.IADD R2, R2, 0x1, -R21 ;  /* 0x000000010202b824 */ /* 0x000fe200078e0a15 */
[C---:B------:R-:W-:Y:S01]  /*b7a0*/  ISETP.GT.U32.AND P3, PT, R21.reuse, R10, PT ;  /* 0x0000000a1500720c */ /* 0x040fe20003f64070 */
[----:B------:R-:W-:-:S03]  /*b7b0*/  IMAD R4, R21, R6, R4 ;  /* 0x0000000615047224 */ /* 0x000fc600078e0204 */
[C---:B------:R-:W-:Y:S02]  /*b7c0*/  ISETP.GT.U32.AND P2, PT, R21.reuse, R2, PT ;  /* 0x000000021500720c */ /* 0x040fe40003f44070 */
[----:B------:R-:W-:Y:S02]  /*b7d0*/  ISETP.GT.U32.AND P4, PT, R21, R4, PT ;  /* 0x000000041500720c */ /* 0x000fe40003f84070 */
[----:B------:R-:W-:Y:S01]  /*b7e0*/  IABS R8, R27 ;  /* 0x0000001b00087213 */ /* 0x000fe20000000000 */
[----:B------:R-:W-:Y:S01]  /*b7f0*/  @!P5 IMAD.MOV R9, RZ, RZ, -R9 ;  /* 0x000000ffff09d224 */ /* 0x000fe200078e0a09 */
[----:B------:R-:W-:-:S03]  /*b800*/  ISETP.GE.AND P6, PT, R7, RZ, PT ;  /* 0x000000ff0700720c */ /* 0x000fc60003fc6270 */
        /* <DEDUP_REMOVED lines=11> */
[----:B------:R-:W-:-:S03]  /*b8c0*/  ISETP.GE.AND P4, PT, R13, RZ, PT ;  /* 0x000000ff0d00720c */ /* 0x000fc60003f86270 */
[----:B------:R-:W-:Y:S01]  /*b8d0*/  @!P0 IMAD.MOV R9, RZ, RZ, -R9 ;  /* 0x000000ffff098224 */ /* 0x000fe200078e0a09 */
[----:B------:R-:W-:Y:S01]  /*b8e0*/  IABS R5, R13 ;  /* 0x0000000d00057213 */ /* 0x000fe20000000000 */
[----:B------:R-:W-:Y:S01]  /*b8f0*/  IMAD.MOV.U32 R13, RZ, RZ, R2 ;  /* 0x000000ffff0d7224 */ /* 0x000fe200078e0002 */
[----:B------:R-:W-:Y:S02]  /*b900*/  ISETP.GE.AND P3, PT, R27, RZ, PT ;  /* 0x000000ff1b00720c */ /* 0x000fe40003f66270 */
[----:B------:R-:W4:Y:S01]  /*b910*/  LDL R27, [R1+0x144] ;  /* 0x00014400011b7983 */ /* 0x000f220000100800 */
[----:B------:R-:W-:-:S03]  /*b920*/  @!P6 IMAD.MOV R13, RZ, RZ, -R13 ;  /* 0x000000ffff0de224 */ /* 0x000fc600078e0a0d */
[----:B------:R3:W-:Y:S04]  /*b930*/  STL [R1+0x800], R9 ;  /* 0x0008000901007387 */ /* 0x0007e80000100800 */
[----:B------:R0:W-:Y:S01]  /*b940*/  STL [R1+0x7fc], R13 ;  /* 0x0007fc0d01007387 */ /* 0x0001e20000100800 */
[----:B---3--:R-:W-:-:S05]  /*b950*/  IABS R9, R12 ;  /* 0x0000000c00097213 */ /* 0x008fca0000000000 */
        /* <DEDUP_REMOVED lines=10> */
[----:B------:R-:W-:Y:S01]  /*ba00*/  IMAD R5, R21, R12, R5 ;  /* 0x0000000c15057224 */ /* 0x000fe200078e0205 */
[----:B--2---:R-:W-:Y:S01]  /*ba10*/  IABS R6, R14 ;  /* 0x0000000e00067213 */ /* 0x004fe20000000000 */
[----:B------:R-:W-:Y:S01]  /*ba20*/  @!P0 IMAD.IADD R4, R4, 0x1, -R21 ;  /* 0x0000000104048824 */ /* 0x000fe200078e0a15 */
[----:B------:R-:W2:Y:S03]  /*ba30*/  LDL R14, [R1+0x14c] ;  /* 0x00014c00010e7983 */ /* 0x000ea60000100800 */
[----:B------:R-:W-:-:S04]  /*ba40*/  IMAD.HI.U32 R12, R24, R6, RZ ;  /* 0x00000006180c7227 */ /* 0x000fc800078e00ff */
[----:B------:R-:W-:-:S04]  /*ba50*/  IMAD.MOV R12, RZ, RZ, -R12 ;  /* 0x000000ffff0c7224 */ /* 0x000fc800078e0a0c */
[----:B------:R-:W-:Y:S01]  /*ba60*/  IMAD R6, R21, R12, R6 ;  /* 0x0000000c15067224 */ /* 0x000fe200078e0206 */
[----:B----4-:R-:W-:Y:S02]  /*ba70*/  IABS R10, R27 ;  /* 0x0000001b000a7213 */ /* 0x010fe40000000000 */
[----:B------:R-:W4:Y:S04]  /*ba80*/  LDL R27, [R1+0x150] ;  /* 0x00015000011b7983 */ /* 0x000f280000100800 */
        /* <DEDUP_REMOVED lines=45> */
[----:B------:R-:W-:Y:S01]  /*bd60*/  IMAD R7, R21, R7, R12 ;  /* 0x0000000715077224 */ /* 0x000fe200078e020c */
        /* <DEDUP_REMOVED lines=46> */
[----:B------:R-:W2:Y:S02]  /*c050*/  LDL.LU R9, [R1+0x158] ;  /* 0x0001580001097983 */ /* 0x000ea40000300800 */
[----:B------:R-:W-:Y:S02]  /*c060*/  @!P0 IMAD.MOV R2, RZ, RZ, -R2 ;  /* 0x000000ffff028224 */ /* 0x000fe400078e0a02 */
[----:B------:R-:W-:Y:S04]  /*c070*/  STL [R1+0x7d4], R5 ;  /* 0x0007d40501007387 */ /* 0x000fe80000100800 */
[----:B------:R0:W-:Y:S01]  /*c080*/  STL [R1+0x7cc], R2 ;  /* 0x0007cc0201007387 */ /* 0x0001e20000100800 */
[----:B-1----:R-:W-:-:S02]  /*c090*/  IMAD.MOV.U32 R24, RZ, RZ, R10 ;  /* 0x000000ffff187224 */ /* 0x002fc400078e000a */
[----:B0-----:R-:W-:Y:S02]  /*c0a0*/  IMAD.MOV.U32 R2, RZ, RZ, R6 ;  /* 0x000000ffff027224 */ /* 0x001fe400078e0006 */
[----:B------:R-:W4:Y:S02]  /*c0b0*/  LDL.LU R6, [R1+0x154] ;  /* 0x0001540001067983 */ /* 0x000f240000300800 */
[----:B------:R-:W-:Y:S02]  /*c0c0*/  @!P1 IMAD.MOV R2, RZ, RZ, -R2 ;  /* 0x000000ffff029224 */ /* 0x000fe400078e0a02 */
[----:B------:R-:W3:Y:S04]  /*c0d0*/  LDL.LU R10, [R1+0x150] ;  /* 0x00015000010a7983 */ /* 0x000ee80000300800 */
        /* <DEDUP_REMOVED lines=20> */
[----:B------:R-:W-:Y:S02]  /*c220*/  @!P6 IMAD.IADD R4, R4, 0x1, -R21 ;  /* 0x000000010404e824 */ /* 0x000fe400078e0a15 */
[C---:B--2---:R-:W-:Y:S02]  /*c230*/  IMAD R2, R21.reuse, R13, R2 ;  /* 0x0000000d15027224 */ /* 0x044fe400078e0202 */
[----:B------:R-:W-:Y:S02]  /*c240*/  IMAD.MOV.U32 R13, RZ, RZ, R11 ;  /* 0x000000ffff0d7224 */ /* 0x000fe400078e000b */
[----:B------:R-:W2:Y:S02]  /*c250*/  LDL.LU R11, [R1+0x1a4] ;  /* 0x0001a400010b7983 */ /* 0x000ea40000300800 */
[----:B------:R-:W-:Y:S01]  /*c260*/  @!P5 IMAD.MOV R13, RZ, RZ, -R13 ;  /* 0x000000ffff0dd224 */ /* 0x000fe200078e0a0d */
[----:B------:R-:W-:-:S04]  /*c270*/  ISETP.GT.U32.AND P4, PT, R21, R2, PT ;  /* 0x000000021500720c */ /* 0x000fc80003f84070 */
[----:B------:R0:W-:Y:S01]  /*c280*/  STL [R1+0x7b8], R13 ;  /* 0x0007b80d01007387 */ /* 0x0001e20000100800 */
[----:B---3--:R-:W-:-:S03]  /*c290*/  ISETP.GE.AND P3, PT, R10, RZ, PT ;  /* 0x000000ff0a00720c */ /* 0x008fc60003f66270 */
[----:B0-----:R-:W3:Y:S05]  /*c2a0*/  LDL.LU R13, [R1+0x1a8] ;  /* 0x0001a800010d7983 */ /* 0x001eea0000300800 */
[----:B------:R-:W-:Y:S01]  /*c2b0*/  @!P4 IMAD.IADD R2, R2, 0x1, -R21 ;  /* 0x000000010202c824 */ /* 0x000fe200078e0a15 */
[----:B------:R-:W-:-:S04]  /*c2c0*/  ISETP.GT.U32.AND P4, PT, R21, R8, PT ;  /* 0x000000081500720c */ /* 0x000fc80003f84070 */
[----:B------:R-:W-:Y:S01]  /*c2d0*/  @!P3 IMAD.MOV R4, RZ, RZ, -R4 ;  /* 0x000000ffff04b224 */ /* 0x000fe200078e0a04 */
[----:B------:R-:W-:-:S04]  /*c2e0*/  IABS R10, R14 ;  /* 0x0000000e000a7213 */ /* 0x000fc80000000000 */
[----:B------:R0:W-:Y:S04]  /*c2f0*/  STL [R1+0x7b4], R4 ;  /* 0x0007b40401007387 */ /* 0x0001e80000100800 */
[----:B------:R-:W-:Y:S01]  /*c300*/  @!P4 IMAD.IADD R8, R8, 0x1, -R21 ;  /* 0x000000010808c824 */ /* 0x000fe200078e0a15 */
[----:B------:R-:W-:Y:S02]  /*c310*/  ISETP.GE.AND P4, PT, R14, RZ, PT ;  /* 0x000000ff0e00720c */ /* 0x000fe40003f86270 */
[----:B------:R-:W2:Y:S01]  /*c320*/  LDL R14, [R1+0x178] ;  /* 0x00017800010e7983 */ /* 0x000ea20000100800 */
[----:B----4-:R-:W-:Y:S01]  /*c330*/  ISETP.GE.AND P0, PT, R6, RZ, PT ;  /* 0x000000ff0600720c */ /* 0x010fe20003f06270 */
[----:B------:R-:W-:-:S04]  /*c340*/  IMAD.HI.U32 R6, R24, R5, RZ ;  /* 0x0000000518067227 */ /* 0x000fc800078e00ff */
[----:B------:R-:W-:Y:S01]  /*c350*/  IMAD.MOV R6, RZ, RZ, -R6 ;  /* 0x000000ffff067224 */ /* 0x000fe200078e0a06 */
[----:B------:R-:W-:-:S03]  /*c360*/  ISETP.GT.U32.AND P2, PT, R21, R2, PT ;  /* 0x000000021500720c */ /* 0x000fc60003f44070 */
[----:B------:R-:W-:-:S05]  /*c370*/  IMAD R5, R21, R6, R5 ;  /* 0x0000000615057224 */ /* 0x000fca00078e0205 */
[----:B------:R-:W-:Y:S01]  /*c380*/  ISETP.GT.U32.AND P5, PT, R21, R5, PT ;  /* 0x000000051500720c */ /* 0x000fe20003fa4070 */
[----:B------:R-:W-:Y:S01]  /*c390*/  IMAD.HI.U32 R7, R24, R10, RZ ;  /* 0x0000000a18077227 */ /* 0x000fe200078e00ff */
[----:B------:R-:W-:Y:S02]  /*c3a0*/  ISETP.GE.AND P6, PT, R9, RZ, PT ;  /* 0x000000ff0900720c */ /* 0x000fe40003fc6270 */
[----:B------:R-:W-:Y:S01]  /*c3b0*/  IABS R9, R12 ;  /* 0x0000000c00097213 */ /* 0x000fe20000000000 */
[----:B------:R-:W-:Y:S02]  /*c3c0*/  IMAD.MOV R7, RZ, RZ, -R7 ;  /* 0x000000ffff077224 */ /* 0x000fe400078e0a07 */
[----:B------:R-:W-:Y:S02]  /*c3d0*/  @!P2 IMAD.IADD R2, R2, 0x1, -R21 ;  /* 0x000000010202a824 */ /* 0x000fe400078e0a15 */
[----:B------:R-:W-:Y:S01]  /*c3e0*/  IMAD.HI.U32 R6, R24, R9, RZ ;  /* 0x0000000918067227 */ /* 0x000fe200078e00ff */
[----:B------:R-:W-:-:S02]  /*c3f0*/  ISETP.GE.AND P3, PT, R12, RZ, PT ;  /* 0x000000ff0c00720c */ /* 0x000fc40003f66270 */
[----:B------:R-:W4:Y:S01]  /*c400*/  LDL R12, [R1+0x174] ;  /* 0x00017400010c7983 */ /* 0x000f220000100800 */
[----:B0-----:R-:W-:Y:S02]  /*c410*/  IMAD R4, R21, R7, R10 ;  /* 0x0000000715047224 */ /* 0x001fe400078e020a */
[----:B------:R-:W-:Y:S02]  /*c420*/  @!P5 IMAD.IADD R5, R5, 0x1, -R21 ;  /* 0x000000010505d824 */ /* 0x000fe400078e0a15 */
[----:B------:R-:W-:Y:S02]  /*c430*/  IMAD.MOV R6, RZ, RZ, -R6 ;  /* 0x000000ffff067224 */ /* 0x000fe400078e0a06 */
[----:B------:R-:W-:Y:S02]  /*c440*/  @!P0 IMAD.MOV R8, RZ, RZ, -R8 ;  /* 0x000000ffff088224 */ /* 0x000fe400078e0a08 */
[----:B------:R-:W-:Y:S01]  /*c450*/  IMAD R6, R21, R6, R9 ;  /* 0x0000000615067224 */ /* 0x000fe200078e0209 */
[----:B------:R-:W-:-:S02]  /*c460*/  IABS R9, R27 ;  /* 0x0000001b00097213 */ /* 0x000fc40000000000 */
[----:B------:R-:W-:Y:S04]  /*c470*/  STL [R1+0x7a4], R8 ;  /* 0x0007a40801007387 */ /* 0x000fe80000100800 */
[----:B------:R0:W-:Y:S01]  /*c480*/  STL [R1+0x271c], R27 ;  /* 0x00271c1b01007387 */ /* 0x0001e20000100800 */
[----:B---3--:R-:W-:Y:S02]  /*c490*/  ISETP.GE.AND P5, PT, R13, RZ, PT ;  /* 0x000000ff0d00720c */ /* 0x008fe40003fa6270 */
[----:B------:R-:W-:Y:S01]  /*c4a0*/  IABS R7, R13 ;  /* 0x0000000d00077213 */ /* 0x000fe20000000000 */
[----:B------:R-:W-:-:S04]  /*c4b0*/  IMAD.MOV.U32 R13, RZ, RZ, R2 ;  /* 0x000000ffff0d7224 */ /* 0x000fc800078e0002 */
[----:B------:R-:W-:-:S05]  /*c4c0*/  @!P6 IMAD.MOV R13, RZ, RZ, -R13 ;  /* 0x000000ffff0de224 */ /* 0x000fca00078e0a0d */
[----:B------:R1:W-:Y:S04]  /*c4d0*/  STL [R1+0x7a0], R13 ;  /* 0x0007a00d01007387 */ /* 0x0003e80000100800 */
[----:B0-----:R-:W3:Y:S01]  /*c4e0*/  LDL R27, [R1+0x180] ;  /* 0x00018000011b7983 */ /* 0x001ee20000100800 */
[----:B-1----:R-:W-:-:S04]  /*c4f0*/  IMAD.HI.U32 R13, R24, R9, RZ ;  /* 0x00000009180d7227 */ /* 0x002fc800078e00ff */
[----:B------:R-:W-:-:S04]  /*c500*/  IMAD.MOV R13, RZ, RZ, -R13 ;  /* 0x000000ffff0d7224 */ /* 0x000fc800078e0a0d */
[----:B------:R-:W-:Y:S02]  /*c510*/  IMAD R9, R21, R13, R9 ;  /* 0x0000000d15097224 */ /* 0x000fe400078e0209 */
[----:B------:R-:W3:Y:S01]  /*c520*/  LDL R13, [R1+0x17c] ;  /* 0x00017c00010d7983 */ /* 0x000ee20000100800 */
[----:B--2---:R-:W-:-:S03]  /*c530*/  IABS R10, R14 ;  /* 0x0000000e000a7213 */ /* 0x004fc60000000000 */
[----:B------:R-:W2:Y:S01]  /*c540*/  LDL R14, [R1+0x184] ;  /* 0x00018400010e7983 */ /* 0x000ea20000100800 */
[C---:B------:R-:W-:Y:S02]  /*c550*/  ISETP.GT.U32.AND P0, PT, R21.reuse, R5, PT ;  /* 0x000000051500720c */ /* 0x040fe40003f04070 */
[----:B------:R-:W-:Y:S02]  /*c560*/  ISETP.GT.U32.AND P6, PT, R21, R6, PT ;  /* 0x000000061500720c */ /* 0x000fe40003fc4070 */
[----:B------:R-:W-:Y:S02]  /*c570*/  ISETP.GE.AND P2, PT, R11, RZ, PT ;  /* 0x000000ff0b00720c */ /* 0x000fe40003f46270 */
[----:B----4-:R-:W-:-:S07]  /*c580*/  IABS R8, R12 ;  /* 0x0000000c00087213 */ /* 0x010fce0000000000 */
[----:B------:R-:W-:Y:S01]  /*c590*/  @!P0 IMAD.IADD R5, R5, 0x1, -R21 ;  /* 0x0000000105058824 */ /* 0x000fe200078e0a15 */
[----:B------:R-:W-:Y:S01]  /*c5a0*/  ISETP.GT.U32.AND P0, PT, R21, R4, PT ;  /* 0x000000041500720c */ /* 0x000fe20003f04070 */
[----:B------:R-:W-:Y:S01]  /*c5b0*/  IMAD.HI.U32 R12, R24, R7, RZ ;  /* 0x00000007180c7227 */ /* 0x000fe200078e00ff */
[----:B------:R-:W-:-:S03]  /*c5c0*/  IABS R11, R11 ;  /* 0x0000000b000b7213 */ /* 0x000fc60000000000 */
        /* <DEDUP_REMOVED lines=11> */
[C---:B------:R-:W-:Y:S02]  /*c680*/  IMAD R8, R21.reuse, R12, R8 ;  /* 0x0000000c15087224 */ /* 0x040fe400078e0208 */
        /* <DEDUP_REMOVED lines=76> */
[----:B------:R-:W2:Y:S04]  /*cb50*/  LDL.LU R9, [R1+0x18c] ;  /* 0x00018c0001097983 */ /* 0x000ea80000300800 */
[----:B------:R-:W-:Y:S04]  /*cb60*/  STL [R1+0x4a4], R7 ;  /* 0x0004a40701007387 */ /* 0x000fe80000100800 */
[----:B------:R0:W-:Y:S01]  /*cb70*/  STL [R1+0x4b0], R2 ;  /* 0x0004b00201007387 */ /* 0x0001e20000100800 */
[----:B------:R-:W-:-:S02]  /*cb80*/  @!P3 IMAD.IADD R11, R11, 0x1, -R21 ;  /* 0x000000010b0bb824 */ /* 0x000fc400078e0a15 */
[----:B0-----:R-:W-:Y:S02]  /*cb90*/  IMAD.MOV.U32 R2, RZ, RZ, R8 ;  /* 0x000000ffff027224 */ /* 0x001fe400078e0008 */
[----:B------:R-:W2:Y:S02]  /*cba0*/  LDL.LU R8, [R1+0x188] ;  /* 0x0001880001087983 */ /* 0x000ea40000300800 */
        /* <DEDUP_REMOVED lines=14> */
[--C-:B------:R-:W-:Y:S02]  /*cc90*/  @!P0 IMAD.IADD R11, R11, 0x1, -R21.reuse ;  /* 0x000000010b0b8824 */ /* 0x100fe400078e0a15 */
        /* <DEDUP_REMOVED lines=28> */
[----:B------:R-:W-:Y:S01]  /*ce60*/  STL [R1+0x4e4], R5 ;  /* 0x0004e40501007387 */ /* 0x000fe20000100800 */
[----:B------:R-:W-:-:S03]  /*ce70*/  @!P5 IMAD.IADD R4, R4, 0x1, -R21 ;  /* 0x000000010404d824 */ /* 0x000fc600078e0a15 */
[----:B------:R-:W2:Y:S01]  /*ce80*/  LDL R12, [R1+0x1a0] ;  /* 0x0001a000010c7983 */ /* 0x000ea20000100800 */
[----:B------:R-:W-:Y:S02]  /*ce90*/  IABS R10, R14 ;  /* 0x0000000e000a7213 */ /* 0x000fe40000000000 */
[----:B------:R-:W-:Y:S02]  /*cea0*/  ISETP.GT.U32.AND P3, PT, R21, R6, PT ;  /* 0x000000061500720c */ /* 0x000fe40003f64070 */
[----:B------:R-:W-:Y:S02]  /*ceb0*/  ISETP.GE.AND P5, PT, R14, RZ, PT ;  /* 0x000000ff0e00720c */ /* 0x000fe40003fa6270 */
[----:B------:R-:W2:Y:S01]  /*cec0*/  LDL R14, [R1+0x1ac] ;  /* 0x0001ac00010e7983 */ /* 0x000ea20000100800 */
[----:B------:R-:W-:-:S05]  /*ced0*/  @!P0 IMAD.MOV R4, RZ, RZ, -R4 ;  /* 0x000000ffff048224 */ /* 0x000fca00078e0a04 */
[----:B------:R0:W-:Y:S03]  /*cee0*/  STL [R1+0x4e8], R4 ;  /* 0x0004e80401007387 */ /* 0x0001e60000100800 */
[----:B------:R-:W-:Y:S01]  /*cef0*/  @!P3 IMAD.IADD R6, R6, 0x1, -R21 ;  /* 0x000000010606b824 */ /* 0x000fe200078e0a15 */
[----:B----4-:R-:W-:Y:S02]  /*cf00*/  ISETP.GE.AND P3, PT, R27, RZ, PT ;  /* 0x000000ff1b00720c */ /* 0x010fe40003f66270 */
[----:B0-----:R-:W-:Y:S02]  /*cf10*/  IABS R4, R27 ;  /* 0x0000001b00047213 */ /* 0x001fe40000000000 */
[----:B------:R-:W4:Y:S01]  /*cf20*/  LDL.LU R27, [R1+0x1b0] ;  /* 0x0001b000011b7983 */ /* 0x000f220000300800 */
[----:B------:R-:W-:Y:S01]  /*cf30*/  ISETP.GT.U32.AND P2, PT, R21, R2, PT ;  /* 0x000000021500720c */ /* 0x000fe20003f44070 */
[----:B------:R-:W-:-:S04]  /*cf40*/  IMAD.HI.U32 R7, R24, R9, RZ ;  /* 0x0000000918077227 */ /* 0x000fc800078e00ff */
[----:B------:R-:W-:-:S04]  /*cf50*/  IMAD.MOV R7, RZ, RZ, -R7 ;  /* 0x000000ffff077224 */ /* 0x000fc800078e0a07 */
[----:B------:R-:W-:-:S04]  /*cf60*/  IMAD R7, R21, R7, R9 ;  /* 0x0000000715077224 */ /* 0x000fc800078e0209 */
[----:B------:R-:W-:Y:S01]  /*cf70*/  @!P2 IMAD.IADD R2, R2, 0x1, -R21 ;  /* 0x000000010202a824 */ /* 0x000fe200078e0a15 */
[----:B---3--:R-:W-:-:S03]  /*cf80*/  IABS R9, R13 ;  /* 0x0000000d00097213 */ /* 0x008fc60000000000 */
[----:B------:R-:W-:-:S04]  /*cf90*/  IMAD.MOV.U32 R13, RZ, RZ, R2 ;  /* 0x000000ffff0d7224 */ /* 0x000fc800078e0002 */
[----:B------:R-:W-:Y:S02]  /*cfa0*/  @!P6 IMAD.MOV R13, RZ, RZ, -R13 ;  /* 0x000000ffff0de224 */ /* 0x000fe400078e0a0d */
[----:B------:R-:W-:-:S03]  /*cfb0*/  IMAD.HI.U32 R8, R24, R10, RZ ;  /* 0x0000000a18087227 */ /* 0x000fc600078e00ff */
[----:B------:R0:W-:Y:S01]  /*cfc0*/  STL [R1+0x4f0], R13 ;  /* 0x0004f00d01007387 */ /* 0x0001e20000100800 */
[----:B------:R-:W-:Y:S01]  /*cfd0*/  ISETP.GT.U32.AND P0, PT, R21, R6, PT ;  /* 0x000000061500720c */ /* 0x000fe20003f04070 */
[----:B------:R-:W-:Y:S02]  /*cfe0*/  IMAD.MOV R8, RZ, RZ, -R8 ;  /* 0x000000ffff087224 */ /* 0x000fe400078e0a08 */
[----:B0-----:R-:W-:-:S04]  /*cff0*/  IMAD.HI.U32 R13, R24, R9, RZ ;  /* 0x00000009180d7227 */ /* 0x001fc800078e00ff */
[----:B------:R-:W-:Y:S02]  /*d000*/  IMAD.MOV R13, RZ, RZ, -R13 ;  /* 0x000000ffff0d7224 */ /* 0x000fe400078e0a0d */
[C---:B------:R-:W-:Y:S01]  /*d010*/  IMAD R5, R21.reuse, R8, R10 ;  /* 0x0000000815057224 */ /* 0x040fe200078e020a */
[----:B--2---:R-:W-:Y:S01]  /*d020*/  IABS R8, R12 ;  /* 0x0000000c00087213 */ /* 0x004fe20000000000 */
[----:B------:R-:W-:Y:S02]  /*d030*/  IMAD R9, R21, R13, R9 ;  /* 0x0000000d15097224 */ /* 0x000fe400078e0209 */
[----:B------:R-:W-:Y:S01]  /*d040*/  IMAD.HI.U32 R12, R24, R4, RZ ;  /* 0x00000004180c7227 */ /* 0x000fe200078e00ff */
[----:B------:R-:W2:Y:S01]  /*d050*/  LDL R13, [R1+0x1b4] ;  /* 0x0001b400010d7983 */ /* 0x000ea20000100800 */
[----:B------:R-:W-:Y:S02]  /*d060*/  IABS R10, R14 ;  /* 0x0000000e000a7213 */ /* 0x000fe40000000000 */
[----:B------:R-:W-:Y:S01]  /*d070*/  IMAD.MOV R12, RZ, RZ, -R12 ;  /* 0x000000ffff0c7224 */ /* 0x000fe200078e0a0c */
[----:B------:R-:W3:Y:S01]  /*d080*/  LDL R14, [R1+0x1b8] ;  /* 0x0001b800010e7983 */ /* 0x000ee20000100800 */
[----:B------:R-:W-:-:S02]  /*d090*/  @!P0 IMAD.IADD R6, R6, 0x1, -R21 ;  /* 0x0000000106068824 */ /* 0x000fc400078e0a15 */
[----:B------:R-:W-:Y:S01]  /*d0a0*/  IMAD R4, R21, R12, R4 ;  /* 0x0000000c15047224 */ /* 0x000fe200078e0204 */
[----:B------:R0:W-:Y:S01]  /*d0b0*/  STL [R1+0x2710], R9 ;  /* 0x0027100901007387 */ /* 0x0001e20000100800 */
[----:B------:R-:W-:-:S04]  /*d0c0*/  IMAD.HI.U32 R12, R24, R8, RZ ;  /* 0x00000008180c7227 */ /* 0x000fc800078e00ff */
[----:B------:R-:W-:Y:S02]  /*d0d0*/  IMAD.MOV R12, RZ, RZ, -R12 ;  /* 0x000000ffff0c7224 */ /* 0x000fe400078e0a0c */
[----:B0-----:R-:W-:-:S04]  /*d0e0*/  IMAD.MOV.U32 R9, RZ, RZ, R6 ;  /* 0x000000ffff097224 */ /* 0x001fc800078e0006 */
[----:B------:R-:W-:Y:S02]  /*d0f0*/  @!P1 IMAD.MOV R9, RZ, RZ, -R9 ;  /* 0x000000ffff099224 */ /* 0x000fe400078e0a09 */
[----:B------:R-:W-:Y:S01]  /*d100*/  IMAD R8, R21, R12, R8 ;  /* 0x0000000c15087224 */ /* 0x000fe200078e0208 */
[----:B----4-:R0:W-:Y:S01]  /*d110*/  STL [R1+0x270c], R27 ;  /* 0x00270c1b01007387 */ /* 0x0101e20000100800 */
[----:B------:R-:W-:-:S03]  /*d120*/  IABS R12, R27 ;  /* 0x0000001b000c7213 */ /* 0x000fc60000000000 */
[----:B------:R1:W-:Y:S04]  /*d130*/  STL [R1+0x4f8], R9 ;  /* 0x0004f80901007387 */ /* 0x0003e80000100800 */
[----:B0-----:R-:W4:Y:S01]  /*d140*/  LDL.LU R27, [R1+0x19c] ;  /* 0x00019c00011b7983 */ /* 0x001f220000300800 */
[----:B------:R-:W-:Y:S02]  /*d150*/  ISETP.GT.U32.AND P6, PT, R21, R7, PT ;  /* 0x000000071500720c */ /* 0x000fe40003fc4070 */
[----:B------:R-:W-:Y:S02]  /*d160*/  ISETP.GE.AND P2, PT, R11, RZ, PT ;  /* 0x000000ff0b00720c */ /* 0x000fe40003f46270 */
[----:B------:R-:W-:Y:S02]  /*d170*/  IABS R11, R11 ;  /* 0x0000000b000b7213 */ /* 0x000fe40000000000 */
[----:B------:R-:W-:-:S03]  /*d180*/  ISETP.GT.U32.AND P0, PT, R21, R5, PT ;  /* 0x000000051500720c */ /* 0x000fc60003f04070 */
[----:B------:R-:W-:-:S04]  /*d190*/  IMAD.HI.U32 R2, R24, R11, RZ ;  /* 0x0000000b18027227 */ /* 0x000fc800078e00ff */
[----:B------:R-:W-:Y:S02]  /*d1a0*/  IMAD.MOV R2, RZ, RZ, -R2 ;  /* 0x000000ffff027224 */ /* 0x000fe400078e0a02 */
[----:B------:R-:W-:Y:S02]  /*d1b0*/  @!P6 IMAD.IADD R7, R7, 0x1, -R21 ;  /* 0x000000010707e824 */ /* 0x000fe400078e0a15 */
[----:B------:R-:W-:Y:S02]  /*d1c0*/  IMAD R2, R21, R2, R11 ;  /* 0x0000000215027224 */ /* 0x000fe400078e020b */
[----:B------:R-:W-:Y:S01]  /*d1d0*/  @!P0 IMAD.IADD R5, R5, 0x1, -R21 ;  /* 0x0000000105058824 */ /* 0x000fe200078e0a15 */
[----:B------:R-:W-:Y:S01]  /*d1e0*/  ISETP.GT.U32.AND P0, PT, R21, R7, PT ;  /* 0x000000071500720c */ /* 0x000fe20003f04070 */
[----:B------:R-:W-:-:S04]  /*d1f0*/  IMAD.HI.U32 R11, R24, R10, RZ ;  /* 0x0000000a180b7227 */ /* 0x000fc800078e00ff */
[----:B------:R-:W-:Y:S01]  /*d200*/  IMAD.MOV R11, RZ, RZ, -R11 ;  /* 0x000000ffff0b7224 */ /* 0x000fe200078e0a0b */
[----:B------:R-:W-:-:S03]  /*d210*/  ISETP.GT.U32.AND P1, PT, R21, R5, PT ;  /* 0x000000051500720c */ /* 0x000fc60003f24070 */
[----:B------:R-:W-:-:S04]  /*d220*/  IMAD R10, R21, R11, R10 ;  /* 0x0000000b150a7224 */ /* 0x000fc800078e020a */
[----:B------:R-:W-:Y:S01]  /*d230*/  @!P0 IMAD.IADD R7, R7, 0x1, -R21 ;  /* 0x0000000107078824 */ /* 0x000fe200078e0a15 */
[----:B--2---:R-:W-:Y:S02]  /*d240*/  IABS R11, R13 ;  /* 0x0000000d000b7213 */ /* 0x004fe40000000000 */
[----:B------:R-:W-:Y:S02]  /*d250*/  ISETP.GT.U32.AND P0, PT, R21, R4, PT ;  /* 0x000000041500720c */ /* 0x000fe40003f04070 */
[----:B---3--:R-:W-:Y:S01]  /*d260*/  IABS R6, R14 ;  /* 0x0000000e00067213 */ /* 0x008fe20000000000 */
        /* <DEDUP_REMOVED lines=58> */
[----:B------:R-:W-:Y:S01]  /*d610*/  @!P4 IMAD.IADD R4, R4, 0x1, -R21 ;  /* 0x000000010404c824 */ /* 0x000fe200078e0a15 */
[----:B------:R-:W-:Y:S01]  /*d620*/  ISETP.GT.U32.AND P4, PT, R21, R11, PT ;  /* 0x0000000b1500720c */ /* 0x000fe20003f84070 */
[----:B------:R-:W-:-:S02]  /*d630*/  @!P0 IMAD.MOV R9, RZ, RZ, -R9 ;  /* 0x000000ffff098224 */ /* 0x000fc400078e0a09 */
[----:B------:R-:W-:Y:S02]  /*d640*/  @!P3 IMAD.MOV R4, RZ, RZ, -R4 ;  /* 0x000000ffff04b224 */ /* 0x000fe400078e0a04 */
[--C-:B------:R-:W-:Y:S01]  /*d650*/  @!P6 IMAD.IADD R8, R8, 0x1, -R21.reuse ;  /* 0x000000010808e824 */ /* 0x100fe200078e0a15 */
[----:B------:R1:W-:Y:S03]  /*d660*/  STL [R1+0x52c], R9 ;  /* 0x00052c0901007387 */ /* 0x0003e60000100800 */
[----:B0-----:R-:W-:Y:S01]  /*d670*/  IMAD.MOV.U32 R27, RZ, RZ, R8 ;  /* 0x000000ffff1b7224 */ /* 0x001fe200078e0008 */
[----:B------:R-:W-:Y:S01]  /*d680*/  STL [R1+0x524], R4 ;  /* 0x0005240401007387 */ /* 0x000fe20000100800 */
[----:B------:R-:W-:Y:S02]  /*d690*/  ISETP.GT.U32.AND P3, PT, R21, R7, PT ;  /* 0x000000071500720c */ /* 0x000fe40003f64070 */
[----:B------:R-:W-:Y:S01]  /*d6a0*/  @!P4 IMAD.IADD R11, R11, 0x1, -R21 ;  /* 0x000000010b0bc824 */ /* 0x000fe200078e0a15 */
[----:B-1----:R-:W4:Y:S01]  /*d6b0*/  LDL.LU R9, [R1+0x1c0] ;  /* 0x0001c00001097983 */ /* 0x002f220000300800 */
[----:B--2---:R-:W-:-:S03]  /*d6c0*/  ISETP.GE.AND P4, PT, R14, RZ, PT ;  /* 0x000000ff0e00720c */ /* 0x004fc60003f86270 */
[----:B------:R-:W2:Y:S01]  /*d6d0*/  LDL.LU R8, [R1+0x1bc] ;  /* 0x0001bc0001087983 */ /* 0x000ea20000300800 */
[----:B------:R-:W-:Y:S01]  /*d6e0*/  IMAD.MOV.U32 R14, RZ, RZ, R10 ;  /* 0x000000ffff0e7224 */ /* 0x000fe200078e000a */
[C---:B------:R-:W-:Y:S01]  /*d6f0*/  ISETP.GT.U32.AND P0, PT, R21.reuse, R11, PT ;  /* 0x0000000b1500720c */ /* 0x040fe20003f04070 */
[----:B------:R-:W-:Y:S01]  /*d700*/  @!P1 IMAD.MOV R27, RZ, RZ, -R27 ;  /* 0x000000ffff1b9224 */ /* 0x000fe200078e0a1b */
[----:B------:R-:W-:Y:S01]  /*d710*/  ISETP.GT.U32.AND P1, PT, R21, R5, PT ;  /* 0x000000051500720c */ /* 0x000fe20003f24070 */
[----:B------:R-:W-:Y:S01]  /*d720*/  @!P5 IMAD.MOV R14, RZ, RZ, -R14 ;  /* 0x000000ffff0ed224 */ /* 0x000fe200078e0a0e */
[----:B------:R-:W4:Y:S01]  /*d730*/  LDL.LU R10, [R1+0x1b8] ;  /* 0x0001b800010a7983 */ /* 0x000f220000300800 */
[----:B------:R-:W-:-:S03]  /*d740*/  IABS R2, R2 ;  /* 0x0000000200027213 */ /* 0x000fc60000000000 */
[----:B------:R0:W-:Y:S01]  /*d750*/  STL [R1+0x538], R27 ;  /* 0x0005381b01007387 */ /* 0x0001e20000100800 */
[--C-:B------:R-:W-:Y:S02]  /*d760*/  @!P3 IMAD.IADD R7, R7, 0x1, -R21.reuse ;  /* 0x000000010707b824 */ /* 0x100fe400078e0a15 */
[----:B------:R-:W-:Y:S01]  /*d770*/  IMAD.HI.U32 R13, R24, R2, RZ ;  /* 0x00000002180d7227 */ /* 0x000fe200078e00ff */
[----:B0-----:R-:W4:Y:S04]  /*d780*/  LDL.LU R27, [R1+0x2708] ;  /* 0x00270800011b7983 */ /* 0x001f280000300800 */
[----:B------:R0:W-:Y:S01]  /*d790*/  STL [R1+0x53c], R14 ;  /* 0x00053c0e01007387 */ /* 0x0001e20000100800 */
[----:B------:R-:W-:Y:S02]  /*d7a0*/  @!P0 IMAD.IADD R11, R11, 0x1, -R21 ;  /* 0x000000010b0b8824 */ /* 0x000fe400078e0a15 */
[----:B------:R-:W-:Y:S01]  /*d7b0*/  @!P2 IMAD.MOV R7, RZ, RZ, -R7 ;  /* 0x000000ffff07a224 */ /* 0x000fe200078e0a07 */
[----:B0-----:R-:W4:Y:S01]  /*d7c0*/  LDL.LU R14, [R1+0x2704] ;  /* 0x00270400010e7983 */ /* 0x001f220000300800 */
[----:B------:R-:W-:-:S02]  /*d7d0*/  IMAD.MOV R13, RZ, RZ, -R13 ;  /* 0x000000ffff0d7224 */ /* 0x000fc400078e0a0d */
[----:B------:R-:W-:Y:S01]  /*d7e0*/  @!P1 IMAD.IADD R5, R5, 0x1, -R21 ;  /* 0x0000000105059824 */ /* 0x000fe200078e0a15 */
[----:B------:R-:W-:Y:S01]  /*d7f0*/  STL [R1+0x544], R7 ;  /* 0x0005440701007387 */ /* 0x000fe20000100800 */
[----:B------:R-:W-:Y:S01]  /*d800*/  IMAD R2, R21, R13, R2 ;  /* 0x0000000d15027224 */ /* 0x000fe200078e0202 */
[----:B---3--:R-:W-:Y:S02]  /*d810*/  IABS R4, R12 ;  /* 0x0000000c00047213 */ /* 0x008fe40000000000 */
[----:B------:R-:W-:Y:S01]  /*d820*/  ISETP.GE.AND P1, PT, R12, RZ, PT ;  /* 0x000000ff0c00720c */ /* 0x000fe20003f26270 */
[----:B------:R-:W-:Y:S02]  /*d830*/  IMAD.MOV.U32 R12, RZ, RZ, R11 ;  /* 0x000000ffff0c7224 */ /* 0x000fe400078e000b */
[----:B------:R-:W3:Y:S02]  /*d840*/  LDL.LU R11, [R1+0x20c] ;  /* 0x00020c00010b7983 */ /* 0x000ee40000300800 */
[----:B------:R-:W-:-:S02]  /*d850*/  @!P4 IMAD.MOV R12, RZ, RZ, -R12 ;  /* 0x000000ffff0cc224 */ /* 0x000fc400078e0a0c */
[----:B------:R-:W3:Y:S04]  /*d860*/  LDL.LU R13, [R1+0x210] ;  /* 0x00021000010d7983 */ /* 0x000ee80000300800 */
[----:B------:R0:W-:Y:S04]  /*d870*/  STL [R1+0x54c], R12 ;  /* 0x00054c0c01007387 */ /* 0x0001e80000100800 */
[----:B0-----:R-:W3:Y:S01]  /*d880*/  LDL R12, [R1+0x1d0] ;  /* 0x0001d000010c7983 */ /* 0x001ee20000100800 */
[C---:B------:R-:W-:Y:S02]  /*d890*/  ISETP.GT.U32.AND P6, PT, R21.reuse, R6, PT ;  /* 0x000000061500720c */ /* 0x040fe40003fc4070 */
[----:B------:R-:W-:-:S02]  /*d8a0*/  ISETP.GT.U32.AND P3, PT, R21, R2, PT ;  /* 0x000000021500720c */ /* 0x000fc40003f64070 */
[----:B--2---:R-:W-:Y:S01]  /*d8b0*/  ISETP.GE.AND P0, PT, R8, RZ, PT ;  /* 0x000000ff0800720c */ /* 0x004fe20003f06270 */
[----:B------:R-:W-:-:S08]  /*d8c0*/  IMAD.HI.U32 R8, R24, R4, RZ ;  /* 0x0000000418087227 */ /* 0x000fd000078e00ff */
[----:B------:R-:W-:-:S05]  /*d8d0*/  @!P6 IMAD.IADD R6, R6, 0x1, -R21 ;  /* 0x000000010606e824 */ /* 0x000fca00078e0a15 */
[C---:B------:R-:W-:Y:S01]  /*d8e0*/  ISETP.GT.U32.AND P6, PT, R21.reuse, R6, PT ;  /* 0x000000061500720c */ /* 0x040fe20003fc4070 */
[----:B------:R-:W-:Y:S02]  /*d8f0*/  IMAD.MOV R8, RZ, RZ, -R8 ;  /* 0x000000ffff087224 */ /* 0x000fe400078e0a08 */
[----:B------:R-:W-:Y:S02]  /*d900*/  @!P3 IMAD.IADD R2, R2, 0x1, -R21 ;  /* 0x000000010202b824 */ /* 0x000fe400078e0a15 */
[C---:B------:R-:W-:Y:S01]  /*d910*/  IMAD R4, R21.reuse, R8, R4 ;  /* 0x0000000815047224 */ /* 0x040fe200078e0204 */
[----:B----4-:R-:W-:Y:S02]  /*d920*/  ISETP.GE.AND P5, PT, R10, RZ, PT ;  /* 0x000000ff0a00720c */ /* 0x010fe40003fa6270 */
[C---:B------:R-:W-:Y:S02]  /*d930*/  ISETP.GT.U32.AND P2, PT, R21.reuse, R2, PT ;  /* 0x000000021500720c */ /* 0x040fe40003f44070 */
[----:B------:R-:W-:-:S03]  /*d940*/  ISETP.GT.U32.AND P4, PT, R21, R4, PT ;  /* 0x000000041500720c */ /* 0x000fc60003f84070 */
[----:B------:R-:W-:Y:S01]  /*d950*/  @!P6 IMAD.IADD R6, R6, 0x1, -R21 ;  /* 0x000000010606e824 */ /* 0x000fe200078e0a15 */
[----:B------:R-:W-:Y:S02]  /*d960*/  ISETP.GE.AND P6, PT, R9, RZ, PT ;  /* 0x000000ff0900720c */ /* 0x000fe40003fc6270 */
[----:B------:R-:W-:Y:S02]  /*d970*/  IABS R9, R14 ;  /* 0x0000000e00097213 */ /* 0x000fe40000000000 */
[----:B------:R-:W-:Y:S02]  /*d980*/  ISETP.GT.U32.AND P3, PT, R21, R5, PT ;  /* 0x000000051500720c */ /* 0x000fe40003f64070 */
[----:B------:R-:W-:Y:S01]  /*d990*/  IABS R10, R27 ;  /* 0x0000001b000a7213 */ /* 0x000fe20000000000 */
[----:B------:R-:W-:-:S04]  /*d9a0*/  IMAD.HI.U32 R7, R24, R9, RZ ;  /* 0x0000000918077227 */ /* 0x000fc800078e00ff */
[----:B------:R-:W-:Y:S02]  /*d9b0*/  IMAD.MOV R7, RZ, RZ, -R7 ;  /* 0x000000ffff077224 */ /* 0x000fe400078e0a07 */
[----:B------:R-:W-:-:S04]  /*d9c0*/  IMAD.HI.U32 R8, R24, R10, RZ ;  /* 0x0000000a18087227 */ /* 0x000fc800078e00ff */
[----:B------:R-:W-:Y:S02]  /*d9d0*/  @!P2 IMAD.IADD R2, R2, 0x1, -R21 ;  /* 0x000000010202a824 */ /* 0x000fe400078e0a15 */
[----:B------:R-:W-:Y:S02]  /*d9e0*/  @!P5 IMAD.MOV R6, RZ, RZ, -R6 ;  /* 0x000000ffff06d224 */ /* 0x000fe400078e0a06 */
[----:B------:R-:W-:Y:S02]  /*d9f0*/  IMAD R7, R21, R7, R9 ;  /* 0x0000000715077224 */ /* 0x000fe400078e0209 */
[--C-:B------:R-:W-:Y:S02]  /*da00*/  @!P4 IMAD.IADD R4, R4, 0x1, -R21.reuse ;  /* 0x000000010404c824 */ /* 0x100fe400078e0a15 */
[----:B------:R-:W-:Y:S01]  /*da10*/  @!P3 IMAD.IADD R5, R5, 0x1, -R21 ;  /* 0x000000010505b824 */ /* 0x000fe200078e0a15 */
[----:B------:R-:W-:Y:S01]  /*da20*/  ISETP.GE.AND P5, PT, R14, RZ, PT ;  /* 0x000000ff0e00720c */ /* 0x000fe20003fa6270 */
[----:B------:R-:W-:Y:S01]  /*da30*/  IMAD.MOV R8, RZ, RZ, -R8 ;  /* 0x000000ffff087224 */ /* 0x000fe200078e0a08 */
[----:B------:R-:W2:Y:S01]  /*da40*/  LDL R14, [R1+0x1d4] ;  /* 0x0001d400010e7983 */ /* 0x000ea20000100800 */
[----:B------:R-:W-:-:S03]  /*da50*/  @!P0 IMAD.MOV R5, RZ, RZ, -R5 ;  /* 0x000000ffff058224 */ /* 0x000fc600078e0a05 */
[----:B------:R0:W-:Y:S01]  /*da60*/  STL [R1+0x558], R6 ;  /* 0x0005580601007387 */ /* 0x0001e20000100800 */
[----:B------:R-:W-:-:S03]  /*da70*/  ISETP.GE.AND P3, PT, R27, RZ, PT ;  /* 0x000000ff1b00720c */ /* 0x000fc60003f66270 */
[----:B------:R-:W4:Y:S01]  /*da80*/  LDL R27, [R1+0x1e0] ;  /* 0x0001e000011b7983 */ /* 0x000f220000100800 */
[----:B0-----:R-:W-:-:S03]  /*da90*/  IMAD R6, R21, R8, R10 ;  /* 0x0000000815067224 */ /* 0x001fc600078e020a */
[----:B------:R-:W-:Y:S01]  /*daa0*/  STL [R1+0x55c], R5 ;  /* 0x00055c0501007387 */ /* 0x000fe20000100800 */
[----:B---3--:R-:W-:Y:S02]  /*dab0*/  ISETP.GE.AND P4, PT, R13, RZ, PT ;  /* 0x000000ff0d00720c */ /* 0x008fe40003f86270 */
[----:B------:R-:W-:Y:S01]  /*dac0*/  IABS R9, R13 ;  /* 0x0000000d00097213 */ /* 0x000fe20000000000 */
[----:B------:R-:W-:-:S04]  /*dad0*/  IMAD.MOV.U32 R13, RZ, RZ, R2 ;  /* 0x000000ffff0d7224 */ /* 0x000fc800078e0002 */
[----:B------:R-:W-:Y:S01]  /*dae0*/  @!P6 IMAD.MOV R13, RZ, RZ, -R13 ;  /* 0x000000ffff0de224 */ /* 0x000fe200078e0a0d */
[----:B------:R-:W-:-:S04]  /*daf0*/  IABS R8, R12 ;  /* 0x0000000c00087213 */ /* 0x000fc80000000000 */
[----:B------:R0:W-:Y:S02]  /*db00*/  STL [R1+0x564], R13 ;  /* 0x0005640d01007387 */ /* 0x0001e40000100800 */
[----:B0-----:R-:W-:-:S04]  /*db10*/  IMAD.HI.U32 R13, R24, R8, RZ ;  /* 0x00000008180d7227 */ /* 0x001fc800078e00ff */
[----:B------:R-:W-:-:S04]  /*db20*/  IMAD.MOV R13, RZ, RZ, -R13 ;  /* 0x000000ffff0d7224 */ /* 0x000fc800078e0a0d */
[C---:B------:R-:W-:Y:S02]  /*db30*/  IMAD R8, R21.reuse, R13, R8 ;  /* 0x0000000d15087224 */ /* 0x040fe400078e0208 */
[----:B------:R-:W3:Y:S01]  /*db40*/  LDL R13, [R1+0x1e4] ;  /* 0x0001e400010d7983 */ /* 0x000ee20000100800 */
[----:B------:R-:W-:Y:S01]  /*db50*/  IMAD.HI.U32 R12, R24, R9, RZ ;  /* 0x00000009180c7227 */ /* 0x000fe200078e00ff */
[----:B------:R-:W-:-:S03]  /*db60*/  ISETP.GT.U32.AND P0, PT, R21, R4, PT ;  /* 0x000000041500720c */ /* 0x000fc60003f04070 */
[----:B------:R-:W-:-:S04]  /*db70*/  IMAD.MOV R12, RZ, RZ, -R12 ;  /* 0x000000ffff0c7224 */ /* 0x000fc800078e0a0c */
[----:B------:R-:W-:-:S06]  /*db80*/  IMAD R9, R21, R12, R9 ;  /* 0x0000000c15097224 */ /* 0x000fcc00078e0209 */
[----:B------:R-:W-:Y:S01]  /*db90*/  @!P0 IMAD.IADD R4, R4, 0x1, -R21 ;  /* 0x0000000104048824 */ /* 0x000fe200078e0a15 */
[----:B--2---:R-:W-:Y:S02]  /*dba0*/  IABS R5, R14 ;  /* 0x0000000e00057213 */ /* 0x004fe40000000000 */
[----:B------:R-:W2:Y:S03]  /*dbb0*/  LDL R14, [R1+0x1e8] ;  /* 0x0001e800010e7983 */ /* 0x000ea60000100800 */
[----:B------:R-:W-:Y:S01]  /*dbc0*/  IMAD.HI.U32 R12, R24, R5, RZ ;  /* 0x00000005180c7227 */ /* 0x000fe200078e00ff */
[----:B----4-:R-:W-:Y:S02]  /*dbd0*/  IABS R10, R27 ;  /* 0x0000001b000a7213 */ /* 0x010fe40000000000 */
[----:B------:R-:W4:Y:S01]  /*dbe0*/  LDL R27, [R1+0x1ec] ;  /* 0x0001ec00011b7983 */ /* 0x000f220000100800 */
[----:B------:R-:W-:-:S04]  /*dbf0*/  IMAD.MOV R12, RZ, RZ, -R12 ;  /* 0x000000ffff0c7224 */ /* 0x000fc800078e0a0c */
[----:B------:R-:W-:Y:S01]  /*dc00*/  IMAD R5, R21, R12, R5 ;  /* 0x0000000c15057224 */ /* 0x000fe200078e0205 */
        /* <DEDUP_REMOVED lines=143> */
[----:B------:R-:W-:Y:S02]  /*e500*/  ISETP.GT.U32.AND P5, PT, R21, R5, PT ;  /* 0x000000051500720c */ /* 0x000fe40003fa4070 */
        /* <DEDUP_REMOVED lines=13> */
[----:B------:R-:W-:-:S04]  /*e5e0*/  IMAD.HI.U32 R8, R24, R10, RZ ;  /* 0x0000000a18087227 */ /* 0x000fc800078e00ff */
[----:B------:R-:W-:-:S04]  /*e5f0*/  IMAD.MOV R8, RZ, RZ, -R8 ;  /* 0x000000ffff087224 */ /* 0x000fc800078e0a08 */
[----:B0-----:R-:W-:Y:S01]  /*e600*/  IMAD R4, R21, R8, R10 ;  /* 0x0000000815047224 */ /* 0x001fe200078e020a */
[----:B---3--:R-:W-:Y:S02]  /*e610*/  ISETP.GE.AND P5, PT, R13, RZ, PT ;  /* 0x000000ff0d00720c */ /* 0x008fe40003fa6270 */
[----:B-1----:R-:W-:Y:S01]  /*e620*/  IABS R6, R13 ;  /* 0x0000000d00067213 */ /* 0x002fe20000000000 */
[----:B------:R-:W-:-:S04]  /*e630*/  IMAD.MOV.U32 R13, RZ, RZ, R2 ;  /* 0x000000ffff0d7224 */ /* 0x000fc800078e0002 */
[----:B------:R-:W-:-:S05]  /*e640*/  @!P6 IMAD.MOV R13, RZ, RZ, -R13 ;  /* 0x000000ffff0de224 */ /* 0x000fca00078e0a0d */
[----:B------:R0:W-:Y:S04]  /*e650*/  STL [R1+0x5e8], R13 ;  /* 0x0005e80d01007387 */ /* 0x0001e80000100800 */
[----:B------:R-:W3:Y:S01]  /*e660*/  LDL R27, [R1+0x21c] ;  /* 0x00021c00011b7983 */ /* 0x000ee20000100800 */
[----:B0-----:R-:W-:-:S04]  /*e670*/  IMAD.HI.U32 R13, R24, R9, RZ ;  /* 0x00000009180d7227 */ /* 0x001fc800078e00ff */
[----:B------:R-:W-:-:S04]  /*e680*/  IMAD.MOV R13, RZ, RZ, -R13 ;  /* 0x000000ffff0d7224 */ /* 0x000fc800078e0a0d */
[----:B------:R-:W-:Y:S02]  /*e690*/  IMAD R9, R21, R13, R9 ;  /* 0x0000000d15097224 */ /* 0x000fe400078e0209 */
[----:B------:R-:W3:Y:S01]  /*e6a0*/  LDL R13, [R1+0x218] ;  /* 0x00021800010d7983 */ /* 0x000ee20000100800 */
[----:B--2---:R-:W-:-:S03]  /*e6b0*/  IABS R10, R14 ;  /* 0x0000000e000a7213 */ /* 0x004fc60000000000 */
[----:B------:R-:W2:Y:S01]  /*e6c0*/  LDL R14, [R1+0x220] ;  /* 0x00022000010e7983 */ /* 0x000ea20000100800 */
[C---:B------:R-:W-:Y:S02]  /*e6d0*/  ISETP.GT.U32.AND P0, PT, R21.reuse, R5, PT ;  /* 0x000000051500720c */ /* 0x040fe40003f04070 */
[----:B------:R-:W-:Y:S02]  /*e6e0*/  ISETP.GT.U32.AND P6, PT, R21, R7, PT ;  /* 0x000000071500720c */ /* 0x000fe40003fc4070 */
[----:B----4-:R-:W-:Y:S01]  /*e6f0*/  IABS R8, R12 ;  /* 0x0000000c00087213 */ /* 0x010fe20000000000 */
[----:B------:R-:W-:Y:S01]  /*e700*/  IMAD.HI.U32 R12, R24, R6, RZ ;  /* 0x00000006180c7227 */ /* 0x000fe200078e00ff */
[----:B------:R-:W-:-:S07]  /*e710*/  ISETP.GE.AND P2, PT, R11, RZ, PT ;  /* 0x000000ff0b00720c */ /* 0x000fce0003f46270 */
[--C-:B------:R-:W-:Y:S01]  /*e720*/  @!P0 IMAD.IADD R5, R5, 0x1, -R21.reuse ;  /* 0x0000000105058824 */ /* 0x100fe200078e0a15 */
[----:B------:R-:W-:Y:S02]  /*e730*/  ISETP.GT.U32.AND P0, PT, R21, R4, PT ;  /* 0x000000041500720c */ /* 0x000fe40003f04070 */
[----:B------:R-:W-:Y:S01]  /*e740*/  IABS R11, R11 ;  /* 0x0000000b000b7213 */ /* 0x000fe20000000000 */
        /* <DEDUP_REMOVED lines=148> */
[----:B----4-:R-:W-:Y:S02]  /*f090*/  ISETP.GE.AND P3, PT, R27, RZ, PT ;  /* 0x000000ff1b00720c */ /* 0x010fe40003f66270 */
[----:B------:R-:W-:Y:S02]  /*f0a0*/  IABS R9, R27 ;  /* 0x0000001b00097213 */ /* 0x000fe40000000000 */
[----:B------:R-:W4:Y:S01]  /*f0b0*/  LDL.LU R27, [R1+0x24c] ;  /* 0x00024c00011b7983 */ /* 0x000f220000300800 */
[----:B------:R-:W-:Y:S01]  /*f0c0*/  ISETP.GT.U32.AND P2, PT, R21, R2, PT ;  /* 0x000000021500720c */ /* 0x000fe20003f44070 */
[----:B------:R-:W-:-:S04]  /*f0d0*/  IMAD.HI.U32 R8, R24, R10, RZ ;  /* 0x0000000a18087227 */ /* 0x000fc800078e00ff */
[----:B------:R-:W-:-:S04]  /*f0e0*/  IMAD.MOV R8, RZ, RZ, -R8 ;  /* 0x000000ffff087224 */ /* 0x000fc800078e0a08 */
[----:B0-----:R-:W-:-:S04]  /*f0f0*/  IMAD R5, R21, R8, R10 ;  /* 0x0000000815057224 */ /* 0x001fc800078e020a */
[----:B------:R-:W-:Y:S01]  /*f100*/  @!P2 IMAD.IADD R2, R2, 0x1, -R21 ;  /* 0x000000010202a824 */ /* 0x000fe200078e0a15 */
[----:B---3--:R-:W-:-:S03]  /*f110*/  IABS R8, R13 ;  /* 0x0000000d00087213 */ /* 0x008fc60000000000 */
        /* <DEDUP_REMOVED lines=8> */
[----:B--2---:R-:W-:Y:S01]  /*f1a0*/  IABS R4, R12 ;  /* 0x0000000c00047213 */ /* 0x004fe20000000000 */
[----:B------:R-:W-:-:S04]  /*f1b0*/  IMAD.HI.U32 R12, R24, R9, RZ ;  /* 0x00000009180c7227 */ /* 0x000fc800078e00ff */
[C---:B------:R-:W-:Y:S02]  /*f1c0*/  IMAD R8, R21.reuse, R13, R8 ;  /* 0x0000000d15087224 */ /* 0x040fe400078e0208 */
[----:B------:R-:W2:Y:S01]  /*f1d0*/  LDL R13, [R1+0x250] ;  /* 0x00025000010d7983 */ /* 0x000ea20000100800 */
[----:B------:R-:W-:Y:S01]  /*f1e0*/  IABS R10, R14 ;  /* 0x0000000e000a7213 */ /* 0x000fe20000000000 */
[----:B------:R-:W-:Y:S02]  /*f1f0*/  IMAD.MOV R12, RZ, RZ, -R12 ;  /* 0x000000ffff0c7224 */ /* 0x000fe400078e0a0c */
[----:B------:R-:W3:Y:S01]  /*f200*/  LDL R14, [R1+0x254] ;  /* 0x00025400010e7983 */ /* 0x000ee20000100800 */
        /* <DEDUP_REMOVED lines=27> */
[----:B------:R-:W-:Y:S02]  /*f3c0*/  ISETP.GT.U32.AND P0, PT, R21, R9, PT ;  /* 0x000000091500720c */ /* 0x000fe40003f04070 */
[----:B--2---:R-:W-:Y:S02]  /*f3d0*/  IABS R11, R13 ;  /* 0x0000000d000b7213 */ /* 0x004fe40000000000 */
[----:B---3--:R-:W-:-:S03]  /*f3e0*/  IABS R6, R14 ;  /* 0x0000000e00067213 */ /* 0x008fc60000000000 */
        /* <DEDUP_REMOVED lines=68> */
[----:B0-----:R-:W-:Y:S01]  /*f830*/  IMAD.MOV.U32 R27, RZ, RZ, R4 ;  /* 0x000000ffff1b7224 */ /* 0x001fe200078e0004 */
[----:B------:R-:W-:-:S02]  /*f840*/  ISETP.GT.U32.AND P3, PT, R21, R7, PT ;  /* 0x000000071500720c */ /* 0x000fc40003f64070 */
[C---:B------:R-:W-:Y:S01]  /*f850*/  ISETP.GT.U32.AND P0, PT, R21.reuse, R11, PT ;  /* 0x0000000b1500720c */ /* 0x040fe20003f04070 */
[----:B------:R-:W-:Y:S01]  /*f860*/  @!P1 IMAD.MOV R27, RZ, RZ, -R27 ;  /* 0x000000ffff1b9224 */ /* 0x000fe200078e0a1b */
[----:B-1----:R-:W4:Y:S04]  /*f870*/  LDL.LU R9, [R1+0x25c] ;  /* 0x00025c0001097983 */ /* 0x002f280000300800 */
[----:B------:R0:W-:Y:S01]  /*f880*/  STL [R1+0x694], R14 ;  /* 0x0006940e01007387 */ /* 0x0001e20000100800 */
[----:B------:R-:W-:Y:S01]  /*f890*/  ISETP.GT.U32.AND P1, PT, R21, R5, PT ;  /* 0x000000051500720c */ /* 0x000fe20003f24070 */
[----:B0-----:R-:W-:Y:S02]  /*f8a0*/  IMAD.MOV.U32 R14, RZ, RZ, R10 ;  /* 0x000000ffff0e7224 */ /* 0x001fe400078e000a */
[----:B------:R-:W4:Y:S02]  /*f8b0*/  LDL.LU R10, [R1+0x254] ;  /* 0x00025400010a7983 */ /* 0x000f240000300800 */
[----:B------:R-:W-:-:S02]  /*f8c0*/  @!P5 IMAD.MOV R14, RZ, RZ, -R14 ;  /* 0x000000ffff0ed224 */ /* 0x000fc400078e0a0e */
[----:B------:R0:W-:Y:S01]  /*f8d0*/  STL [R1+0x69c], R27 ;  /* 0x00069c1b01007387 */ /* 0x0001e20000100800 */
[----:B------:R-:W-:Y:S01]  /*f8e0*/  IABS R2, R2 ;  /* 0x0000000200027213 */ /* 0x000fe20000000000 */
[----:B------:R-:W-:Y:S02]  /*f8f0*/  @!P3 IMAD.IADD R7, R7, 0x1, -R21 ;  /* 0x000000010707b824 */ /* 0x000fe400078e0a15 */
[----:B0-----:R-:W4:Y:S04]  /*f900*/  LDL.LU R27, [R1+0x26dc] ;  /* 0x0026dc00011b7983 */ /* 0x001f280000300800 */
[----:B------:R0:W-:Y:S01]  /*f910*/  STL [R1+0x6a4], R14 ;  /* 0x0006a40e01007387 */ /* 0x0001e20000100800 */
[----:B------:R-:W-:-:S03]  /*f920*/  IMAD.HI.U32 R13, R24, R2, RZ ;  /* 0x00000002180d7227 */ /* 0x000fc600078e00ff */
[----:B0-----:R-:W4:Y:S01]  /*f930*/  LDL.LU R14, [R1+0x26d8] ;  /* 0x0026d800010e7983 */ /* 0x001f220000300800 */
[----:B------:R-:W-:Y:S02]  /*f940*/  @!P0 IMAD.IADD R11, R11, 0x1, -R21 ;  /* 0x000000010b0b8824 */ /* 0x000fe400078e0a15 */
[----:B------:R-:W-:Y:S02]  /*f950*/  @!P2 IMAD.MOV R7, RZ, RZ, -R7 ;  /* 0x000000ffff07a224 */ /* 0x000fe400078e0a07 */
[----:B------:R-:W-:Y:S02]  /*f960*/  IMAD.MOV R13, RZ, RZ, -R13 ;  /* 0x000000ffff0d7224 */ /* 0x000fe400078e0a0d */
[----:B------:R-:W-:Y:S01]  /*f970*/  @!P1 IMAD.IADD R5, R5, 0x1, -R21 ;  /* 0x0000000105059824 */ /* 0x000fe200078e0a15 */
[----:B------:R-:W-:Y:S01]  /*f980*/  STL [R1+0x6b0], R7 ;  /* 0x0006b00701007387 */ /* 0x000fe20000100800 */
[----:B------:R-:W-:Y:S01]  /*f990*/  IMAD R2, R21, R13, R2 ;  /* 0x0000000d15027224 */ /* 0x000fe200078e0202 */
[----:B---3--:R-:W-:-:S02]  /*f9a0*/  IABS R4, R12 ;  /* 0x0000000c00047213 */ /* 0x008fc40000000000 */
        /* <DEDUP_REMOVED lines=21> */
[----:B------:R-:W-:Y:S02]  /*fb00*/  ISETP.GT.U32.AND P3, PT, R21, R5, PT ;  /* 0x000000051500720c */ /* 0x000fe40003f64070 */
[----:B------:R-:W-:-:S03]  /*fb10*/  IABS R10, R27 ;  /* 0x0000001b000a7213 */ /* 0x000fc60000000000 */
[----:B------:R-:W-:Y:S01]  /*fb20*/  @!P2 IMAD.IADD R2, R2, 0x1, -R21 ;  /* 0x000000010202a824 */ /* 0x000fe200078e0a15 */
[----:B------:R-:W-:-:S05]  /*fb30*/  IABS R9, R14 ;  /* 0x0000000e00097213 */ /* 0x000fca0000000000 */
[----:B------:R-:W-:-:S04]  /*fb40*/  IMAD.HI.U32 R7, R24, R9, RZ ;  /* 0x0000000918077227 */ /* 0x000fc800078e00ff */
[----:B------:R-:W-:Y:S02]  /*fb50*/  IMAD.MOV R7, RZ, RZ, -R7 ;  /* 0x000000ffff077224 */ /* 0x000fe400078e0a07 */
[----:B------:R-:W-:-:S04]  /*fb60*/  IMAD.HI.U32 R8, R24, R10, RZ ;  /* 0x0000000a18087227 */ /* 0x000fc800078e00ff */
        /* <DEDUP_REMOVED lines=56> */
[----:B------:R-:W-:Y:S01]  /*fef0*/  ISETP.GT.U32.AND P6, PT, R21, R2, PT ;  /* 0x000000021500720c */ /* 0x000fe20003fc4070 */
[----:B------:R-:W-:Y:S01]  /*ff00*/  @!P0 IMAD.IADD R7, R7, 0x1, -R21 ;  /* 0x0000000107078824 */ /* 0x000fe200078e0a15 */
[C---:B------:R-:W-:Y:S01]  /*ff10*/  ISETP.GT.U32.AND P0, PT, R21.reuse, R9, PT ;  /* 0x000000091500720c */ /* 0x040fe20003f04070 */
[----:B------:R-:W-:Y:S01]  /*ff20*/  IMAD R10, R21, R11, R10 ;  /* 0x0000000b150a7224 */ /* 0x000fe200078e020a */
[----:B--2---:R-:W-:Y:S02]  /*ff30*/  IABS R11, R14 ;  /* 0x0000000e000b7213 */ /* 0x004fe40000000000 */
[----:B----4-:R-:W-:Y:S01]  /*ff40*/  IABS R4, R27 ;  /* 0x0000001b00047213 */ /* 0x010fe20000000000 */
[----:B------:R-:W-:-:S04]  /*ff50*/  IMAD.MOV.U32 R27, RZ, RZ, R7 ;  /* 0x000000ffff1b7224 */ /* 0x000fc800078e0007 */
[----:B-1----:R-:W-:-:S04]  /*ff60*/  IMAD.HI.U32 R13, R24, R4, RZ ;  /* 0x00000004180d7227 */ /* 0x002fc800078e00ff */
        /* <DEDUP_REMOVED lines=113> */
[----:B------:R-:W-:Y:S01]  /*10680*/  IMAD R5, R21, R8, R5 ;  /* 0x0000000815057224 */ /* 0x000fe200078e0205 */
[----:B------:R-:W-:Y:S02]  /*10690*/  ISETP.GE.AND P6, PT, R9, RZ, PT ;  /* 0x000000ff0900720c */ /* 0x000fe40003fc6270 */
[----:B------:R-:W-:Y:S02]  /*106a0*/  IABS R9, R12 ;  /* 0x0000000c00097213 */ /* 0x000fe40000000000 */
[----:B------:R-:W-:-:S03]  /*106b0*/  ISETP.GT.U32.AND P5, PT, R21, R5, PT ;  /* 0x000000051500720c */ /* 0x000fc60003fa4070 */
[----:B------:R-:W-:-:S04]  /*106c0*/  IMAD.HI.U32 R7, R24, R9, RZ ;  /* 0x0000000918077227 */ /* 0x000fc800078e00ff */
[----:B------:R-:W-:Y:S02]  /*106d0*/  IMAD.MOV R7, RZ, RZ, -R7 ;  /* 0x000000ffff077224 */ /* 0x000fe400078e0a07 */
[----:B------:R-:W-:-:S04]  /*106e0*/  IMAD.HI.U32 R8, R24, R10, RZ ;  /* 0x0000000a18087227 */ /* 0x000fc800078e00ff */
[----:B------:R-:W-:Y:S02]  /*106f0*/  @!P2 IMAD.IADD R2, R2, 0x1, -R21 ;  /* 0x000000010202a824 */ /* 0x000fe400078e0a15 */
[----:B------:R-:W-:Y:S02]  /*10700*/  IMAD R7, R21, R7, R9 ;  /* 0x0000000715077224 */ /* 0x000fe400078e0209 */
[----:B------:R-:W-:Y:S01]  /*10710*/  @!P5 IMAD.IADD R5, R5, 0x1, -R21 ;  /* 0x000000010505d824 */ /* 0x000fe200078e0a15 */
[----:B------:R-:W-:Y:S01]  /*10720*/  ISETP.GE.AND P3, PT, R12, RZ, PT ;  /* 0x000000ff0c00720c */ /* 0x000fe20003f66270 */
[----:B------:R-:W-:Y:S01]  /*10730*/  IMAD.MOV R8, RZ, RZ, -R8 ;  /* 0x000000ffff087224 */ /* 0x000fe200078e0a08 */
[----:B------:R-:W4:Y:S01]  /*10740*/  LDL R12, [R1+0x2a4] ;  /* 0x0002a400010c7983 */ /* 0x000f220000100800 */
[----:B------:R-:W-:Y:S02]  /*10750*/  @!P0 IMAD.MOV R6, RZ, RZ, -R6 ;  /* 0x000000ffff068224 */ /* 0x000fe400078e0a06 */
[----:B0-----:R-:W-:Y:S01]  /*10760*/  IMAD R4, R21, R8, R10 ;  /* 0x0000000815047224 */ /* 0x001fe200078e020a */
        /* <DEDUP_REMOVED lines=18> */
[----:B------:R-:W-:-:S07]  /*10890*/  IABS R11, R11 ;  /* 0x0000000b000b7213 */ /* 0x000fce0000000000 */
[----:B------:R-:W-:Y:S01]  /*108a0*/  @!P0 IMAD.IADD R5, R5, 0x1, -R21 ;  /* 0x0000000105058824 */ /* 0x000fe200078e0a15 */
[----:B------:R-:W-:Y:S02]  /*108b0*/  ISETP.GT.U32.AND P0, PT, R21, R4, PT ;  /* 0x000000041500720c */ /* 0x000fe40003f04070 */
[----:B----4-:R-:W-:Y:S01]  /*108c0*/  IABS R6, R12 ;  /* 0x0000000c00067213 */ /* 0x010fe20000000000 */
        /* <DEDUP_REMOVED lines=426> */
[----:B------:R-:W-:Y:S01]  /*12370*/  @!P1 IMAD.IADD R5, R5, 0x1, -R21 ;  /* 0x0000000105059824 */ /* 0x000fe200078e0a15 */
[----:B------:R-:W-:-:S02]  /*12380*/  ISETP.GT.U32.AND P2, PT, R21, R7, PT ;  /* 0x000000071500720c */ /* 0x000fc40003f44070 */
[C---:B------:R-:W-:Y:S02]  /*12390*/  ISETP.GT.U32.AND P1, PT, R21.reuse, R8, PT ;  /* 0x000000081500720c */ /* 0x040fe40003f24070 */
[----:B------:R-:W-:-:S07]  /*123a0*/  ISETP.GT.U32.AND P6, PT, R21, R5, PT ;  /* 0x000000051500720c */ /* 0x000fce0003fc4070 */
[--C-:B------:R-:W-:Y:S01]  /*123b0*/  @!P5 IMAD.IADD R9, R9, 0x1, -R21.reuse ;  /* 0x000000010909d824 */ /* 0x100fe200078e0a15 */
[----:B------:R-:W-:Y:S01]  /*123c0*/  ISETP.GT.U32.AND P5, PT, R21, R11, PT ;  /* 0x0000000b1500720c */ /* 0x000fe20003fa4070 */
[--C-:B------:R-:W-:Y:S02]  /*123d0*/  @!P2 IMAD.IADD R7, R7, 0x1, -R21.reuse ;  /* 0x000000010707a824 */ /* 0x100fe400078e0a15 */
[----:B------:R-:W-:Y:S01]  /*123e0*/  @!P1 IMAD.IADD R8, R8, 0x1, -R21 ;  /* 0x0000000108089824 */ /* 0x000fe200078e0a15 */
[----:B---3--:R-:W-:Y:S01]  /*123f0*/  ISETP.GE.AND P1, PT, R12, RZ, PT ;  /* 0x000000ff0c00720c */ /* 0x008fe20003f26270 */
[----:B------:R-:W-:Y:S01]  /*12400*/  IMAD.HI.U32 R12, R24, R6, RZ ;  /* 0x00000006180c7227 */ /* 0x000fe200078e00ff */
[----:B------:R0:W-:Y:S03]  /*12410*/  STL [R1+0x26a0], R2 ;  /* 0x0026a00201007387 */ /* 0x0001e60000100800 */
[----:B------:R-:W-:-:S02]  /*12420*/  @!P4 IMAD.MOV R9, RZ, RZ, -R9 ;  /* 0x000000ffff09c224 */ /* 0x000fc400078e0a09 */
[----:B------:R-:W-:Y:S02]  /*12430*/  IMAD.MOV R12, RZ, RZ, -R12 ;  /* 0x000000ffff0c7224 */ /* 0x000fe400078e0a0c */
[--C-:B------:R-:W-:Y:S01]  /*12440*/  @!P5 IMAD.IADD R11, R11, 0x1, -R21.reuse ;  /* 0x000000010b0bd824 */ /* 0x100fe200078e0a15 */
[----:B----4-:R-:W-:Y:S02]  /*12450*/  ISETP.GE.AND P5, PT, R14, RZ, PT ;  /* 0x000000ff0e00720c */ /* 0x010fe40003fa6270 */
[----:B------:R-:W3:Y:S01]  /*12460*/  LDL.LU R14, [R1+0x338] ;  /* 0x00033800010e7983 */ /* 0x000ee20000300800 */
[----:B------:R-:W-:Y:S02]  /*12470*/  @!P6 IMAD.IADD R5, R5, 0x1, -R21 ;  /* 0x000000010505e824 */ /* 0x000fe400078e0a15 */
[----:B------:R-:W-:Y:S01]  /*12480*/  IMAD R6, R21, R12, R6 ;  /* 0x0000000c15067224 */ /* 0x000fe200078e0206 */
[----:B--2---:R-:W-:Y:S01]  /*12490*/  ISETP.GE.AND P2, PT, R13, RZ, PT ;  /* 0x000000ff0d00720c */ /* 0x004fe20003f46270 */
[----:B------:R-:W-:-:S04]  /*124a0*/  IMAD.HI.U32 R13, R24, R2, RZ ;  /* 0x00000002180d7227 */ /* 0x000fc800078e00ff */
[----:B0-----:R-:W-:Y:S02]  /*124b0*/  IMAD.MOV.U32 R2, RZ, RZ, R8 ;  /* 0x000000ffff027224 */ /* 0x001fe400078e0008 */
[----:B------:R-:W2:Y:S02]  /*124c0*/  LDL.LU R8, [R1+0x324] ;  /* 0x0003240001087983 */ /* 0x000ea40000300800 */
[----:B------:R-:W-:Y:S02]  /*124d0*/  @!P0 IMAD.MOV R2, RZ, RZ, -R2 ;  /* 0x000000ffff028224 */ /* 0x000fe400078e0a02 */
[----:B------:R0:W-:Y:S04]  /*124e0*/  STL [R1+0x710], R9 ;  /* 0x0007100901007387 */ /* 0x0001e80000100800 */
[----:B0-----:R-:W4:Y:S04]  /*124f0*/  LDL.LU R9, [R1+0x328] ;  /* 0x0003280001097983 */ /* 0x001f280000300800 */
[----:B------:R-:W3:Y:S04]  /*12500*/  LDL.LU R12, [R1+0x32c] ;  /* 0x00032c00010c7983 */ /* 0x000ee80000300800 */
[----:B------:R0:W-:Y:S02]  /*12510*/  STL [R1+0x700], R2 ;  /* 0x0007000201007387 */ /* 0x0001e40000100800 */
[----:B0-----:R-:W-:-:S04]  /*12520*/  IMAD.MOV.U32 R2, RZ, RZ, R5 ;  /* 0x000000ffff027224 */ /* 0x001fc800078e0005 */
[----:B------:R-:W-:-:S05]  /*12530*/  @!P1 IMAD.MOV R2, RZ, RZ, -R2 ;  /* 0x000000ffff029224 */ /* 0x000fca00078e0a02 */
[----:B------:R0:W-:Y:S04]  /*12540*/  STL [R1+0x6f8], R2 ;  /* 0x0006f80201007387 */ /* 0x0001e80000100800 */
[----:B0-----:R-:W2:Y:S01]  /*12550*/  LDL.LU R2, [R1+0x26a0] ;  /* 0x0026a00001027983 */ /* 0x001ea20000300800 */
[----:B------:R-:W-:Y:S01]  /*12560*/  IMAD.MOV R13, RZ, RZ, -R13 ;  /* 0x000000ffff0d7224 */ /* 0x000fe200078e0a0d */
[C---:B------:R-:W-:Y:S02]  /*12570*/  ISETP.GT.U32.AND P6, PT, R21.reuse, R4, PT ;  /* 0x000000041500720c */ /* 0x040fe40003fc4070 */
[C---:B------:R-:W-:Y:S02]  /*12580*/  ISETP.GT.U32.AND P4, PT, R21.reuse, R7, PT ;  /* 0x000000071500720c */ /* 0x040fe40003f84070 */
[C---:B------:R-:W-:Y:S01]  /*12590*/  ISETP.GT.U32.AND P0, PT, R21.reuse, R11, PT ;  /* 0x0000000b1500720c */ /* 0x040fe20003f04070 */
[----:B------:R-:W-:Y:S01]  /*125a0*/  @!P3 IMAD.MOV R10, RZ, RZ, -R10 ;  /* 0x000000ffff0ab224 */ /* 0x000fe200078e0a0a */
[----:B------:R-:W-:-:S07]  /*125b0*/  ISETP.GT.U32.AND P1, PT, R21, R6, PT ;  /* 0x000000061500720c */ /* 0x000fce0003f24070 */
[----:B------:R-:W-:-:S05]  /*125c0*/  @!P6 IMAD.IADD R4, R4, 0x1, -R21 ;  /* 0x000000010404e824 */ /* 0x000fca00078e0a15 */
[C---:B------:R-:W-:Y:S01]  /*125d0*/  ISETP.GT.U32.AND P6, PT, R21.reuse, R4, PT ;  /* 0x000000041500720c */ /* 0x040fe20003fc4070 */
[----:B--2---:R-:W-:Y:S02]  /*125e0*/  IMAD R2, R21, R13, R2 ;  /* 0x0000000d15027224 */ /* 0x004fe400078e0202 */
[----:B------:R-:W2:Y:S01]  /*125f0*/  LDL.LU R13, [R1+0x334] ;  /* 0x00033400010d7983 */ /* 0x000ea20000300800 */
[----:B------:R-:W-:Y:S01]  /*12600*/  ISETP.GE.AND P3, PT, R8, RZ, PT ;  /* 0x000000ff0800720c */ /* 0x000fe20003f66270 */
[--C-:B------:R-:W-:Y:S02]  /*12610*/  @!P4 IMAD.IADD R7, R7, 0x1, -R21.reuse ;  /* 0x000000010707c824 */ /* 0x100fe400078e0a15 */
[----:B------:R-:W-:-:S06]  /*12620*/  @!P0 IMAD.IADD R11, R11, 0x1, -R21 ;  /* 0x000000010b0b8824 */ /* 0x000fcc00078e0a15 */
[----:B------:R-:W-:Y:S02]  /*12630*/  @!P6 IMAD.IADD R4, R4, 0x1, -R21 ;  /* 0x000000010404e824 */ /* 0x000fe400078e0a15 */
[----:B------:R-:W-:Y:S01]  /*12640*/  @!P2 IMAD.MOV R7, RZ, RZ, -R7 ;  /* 0x000000ffff07a224 */ /* 0x000fe200078e0a07 */
[----:B------:R-:W-:Y:S01]  /*12650*/  IABS R5, R27 ;  /* 0x0000001b00057213 */ /* 0x000fe20000000000 */
[----:B------:R-:W-:Y:S01]  /*12660*/  @!P1 IMAD.IADD R6, R6, 0x1, -R21 ;  /* 0x0000000106069824 */ /* 0x000fe200078e0a15 */
[----:B------:R-:W-:Y:S01]  /*12670*/  STL [R1+0x6ec], R10 ;  /* 0x0006ec0a01007387 */ /* 0x000fe20000100800 */
[----:B------:R-:W-:Y:S01]  /*12680*/  @!P5 IMAD.MOV R11, RZ, RZ, -R11 ;  /* 0x000000ffff0bd224 */ /* 0x000fe200078e0a0b */
[----:B------:R-:W-:Y:S01]  /*12690*/  ISETP.GE.AND P1, PT, R27, RZ, PT ;  /* 0x000000ff1b00720c */ /* 0x000fe20003f26270 */
[----:B------:R-:W-:Y:S01]  /*126a0*/  @!P3 IMAD.MOV R4, RZ, RZ, -R4 ;  /* 0x000000ffff04b224 */ /* 0x000fe200078e0a04 */
[----:B------:R-:W2:Y:S01]  /*126b0*/  LDL.LU R27, [R1+0x33c] ;  /* 0x00033c00011b7983 */ /* 0x000ea20000300800 */
[----:B---3--:R-:W-:-:S03]  /*126c0*/  ISETP.GE.AND P6, PT, R12, RZ, PT ;  /* 0x000000ff0c00720c */ /* 0x008fc60003fc6270 */
[----:B------:R-:W-:Y:S01]  /*126d0*/  STL [R1+0x6e0], R7 ;  /* 0x0006e00701007387 */ /* 0x000fe20000100800 */
[----:B----4-:R-:W-:-:S03]  /*126e0*/  ISETP.GE.AND P0, PT, R9, RZ, PT ;  /* 0x000000ff0900720c */ /* 0x010fc60003f06270 */
[----:B------:R-:W3:Y:S04]  /*126f0*/  LDL.LU R12, [R1+0x370] ;  /* 0x00037000010c7983 */ /* 0x000ee80000300800 */
[----:B------:R0:W-:Y:S04]  /*12700*/  STL [R1+0x6dc], R11 ;  /* 0x0006dc0b01007387 */ /* 0x0001e80000100800 */
[----:B0-----:R-:W4:Y:S04]  /*12710*/  LDL.LU R11, [R1+0x374] ;  /* 0x00037400010b7983 */ /* 0x001f280000300800 */
[----:B------:R0:W-:Y:S01]  /*12720*/  STL [R1+0x6d4], R4 ;  /* 0x0006d40401007387 */ /* 0x0001e20000100800 */
[----:B--2---:R-:W-:-:S02]  /*12730*/  IABS R9, R13 ;  /* 0x0000000d00097213 */ /* 0x004fc40000000000 */
[----:B------:R-:W-:Y:S02]  /*12740*/  ISETP.GE.AND P3, PT, R13, RZ, PT ;  /* 0x000000ff0d00720c */ /* 0x000fe40003f66270 */
[----:B------:R-:W2:Y:S01]  /*12750*/  LDL R13, [R1+0x340] ;  /* 0x00034000010d7983 */ /* 0x000ea20000100800 */
[----:B------:R-:W-:Y:S01]  /*12760*/  ISETP.GT.U32.AND P4, PT, R21, R2, PT ;  /* 0x000000021500720c */ /* 0x000fe20003f84070 */
[----:B------:R-:W-:Y:S01]  /*12770*/  IMAD.HI.U32 R8, R24, R5, RZ ;  /* 0x0000000518087227 */ /* 0x000fe200078e00ff */
[----:B------:R-:W-:-:S03]  /*12780*/  IABS R10, R14 ;  /* 0x0000000e000a7213 */ /* 0x000fc60000000000 */
[----:B------:R-:W-:-:S08]  /*12790*/  IMAD.MOV R8, RZ, RZ, -R8 ;  /* 0x000000ffff087224 */ /* 0x000fd000078e0a08 */
[----:B------:R-:W-:Y:S01]  /*127a0*/  @!P4 IMAD.IADD R2, R2, 0x1, -R21 ;  /* 0x000000010202c824 */ /* 0x000fe200078e0a15 */
[----:B------:R-:W-:-:S04]  /*127b0*/  ISETP.GT.U32.AND P4, PT, R21, R6, PT ;  /* 0x000000061500720c */ /* 0x000fc80003f84070 */
[C---:B------:R-:W-:Y:S01]  /*127c0*/  ISETP.GT.U32.AND P2, PT, R21.reuse, R2, PT ;  /* 0x000000021500720c */ /* 0x040fe20003f44070 */
[----:B------:R-:W-:Y:S02]  /*127d0*/  IMAD R8, R21, R8, R5 ;  /* 0x0000000815087224 */ /* 0x000fe400078e0205 */
[----:B------:R-:W-:-:S04]  /*127e0*/  IMAD.HI.U32 R5, R24, R9, RZ ;  /* 0x0000000918057227 */ /* 0x000fc800078e00ff */
[----:B------:R-:W-:-:S04]  /*127f0*/  IMAD.HI.U32 R7, R24, R10, RZ ;  /* 0x0000000a18077227 */ /* 0x000fc800078e00ff */
[----:B------:R-:W-:Y:S02]  /*12800*/  IMAD.MOV R5, RZ, RZ, -R5 ;  /* 0x000000ffff057224 */ /* 0x000fe400078e0a05 */
[----:B------:R-:W-:Y:S02]  /*12810*/  IMAD.MOV R7, RZ, RZ, -R7 ;  /* 0x000000ffff077224 */ /* 0x000fe400078e0a07 */
[--C-:B------:R-:W-:Y:S01]  /*12820*/  @!P4 IMAD.IADD R6, R6, 0x1, -R21.reuse ;  /* 0x000000010606c824 */ /* 0x100fe200078e0a15 */
[----:B------:R-:W-:Y:S01]  /*12830*/  ISETP.GE.AND P4, PT, R14, RZ, PT ;  /* 0x000000ff0e00720c */ /* 0x000fe20003f86270 */
[----:B------:R-:W-:Y:S01]  /*12840*/  @!P2 IMAD.IADD R2, R2, 0x1, -R21 ;  /* 0x000000010202a824 */ /* 0x000fe200078e0a15 */
[----:B------:R-:W3:Y:S01]  /*12850*/  LDL R14, [R1+0x34c] ;  /* 0x00034c00010e7983 */ /* 0x000ee20000100800 */
[C---:B0-----:R-:W-:Y:S02]  /*12860*/  IMAD R4, R21.reuse, R5, R9 ;  /* 0x0000000515047224 */ /* 0x041fe400078e0209 */
[----:B------:R-:W-:-:S02]  /*12870*/  IMAD R9, R21, R7, R10 ;  /* 0x0000000715097224 */ /* 0x000fc400078e020a */
[----:B------:R-:W-:Y:S01]  /*12880*/  @!P0 IMAD.MOV R6, RZ, RZ, -R6 ;  /* 0x000000ffff068224 */ /* 0x000fe200078e0a06 */
[----:B------:R-:W-:-:S04]  /*12890*/  IABS R10, R27 ;  /* 0x0000001b000a7213 */ /* 0x000fc80000000000 */
[----:B------:R-:W-:Y:S04]  /*128a0*/  STL [R1+0x6cc], R6 ;  /* 0x0006cc0601007387 */ /* 0x000fe80000100800 */
[----:B------:R0:W-:Y:S01]  /*128b0*/  STL [R1+0x269c], R27 ;  /* 0x00269c1b01007387 */ /* 0x0001e20000100800 */
[----:B--2---:R-:W-:Y:S01]  /*128c0*/  IABS R7, R13 ;  /* 0x0000000d00077213 */ /* 0x004fe20000000000 */
[----:B------:R-:W-:-:S04]  /*128d0*/  IMAD.MOV.U32 R13, RZ, RZ, R2 ;  /* 0x000000ffff0d7224 */ /* 0x000fc800078e0002 */
[----:B------:R-:W-:-:S05]  /*128e0*/  @!P6 IMAD.MOV R13, RZ, RZ, -R13 ;  /* 0x000000ffff0de224 */ /* 0x000fca00078e0a0d */
[----:B------:R1:W-:Y:S04]  /*128f0*/  STL [R1+0x6c8], R13 ;  /* 0x0006c80d01007387 */ /* 0x0003e80000100800 */
[----:B0-----:R-:W2:Y:S01]  /*12900*/  LDL R27, [R1+0x354] ;  /* 0x00035400011b7983 */ /* 0x001ea20000100800 */
[----:B------:R-:W-:-:S13]  /*12910*/  ISETP.GT.U32.AND P5, PT, R21, R8, PT ;  /* 0x000000081500720c */ /* 0x000fda0003fa4070 */
[----:B------:R-:W-:-:S05]  /*12920*/  @!P5 IMAD.IADD R8, R8, 0x1, -R21 ;  /* 0x000000010808d824 */ /* 0x000fca00078e0a15 */
[C---:B------:R-:W-:Y:S02]  /*12930*/  ISETP.GT.U32.AND P0, PT, R21.reuse, R8, PT ;  /* 0x000000081500720c */ /* 0x040fe40003f04070 */
[----:B------:R-:W-:Y:S02]  /*12940*/  ISETP.GT.U32.AND P6, PT, R21, R4, PT ;  /* 0x000000041500720c */ /* 0x000fe40003fc4070 */
[----:B----4-:R-:W-:-:S09]  /*12950*/  ISETP.GE.AND P5, PT, R11, RZ, PT ;  /* 0x000000ff0b00720c */ /* 0x010fd20003fa6270 */
[--C-:B------:R-:W-:Y:S01]  /*12960*/  @!P0 IMAD.IADD R8, R8, 0x1, -R21.reuse ;  /* 0x0000000108088824 */ /* 0x100fe200078e0a15 */
[----:B------:R-:W-:Y:S02]  /*12970*/  ISETP.GT.U32.AND P0, PT, R21, R9, PT ;  /* 0x000000091500720c */ /* 0x000fe40003f04070 */
[----:B------:R-:W-:Y:S01]  /*12980*/  IABS R11, R11 ;  /* 0x0000000b000b7213 */ /* 0x000fe20000000000 */
[----:B------:R-:W-:-:S04]  /*12990*/  @!P6 IMAD.IADD R4, R4, 0x1, -R21 ;  /* 0x000000010404e824 */ /* 0x000fc800078e0a15 */
[C---:B------:R-:W-:Y:S01]  /*129a0*/  IMAD.HI.U32 R2, R24.reuse, R11, RZ ;  /* 0x0000000b18027227 */ /* 0x040fe200078e00ff */
[----:B---3--:R-:W-:Y:S02]  /*129b0*/  IABS R5, R14 ;  /* 0x0000000e00057213 */ /* 0x008fe40000000000 */
[----:B------:R-:W3:Y:S03]  /*129c0*/  LDL R14, [R1+0x358] ;  /* 0x00035800010e7983 */ /* 0x000ee60000100800 */
[----:B------:R-:W-:Y:S01]  /*129d0*/  @!P0 IMAD.IADD R9, R9, 0x1, -R21 ;  /* 0x0000000109098824 */ /* 0x000fe200078e0a15 */
[----:B------:R-:W-:Y:S01]  /*129e0*/  ISETP.GT.U32.AND P0, PT, R21, R4, PT ;  /* 0x000000041500720c */ /* 0x000fe20003f04070 */
[----:B------:R-:W-:Y:S02]  /*129f0*/  IMAD.MOV R2, RZ, RZ, -R2 ;  /* 0x000000ffff027224 */ /* 0x000fe400078e0a02 */
[----:B-1----:R-:W-:-:S04]  /*12a00*/  IMAD.HI.U32 R13, R24, R10, RZ ;  /* 0x0000000a180d7227 */ /* 0x002fc800078e00ff */
[----:B------:R-:W-:Y:S02]  /*12a10*/  IMAD R11, R21, R2, R11 ;  /* 0x00000002150b7224 */ /* 0x000fe400078e020b */
[----:B------:R-:W-:-:S04]  /*12a20*/  IMAD.HI.U32 R2, R24, R5, RZ ;  /* 0x0000000518027227 */ /* 0x000fc800078e00ff */
[----:B------:R-:W-:Y:S02]  /*12a30*/  IMAD.MOV R13, RZ, RZ, -R13 ;  /* 0x000000ffff0d7224 */ /* 0x000fe400078e0a0d */
[----:B------:R-:W-:Y:S02]  /*12a40*/  IMAD.MOV R2, RZ, RZ, -R2 ;  /* 0x000000ffff027224 */ /* 0x000fe400078e0a02 */
[C---:B------:R-:W-:Y:S02]  /*12a50*/  IMAD R10, R21.reuse, R13, R10 ;  /* 0x0000000d150a7224 */ /* 0x040fe400078e020a */
[----:B------:R-:W-:Y:S01]  /*12a60*/  @!P0 IMAD.IADD R4, R4, 0x1, -R21 ;  /* 0x0000000104048824 */ /* 0x000fe200078e0a15 */
[----:B------:R-:W4:Y:S01]  /*12a70*/  LDL R13, [R1+0x350] ;  /* 0x00035000010d7983 */ /* 0x000f220000100800 */
[----:B------:R-:W-:Y:S02]  /*12a80*/  IMAD R5, R21, R2, R5 ;  /* 0x0000000215057224 */ /* 0x000fe400078e0205 */
[----:B------:R-:W-:-:S05]  /*12a90*/  @!P1 IMAD.MOV R8, RZ, RZ, -R8 ;  /* 0x000000ffff089224 */ /* 0x000fca00078e0a08 */
[----:B------:R-:W-:Y:S01]  /*12aa0*/  STL [R1+0x6c4], R8 ;  /* 0x0006c40801007387 */ /* 0x000fe20000100800 */
[----:B--2---:R-:W-:Y:S01]  /*12ab0*/  IABS R2, R27 ;  /* 0x0000001b00027213 */ /* 0x004fe20000000000 */
[----:B------:R-:W-:-:S04]  /*12ac0*/  IMAD.MOV.U32 R27, RZ, RZ, R4 ;  /* 0x000000ffff1b7224 */ /* 0x000fc800078e0004 */
[----:B------:R-:W-:-:S05]  /*12ad0*/  @!P3 IMAD.MOV R27, RZ, RZ, -R27 ;  /* 0x000000ffff1bb224 */ /* 0x000fca00078e0a1b */
[----:B------:R0:W-:Y:S04]  /*12ae0*/  STL [R1+0x6c0], R27 ;  /* 0x0006c01b01007387 */ /* 0x0001e80000100800 */
[----:B0-----:R-:W2:Y:S01]  /*12af0*/  LDL.LU R27, [R1+0x269c] ;  /* 0x00269c00011b7983 */ /* 0x001ea20000300800 */
[----:B------:R-:W-:Y:S02]  /*12b00*/  ISETP.GE.AND P2, PT, R12, RZ, PT ;  /* 0x000000ff0c00720c */ /* 0x000fe40003f46270 */
[----:B------:R-:W-:-:S05]  /*12b10*/  IABS R12, R12 ;  /* 0x0000000c000c7213 */ /* 0x000fca0000000000 */
[----:B------:R-:W-:-:S04]  /*12b20*/  IMAD.HI.U32 R6, R24, R12, RZ ;  /* 0x0000000c18067227 */ /* 0x000fc800078e00ff */
[----:B------:R-:W-:-:S04]  /*12b30*/  IMAD.MOV R6, RZ, RZ, -R6 ;  /* 0x000000ffff067224 */ /* 0x000fc800078e0a06 */
[----:B------:R-:W-:-:S05]  /*12b40*/  IMAD R12, R21, R6, R12 ;  /* 0x00000006150c7224 */ /* 0x000fca00078e020c */
[C---:B------:R-:W-:Y:S01]  /*12b50*/  ISETP.GT.U32.AND P6, PT, R21.reuse, R12, PT ;  /* 0x0000000c1500720c */ /* 0x040fe20003fc4070 */
[----:B------:R-:W-:Y:S01]  /*12b60*/  IMAD.HI.U32 R6, R24, R7, RZ ;  /* 0x0000000718067227 */ /* 0x000fe200078e00ff */
[----:B------:R-:W-:-:S03]  /*12b70*/  ISETP.GT.U32.AND P1, PT, R21, R9, PT ;  /* 0x000000091500720c */ /* 0x000fc60003f24070 */
[----:B------:R-:W-:-:S08]  /*12b80*/  IMAD.MOV R6, RZ, RZ, -R6 ;  /* 0x000000ffff067224 */ /* 0x000fd000078e0a06 */
[----:B------:R-:W-:Y:S01]  /*12b90*/  @!P6 IMAD.IADD R12, R12, 0x1, -R21 ;  /* 0x000000010c0ce824 */ /* 0x000fe200078e0a15 */
[----:B------:R-:W-:Y:S01]  /*12ba0*/  ISETP.GT.U32.AND P0, PT, R21, R11, PT ;  /* 0x0000000b1500720c */ /* 0x000fe20003f04070 */
[----:B------:R-:W-:-:S03]  /*12bb0*/  IMAD.MOV.U32 R8, RZ, RZ, R2 ;  /* 0x000000ffff087224 */ /* 0x000fc600078e0002 */
[C---:B------:R-:W-:Y:S01]  /*12bc0*/  ISETP.GT.U32.AND P6, PT, R21.reuse, R12, PT ;  /* 0x0000000c1500720c */ /* 0x040fe20003fc4070 */
[----:B------:R-:W-:Y:S02]  /*12bd0*/  IMAD R7, R21, R6, R7 ;  /* 0x0000000615077224 */ /* 0x000fe400078e0207 */
[C---:B------:R-:W-:Y:S01]  /*12be0*/  IMAD.HI.U32 R4, R24.reuse, R8, RZ ;  /* 0x0000000818047227 */ /* 0x040fe200078e00ff */
[----:B----4-:R-:W-:Y:S02]  /*12bf0*/  IABS R6, R13 ;  /* 0x0000000d00067213 */ /* 0x010fe40000000000 */
[----:B---3--:R-:W-:Y:S01]  /*12c00*/  IABS R13, R14 ;  /* 0x0000000e000d7213 */ /* 0x008fe20000000000 */
[----:B------:R-:W-:Y:S02]  /*12c10*/  IMAD.MOV R4, RZ, RZ, -R4 ;  /* 0x000000ffff047224 */ /* 0x000fe400078e0a04 */
[----:B------:R-:W-:-:S04]  /*12c20*/  IMAD.HI.U32 R14, R24, R6, RZ ;  /* 0x00000006180e7227 */ /* 0x000fc800078e00ff */
[----:B------:R-:W-:Y:S02]  /*12c30*/  IMAD.MOV.U32 R2, RZ, RZ, R13 ;  /* 0x000000ffff027224 */ /* 0x000fe400078e000d */
[----:B------:R-:W-:Y:S02]  /*12c40*/  IMAD.MOV R14, RZ, RZ, -R14 ;  /* 0x000000ffff0e7224 */ /* 0x000fe400078e0a0e */
[----:B------:R-:W-:Y:S02]  /*12c50*/  @!P6 IMAD.IADD R12, R12, 0x1, -R21 ;  /* 0x000000010c0ce824 */ /* 0x000fe400078e0a15 */
[----:B------:R-:W-:-:S04]  /*12c60*/  IMAD.HI.U32 R13, R24, R2, RZ ;  /* 0x00000002180d7227 */ /* 0x000fc800078e00ff */
[--C-:B------:R-:W-:Y:S02]  /*12c70*/  @!P1 IMAD.IADD R9, R9, 0x1, -R21.reuse ;  /* 0x0000000109099824 */ /* 0x100fe400078e0a15 */
[----:B------:R-:W-:Y:S02]  /*12c80*/  IMAD R4, R21, R4, R8 ;  /* 0x0000000415047224 */ /* 0x000fe400078e0208 */
[----:B------:R-:W3:Y:S01]  /*12c90*/  LDL R8, [R1+0x35c] ;  /* 0x00035c0001087983 */ /* 0x000ee20000100800 */
[----:B------:R-:W-:Y:S02]  /*12ca0*/  @!P0 IMAD.IADD R11, R11, 0x1, -R21 ;  /* 0x000000010b0b8824 */ /* 0x000fe400078e0a15 */
[----:B------:R-:W-:Y:S02]  /*12cb0*/  IMAD R6, R21, R14, R6 ;  /* 0x0000000e15067224 */ /* 0x000fe400078e0206 */
[----:B------:R-:W-:Y:S02]  /*12cc0*/  IMAD.MOV R13, RZ, RZ, -R13 ;  /* 0x000000ffff0d7224 */ /* 0x000fe400078e0a0d */
[----:B------:R-:W-:-:S02]  /*12cd0*/  @!P4 IMAD.MOV R9, RZ, RZ, -R9 ;  /* 0x000000ffff09c224 */ /* 0x000fc400078e0a09 */
[----:B------:R-:W-:Y:S02]  /*12ce0*/  IMAD.MOV.U32 R14, RZ, RZ, R12 ;  /* 0x000000ffff0e7224 */ /* 0x000fe400078e000c */
[----:B------:R-:W-:Y:S01]  /*12cf0*/  IMAD R2, R21, R13, R2 ;  /* 0x0000000d15027224 */ /* 0x000fe200078e0202 */
[----:B--2---:R-:W-:Y:S02]  /*12d00*/  ISETP.GE.AND P0, PT, R27, RZ, PT ;  /* 0x000000ff1b00720c */ /* 0x004fe40003f06270 */
[----:B------:R-:W2:Y:S04]  /*12d10*/  LDL R27, [R1+0x360] ;  /* 0x00036000011b7983 */ /* 0x000ea80000100800 */
[----:B------:R-:W4:Y:S04]  /*12d20*/  LDL.LU R12, [R1+0x340] ;  /* 0x00034000010c7983 */ /* 0x000f280000300800 */
[----:B------:R-:W-:Y:S04]  /*12d30*/  STL [R1+0x6b4], R9 ;  /* 0x0006b40901007387 */ /* 0x000fe80000100800 */
[----:B------:R-:W2:Y:S01]  /*12d40*/  LDL.LU R13, [R1+0x34c] ;  /* 0x00034c00010d7983 */ /* 0x000ea20000300800 */
[----:B------:R-:W-:-:S02]  /*12d50*/  ISETP.GT.U32.AND P3, PT, R21, R10, PT ;  /* 0x0000000a1500720c */ /* 0x000fc40003f64070 */
[C---:B------:R-:W-:Y:S02]  /*12d60*/  ISETP.GT.U32.AND P1, PT, R21.reuse, R7, PT ;  /* 0x000000071500720c */ /* 0x040fe40003f24070 */
[----:B------:R-:W-:-:S09]  /*12d70*/  ISETP.GT.U32.AND P6, PT, R21, R5, PT ;  /* 0x000000051500720c */ /* 0x000fd20003fc4070 */
[--C-:B------:R-:W-:Y:S02]  /*12d80*/  @!P3 IMAD.IADD R10, R10, 0x1, -R21.reuse ;  /* 0x000000010a0ab824 */ /* 0x100fe400078e0a15 */
[--C-:B------:R-:W-:Y:S02]  /*12d90*/  @!P1 IMAD.IADD R7, R7, 0x1, -R21.reuse ;  /* 0x0000000107079824 */ /* 0x100fe400078e0a15 */
[----:B------:R-:W-:Y:S01]  /*12da0*/  @!P6 IMAD.IADD R5, R5, 0x1, -R21 ;  /* 0x000000010505e824 */ /* 0x000fe200078e0a15 */
[----:B------:R-:W-:Y:S01]  /*12db0*/  ISETP.GT.U32.AND P1, PT, R21, R10, PT ;  /* 0x0000000a1500720c */ /* 0x000fe20003f24070 */
[----:B------:R-:W-:-:S03]  /*12dc0*/  @!P2 IMAD.MOV R14, RZ, RZ, -R14 ;  /* 0x000000ffff0ea224 */ /* 0x000fc600078e0a0e */
[----:B------:R-:W-:Y:S02]  /*12dd0*/  ISETP.GT.U32.AND P4, PT, R21, R5, PT ;  /* 0x000000051500720c */ /* 0x000fe40003f84070 */
[----:B------:R0:W-:Y:S07]  /*12de0*/  STL [R1+0x6ac], R14 ;  /* 0x0006ac0e01007387 */ /* 0x0001ee0000100800 */
[--C-:B------:R-:W-:Y:S01]  /*12df0*/  @!P1 IMAD.IADD R10, R10, 0x1, -R21.reuse ;  /* 0x000000010a0a9824 */ /* 0x100fe200078e0a15 */
[----:B0-----:R-:W2:Y:S03]  /*12e00*/  LDL.LU R14, [R1+0x354] ;  /* 0x00035400010e7983 */ /* 0x001ea60000300800 */
[----:B------:R-:W-:Y:S01]  /*12e10*/  @!P4 IMAD.IADD R5, R5, 0x1, -R21 ;  /* 0x000000010505c824 */ /* 0x000fe200078e0a15 */
[----:B---3--:R-:W-:-:S02]  /*12e20*/  IABS R8, R8 ;  /* 0x0000000800087213 */ /* 0x008fc40000000000 */
[----:B----4-:R-:W-:-:S03]  /*12e30*/  ISETP.GE.AND P1, PT, R12, RZ, PT ;  /* 0x000000ff0c00720c */ /* 0x010fc60003f26270 */
[----:B------:R-:W-:Y:S01]  /*12e40*/  IMAD.HI.U32 R12, R24, R8, RZ ;  /* 0x00000008180c7227 */ /* 0x000fe200078e00ff */
[----:B--2---:R-:W-:Y:S02]  /*12e50*/  IABS R9, R27 ;  /* 0x0000001b00097213 */ /* 0x004fe40000000000 */
[----:B------:R-:W2:Y:S01]  /*12e60*/  LDL.LU R27, [R1+0x364] ;  /* 0x00036400011b7983 */ /* 0x000ea20000300800 */
[----:B------:R-:W-:Y:S01]  /*12e70*/  ISETP.GE.AND P4, PT, R13, RZ, PT ;  /* 0x000000ff0d00720c */ /* 0x000fe20003f86270 */
[----:B------:R-:W-:Y:S02]  /*12e80*/  IMAD.MOV R13, RZ, RZ, -R12 ;  /* 0x000000ffff0d7224 */ /* 0x000fe400078e0a0c */
[----:B------:R-:W3:Y:S01]  /*12e90*/  LDL.LU R12, [R1+0x350] ;  /* 0x00035000010c7983 */ /* 0x000ee20000300800 */
[C---:B------:R-:W-:Y:S02]  /*12ea0*/  ISETP.GT.U32.AND P3, PT, R21.reuse, R11, PT ;  /* 0x0000000b1500720c */ /* 0x040fe40003f64070 */
[C---:B------:R-:W-:Y:S01]  /*12eb0*/  ISETP.GT.U32.AND P6, PT, R21.reuse, R7, PT ;  /* 0x000000071500720c */ /* 0x040fe20003fc4070 */
[----:B------:R-:W-:Y:S01]  /*12ec0*/  STL [R1+0x2694], R24 ;  /* 0x0026941801007387 */ /* 0x000fe20000100800 */
[----:B------:R-:W-:-:S09]  /*12ed0*/  ISETP.GT.U32.AND P2, PT, R21, R6, PT ;  /* 0x000000061500720c */ /* 0x000fd20003f44070 */
[----:B------:R-:W-:Y:S01]  /*12ee0*/  @!P3 IMAD.IADD R11, R11, 0x1, -R21 ;  /* 0x000000010b0bb824 */ /* 0x000fe200078e0a15 */
[C---:B------:R-:W-:Y:S01]  /*12ef0*/  ISETP.GT.U32.AND P3, PT, R21.reuse, R4, PT ;  /* 0x000000041500720c */ /* 0x040fe20003f64070 */
[----:B------:R0:W-:Y:S02]  /*12f00*/  STL [R1+0x2698], R22 ;  /* 0x0026981601007387 */ /* 0x0001e40000100800 */
[----:B------:R-:W-:Y:S02]  /*12f10*/  @!P5 IMAD.MOV R11, RZ, RZ, -R11 ;  /* 0x000000ffff0bd224 */ /* 0x000fe400078e0a0b */
[----:B------:R-:W-:Y:S02]  /*12f20*/  IMAD R8, R21, R13, R8 ;  /* 0x0000000d15087224 */ /* 0x000fe400078e0208 */
[----:B0-----:R-:W-:-:S06]  /*12f30*/  IMAD.MOV.U32 R22, RZ, RZ, R10 ;  /* 0x000000ffff167224 */ /* 0x001fcc00078e000a */
[--C-:B------:R-:W-:Y:S02]  /*12f40*/  @!P3 IMAD.IADD R4, R4, 0x1, -R21.reuse ;  /* 0x000000010404b824 */ /* 0x100fe400078e0a15 */
[----:B------:R-:W-:Y:S01]  /*12f50*/  @!P0 IMAD.MOV R22, RZ, RZ, -R22 ;  /* 0x000000ffff168224 */ /* 0x000fe200078e0a16 */
[----:B------:R-:W-:Y:S02]  /*12f60*/  ISETP.GE.AND P3, PT, R14, RZ, PT ;  /* 0x000000ff0e00720c */ /* 0x000fe40003f66270 */
[----:B------:R-:W4:Y:S01]  /*12f70*/  LDL.LU R14, [R1+0x36c] ;  /* 0x00036c00010e7983 */ /* 0x000f220000300800 */
[----:B------:R-:W-:-:S03]  /*12f80*/  @!P6 IMAD.IADD R7, R7, 0x1, -R21 ;  /* 0x000000010707e824 */ /* 0x000fc600078e0a15 */
[----:B------:R-:W4:Y:S04]  /*12f90*/  LDL.LU R13, [R1+0x368] ;  /* 0x00036800010d7983 */ /* 0x000f280000300800 */
[----:B------:R-:W4:Y:S01]  /*12fa0*/  LDL.LU R10, [R1+0x35c] ;  /* 0x00035c00010a7983 */ /* 0x000f220000300800 */
[----:B------:R-:W-:-:S03]  /*12fb0*/  @!P2 IMAD.IADD R6, R6, 0x1, -R21 ;  /* 0x000000010606a824 */ /* 0x000fc600078e0a15 */
[----:B------:R0:W-:Y:S04]  /*12fc0*/  STL [R1+0x6a8], R11 ;  /* 0x0006a80b01007387 */ /* 0x0001e80000100800 */
[----:B0-----:R-:W4:Y:S04]  /*12fd0*/  LDL.LU R11, [R1+0x360] ;  /* 0x00036000010b7983 */ /* 0x001f280000300800 */
[----:B------:R0:W-:Y:S02]  /*12fe0*/  STL [R1+0x6a0], R22 ;  /* 0x0006a01601007387 */ /* 0x0001e40000100800 */
[----:B0-----:R-:W-:-:S04]  /*12ff0*/  IMAD.MOV.U32 R22, RZ, RZ, R7 ;  /* 0x000000ffff167224 */ /* 0x001fc800078e0007 */
[----:B------:R-:W-:-:S05]  /*13000*/  @!P1 IMAD.MOV R22, RZ, RZ, -R22 ;  /* 0x000000ffff169224 */ /* 0x000fca00078e0a16 */
[----:B------:R0:W-:Y:S04]  /*13010*/  STL [R1+0x698], R22 ;  /* 0x0006981601007387 */ /* 0x0001e80000100800 */
[----:B0-----:R-:W4:Y:S01]  /*13020*/  LDL.LU R22, [R1+0x2698] ;  /* 0x0026980001167983 */ /* 0x001f220000300800 */
[----:B---3--:R-:W-:Y:S01]  /*13030*/  ISETP.GE.AND P2, PT, R12, RZ, PT ;  /* 0x000000ff0c00720c */ /* 0x008fe20003f46270 */
[----:B------:R-:W-:-:S04]  /*13040*/  IMAD.HI.U32 R12, R24, R9, RZ ;  /* 0x00000009180c7227 */ /* 0x000fc800078e00ff */
[----:B------:R-:W-:Y:S02]  /*13050*/  IMAD.MOV R12, RZ, RZ, -R12 ;  /* 0x000000ffff0c7224 */ /* 0x000fe400078e0a0c */
[----:B------:R-:W-:Y:S02]  /*13060*/  IMAD.MOV.U32 R24, RZ, RZ, R5 ;  /* 0x000000ffff187224 */ /* 0x000fe400078e0005 */
[----:B------:R-:W-:Y:S02]  /*13070*/  IMAD R5, R21, R12, R9 ;  /* 0x0000000c15057224 */ /* 0x000fe400078e0209 */
[----:B------:R-:W3:Y:S01]  /*13080*/  LDL.LU R9, [R1+0x358] ;  /* 0x0003580001097983 */ /* 0x000ee20000300800 */
[----:B------:R-:W-:-:S05]  /*13090*/  @!P4 IMAD.MOV R24, RZ, RZ, -R24 ;  /* 0x000000ffff18c224 */ /* 0x000fca00078e0a18 */
[----:B------:R0:W-:Y:S04]  /*130a0*/  STL [R1+0x68c], R24 ;  /* 0x00068c1801007387 */ /* 0x0001e80000100800 */
[----:B0-----:R-:W3:Y:S01]  /*130b0*/  LDL.LU R24, [R1+0x2694] ;  /* 0x0026940001187983 */ /* 0x001ee20000300800 */
[C---:B------:R-:W-:Y:S02]  /*130c0*/  ISETP.GT.U32.AND P6, PT, R21.reuse, R2, PT ;  /* 0x000000021500720c */ /* 0x040fe40003fc4070 */
[C---:B------:R-:W-:Y:S02]  /*130d0*/  ISETP.GT.U32.AND P5, PT, R21.reuse, R6, PT ;  /* 0x000000061500720c */ /* 0x040fe40003fa4070 */
[C---:B------:R-:W-:Y:S02]  /*130e0*/  ISETP.GT.U32.AND P0, PT, R21.reuse, R4, PT ;  /* 0x000000041500720c */ /* 0x040fe40003f04070 */
[----:B------:R-:W-:-:S07]  /*130f0*/  ISETP.GT.U32.AND P1, PT, R21, R8, PT ;  /* 0x000000081500720c */ /* 0x000fce0003f24070 */
[--C-:B------:R-:W-:Y:S02]  /*13100*/  @!P6 IMAD.IADD R2, R2, 0x1, -R21.reuse ;  /* 0x000000010202e824 */ /* 0x100fe400078e0a15 */
[----:B------:R-:W-:-:S03]  /*13110*/  @!P5 IMAD.IADD R6, R6, 0x1, -R21 ;  /* 0x000000010606d824 */ /* 0x000fc600078e0a15 */
[----:B------:R-:W-:Y:S01]  /*13120*/  ISETP.GT.U32.AND P6, PT, R21, R2, PT ;  /* 0x000000021500720c */ /* 0x000fe20003fc4070 */
[----:B------:R-:W-:Y:S01]  /*13130*/  IMAD.MOV.U32 R12, RZ, RZ, R6 ;  /* 0x000000ffff0c7224 */ /* 0x000fe200078e0006 */
[----:B--2---:R-:W-:Y:S01]  /*13140*/  IABS R7, R27 ;  /* 0x0000001b00077213 */ /* 0x004fe20000000000 */
[--C-:B------:R-:W-:Y:S02]  /*13150*/  @!P0 IMAD.IADD R4, R4, 0x1, -R21.reuse ;  /* 0x0000000104048824 */ /* 0x100fe400078e0a15 */
[----:B------:R-:W-:Y:S02]  /*13160*/  @!P2 IMAD.MOV R12, RZ, RZ, -R12 ;  /* 0x000000ffff0ca224 */ /* 0x000fe400078e0a0c */
[----:B------:R-:W-:Y:S01]  /*13170*/  @!P1 IMAD.IADD R8, R8, 0x1, -R21 ;  /* 0x0000000108089824 */ /* 0x000fe200078e0a15 */
[----:B------:R-:W-:Y:S02]  /*13180*/  ISETP.GE.AND P1, PT, R27, RZ, PT ;  /* 0x000000ff1b00720c */ /* 0x000fe40003f26270 */
[----:B------:R-:W2:Y:S01]  /*13190*/  LDL.LU R27, [R1+0x380] ;  /* 0x00038000011b7983 */ /* 0x000ea20000300800 */
[----:B----4-:R-:W-:-:S02]  /*131a0*/  ISETP.GE.AND P0, PT, R10, RZ, PT ;  /* 0x000000ff0a00720c */ /* 0x010fc40003f06270 */
[----:B------:R-:W-:Y:S01]  /*131b0*/  @!P6 IMAD.IADD R2, R2, 0x1, -R21 ;  /* 0x000000010202e824 */ /* 0x000fe200078e0a15 */
[----:B------:R0:W-:Y:S01]  /*131c0*/  STL [R1+0x688], R12 ;  /* 0x0006880c01007387 */ /* 0x0001e20000100800 */
[----:B------:R-:W-:Y:S02]  /*131d0*/  ISETP.GE.AND P6, PT, R11, RZ, PT ;  /* 0x000000ff0b00720c */ /* 0x000fe40003fc6270 */
[----:B------:R-:W-:Y:S02]  /*131e0*/  IABS R11, R14 ;  /* 0x0000000e000b7213 */ /* 0x000fe40000000000 */
[----:B------:R-:W-:Y:S01]  /*131f0*/  ISETP.GT.U32.AND P5, PT, R21, R5, PT ;  /* 0x000000051500720c */ /* 0x000fe20003fa4070 */
[----:B0-----:R-:W-:-:S04]  /*13200*/  IMAD.MOV.U32 R12, RZ, RZ, R4 ;  /* 0x000000ffff0c7224 */ /* 0x001fc800078e0004 */
[----:B------:R-:W-:-:S08]  /*13210*/  @!P3 IMAD.MOV R12, RZ, RZ, -R12 ;  /* 0x000000ffff0cb224 */ /* 0x000fd000078e0a0c */
[----:B------:R-:W-:Y:S01]  /*13220*/  @!P5 IMAD.IADD R5, R5, 0x1, -R21 ;  /* 0x000000010505d824 */ /* 0x000fe200078e0a15 */
[----:B------:R-:W-:-:S13]  /*13230*/  ISETP.GT.U32.AND P5, PT, R21, R8, PT ;  /* 0x000000081500720c */ /* 0x000fda0003fa4070 */
[----:B------:R-:W-:Y:S01]  /*13240*/  @!P5 IMAD.IADD R8, R8, 0x1, -R21 ;  /* 0x000000010808d824 */ /* 0x000fe200078e0a15 */
[----:B------:R-:W-:Y:S02]  /*13250*/  ISETP.GE.AND P5, PT, R14, RZ, PT ;  /* 0x000000ff0e00720c */ /* 0x000fe40003fa6270 */
[----:B---3--:R-:W-:Y:S02]  /*13260*/  ISETP.GE.AND P4, PT, R9, RZ, PT ;  /* 0x000000ff0900720c */ /* 0x008fe40003f86270 */
[----:B------:R-:W-:Y:S01]  /*13270*/  IABS R9, R13 ;  /* 0x0000000d00097213 */ /* 0x000fe20000000000 */
[----:B------:R-:W-:-:S04]  /*13280*/  IMAD.HI.U32 R10, R24, R7, RZ ;  /* 0x00000007180a7227 */ /* 0x000fc800078e00ff */
[----:B------:R-:W-:-:S06]  /*13290*/  IMAD.MOV R6, RZ, RZ, -R10 ;  /* 0x000000ffff067224 */ /* 0x000fcc00078e0a0a */
[----:B------:R-:W-:Y:S02]  /*132a0*/  @!P4 IMAD.MOV R2, RZ, RZ, -R2 ;  /* 0x000000ffff02c224 */ /* 0x000fe400078e0a02 */
[----:B------:R-:W-:Y:S02]  /*132b0*/  IMAD.MOV.U32 R10, RZ, RZ, R11 ;  /* 0x000000ffff0a7224 */ /* 0x000fe400078e000b */
[----:B------:R-:W3:Y:S01]  /*132c0*/  LDL.LU R11, [R1+0x378] ;  /* 0x00037800010b7983 */ /* 0x000ee20000300800 */
[----:B------:R-:W-:-:S03]  /*132d0*/  ISETP.GE.AND P4, PT, R13, RZ, PT ;  /* 0x000000ff0d00720c */ /* 0x000fc60003f86270 */
[----:B------:R0:W-:Y:S04]  /*132e0*/  STL [R1+0x680], R12 ;  /* 0x0006800c01007387 */ /* 0x0001e80000100800 */
[----:B0-----:R-:W4:Y:S04]  /*132f0*/  LDL.LU R12, [R1+0x37c] ;  /* 0x00037c00010c7983 */ /* 0x001f280000300800 */
[----:B------:R-:W-:Y:S04]  /*13300*/  STL [R1+0x678], R2 ;  /* 0x0006780201007387 */ /* 0x000fe80000100800 */
[----:B------:R-:W3:Y:S04]  /*13310*/  LDL R13, [R1+0x384] ;  /* 0x00038400010d7983 */ /* 0x000ee80000100800 */
[----:B------:R-:W4:Y:S01]  /*13320*/  LDL R14, [R1+0x388] ;  /* 0x00038800010e7983 */ /* 0x000f220000100800 */
[----:B------:R-:W-:Y:S01]  /*13330*/  ISETP.GT.U32.AND P2, PT, R21, R5, PT ;  /* 0x000000051500720c */ /* 0x000fe20003f44070 */
[----:B------:R-:W-:-:S02]  /*13340*/  @!P0 IMAD.MOV R8, RZ, RZ, -R8 ;  /* 0x000000ffff088224 */ /* 0x000fc400078e0a08 */
[----:B------:R-:W-:-:S03]  /*13350*/  IMAD.HI.U32 R4, R24, R10, RZ ;  /* 0x0000000a18047227 */ /* 0x000fc600078e00ff */
[----:B------:R3:W-:Y:S01]  /*13360*/  STL [R1+0x674], R8 ;  /* 0x0006740801007387 */ /* 0x0007e20000100800 */
[----:B------:R-:W-:-:S06]  /*13370*/  IMAD.MOV R4, RZ, RZ, -R4 ;  /* 0x000000ffff047224 */ /* 0x000fcc00078e0a04 */
[----:B------:R-:W-:Y:S02]  /*13380*/  @!P2 IMAD.IADD R5, R5, 0x1, -R21 ;  /* 0x000000010505a824 */ /* 0x000fe400078e0a15 */
[C---:B------:R-:W-:Y:S01]  /*13390*/  IMAD R4, R21.reuse, R4, R10 ;  /* 0x0000000415047224 */ /* 0x040fe200078e020a */
[----:B--2---:R-:W-:Y:S01]  /*133a0*/  IABS R10, R27 ;  /* 0x0000001b000a7213 */ /* 0x004fe20000000000 */
[----:B------:R0:W-:Y:S01]  /*133b0*/  STL [R1+0x2690], R27 ;  /* 0x0026901b01007387 */ /* 0x0001e20000100800 */
[----:B------:R-:W-:-:S05]  /*133c0*/  IMAD R7, R21, R6, R7 ;  /* 0x0000000615077224 */ /* 0x000fca00078e0207 */
[----:B------:R-:W-:Y:S02]  /*133d0*/  ISETP.GT.U32.AND P3, PT, R21, R7, PT ;  /* 0x000000071500720c */ /* 0x000fe40003f64070 */
[----:B---3--:R-:W-:Y:S01]  /*133e0*/  IABS R8, R13 ;  /* 0x0000000d00087213 */ /* 0x008fe20000000000 */
[----:B------:R-:W-:-:S04]  /*133f0*/  IMAD.MOV.U32 R13, RZ, RZ, R5 ;  /* 0x000000ffff0d7224 */ /* 0x000fc800078e0005 */
[----:B------:R-:W-:-:S05]  /*13400*/  @!P6 IMAD.MOV R13, RZ, RZ, -R13 ;  /* 0x000000ffff0de224 */ /* 0x000fca00078e0a0d */
[----:B------:R1:W-:Y:S01]  /*13410*/  STL [R1+0x670], R13 ;  /* 0x0006700d01007387 */ /* 0x0003e20000100800 */
[----:B----4-:R-:W-:-:S03]  /*13420*/  IABS R5, R14 ;  /* 0x0000000e00057213 */ /* 0x010fc60000000000 */
[----:B0-----:R-:W2:Y:S04]  /*13430*/  LDL R27, [R1+0x390] ;  /* 0x00039000011b7983 */ /* 0x001ea80000100800 */
[----:B------:R-:W3:Y:S01]  /*13440*/  LDL R14, [R1+0x394] ;  /* 0x00039400010e7983 */ /* 0x000ee20000100800 */
[----:B-1----:R-:W-:-:S04]  /*13450*/  IMAD.HI.U32 R13, R24, R10, RZ ;  /* 0x0000000a180d7227 */ /* 0x002fc800078e00ff */
[----:B------:R-:W-:-:S04]  /*13460*/  IMAD.MOV R13, RZ, RZ, -R13 ;  /* 0x000000ffff0d7224 */ /* 0x000fc800078e0a0d */
[----:B------:R-:W-:Y:S02]  /*13470*/  IMAD R10, R21, R13, R10 ;  /* 0x0000000d150a7224 */ /* 0x000fe400078e020a */
[----:B------:R-:W4:Y:S01]  /*13480*/  LDL R13, [R1+0x38c] ;  /* 0x00038c00010d7983 */ /* 0x000f220000100800 */
[----:B------:R-:W-:Y:S02]  /*13490*/  @!P3 IMAD.IADD R7, R7, 0x1, -R21 ;  /* 0x000000010707b824 */ /* 0x000fe400078e0a15 */
[----:B------:R-:W-:-:S03]  /*134a0*/  IMAD.HI.U32 R6, R24, R9, RZ ;  /* 0x0000000918067227 */ /* 0x000fc600078e00ff */
[----:B------:R-:W-:Y:S01]  /*134b0*/  ISETP.GT.U32.AND P0, PT, R21, R7, PT ;  /* 0x000000071500720c */ /* 0x000fe20003f04070 */
[----:B------:R-:W-:-:S04]  /*134c0*/  IMAD.MOV R6, RZ, RZ, -R6 ;  /* 0x000000ffff067224 */ /* 0x000fc800078e0a06 */
[----:B------:R-:W-:Y:S01]  /*134d0*/  IMAD R6, R21, R6, R9 ;  /* 0x0000000615067224 */ /* 0x000fe200078e0209 */
[----:B------:R-:W-:-:S04]  /*134e0*/  ISETP.GE.AND P3, PT, R12, RZ, PT ;  /* 0x000000ff0c00720c */ /* 0x000fc80003f66270 */
[----:B------:R-:W-:-:S03]  /*134f0*/  ISETP.GT.U32.AND P6, PT, R21, R6, PT ;  /* 0x000000061500720c */ /* 0x000fc60003fc4070 */
[----:B------:R-:W-:Y:S01]  /*13500*/  @!P0 IMAD.IADD R7, R7, 0x1, -R21 ;  /* 0x0000000107078824 */ /* 0x000fe200078e0a15 */
[----:B------:R-:W-:Y:S02]  /*13510*/  ISETP.GT.U32.AND P0, PT, R21, R4, PT ;  /* 0x000000041500720c */ /* 0x000fe40003f04070 */
[----:B------:R-:W-:Y:S02]  /*13520*/  IABS R2, R11 ;  /* 0x0000000b00027213 */ /* 0x000fe40000000000 */
[----:B------:R-:W-:Y:S02]  /*13530*/  IABS R12, R12 ;  /* 0x0000000c000c7213 */ /* 0x000fe40000000000 */
[----:B------:R-:W-:Y:S01]  /*13540*/  ISETP.GE.AND P2, PT, R11, RZ, PT ;  /* 0x000000ff0b00720c */ /* 0x000fe20003f46270 */
[----:B------:R-:W-:-:S04]  /*13550*/  IMAD.HI.U32 R11, R24, R2, RZ ;  /* 0x00000002180b7227 */ /* 0x000fc800078e00ff */
[----:B------:R-:W-:-:S04]  /*13560*/  IMAD.HI.U32 R9, R24, R12, RZ ;  /* 0x0000000c18097227 */ /* 0x000fc800078e00ff */
[----:B------:R-:W-:Y:S02]  /*13570*/  @!P6 IMAD.IADD R6, R6, 0x1, -R21 ;  /* 0x000000010606e824 */ /* 0x000fe400078e0a15 */
[----:B------:R-:W-:Y:S02]  /*13580*/  IMAD.MOV R11, RZ, RZ, -R11 ;  /* 0x000000ffff0b7224 */ /* 0x000fe400078e0a0b */
[----:B------:R-:W-:Y:S02]  /*13590*/  IMAD.MOV R9, RZ, RZ, -R9 ;  /* 0x000000ffff097224 */ /* 0x000fe400078e0a09 */
[----:B------:R-:W-:Y:S01]  /*135a0*/  @!P0 IMAD.IADD R4, R4, 0x1, -R21 ;  /* 0x0000000104048824 */ /* 0x000fe200078e0a15 */
[C---:B------:R-:W-:Y:S01]  /*135b0*/  ISETP.GT.U32.AND P0, PT, R21.reuse, R6, PT ;  /* 0x000000061500720c */ /* 0x040fe20003f04070 */
[C---:B------:R-:W-:Y:S02]  /*135c0*/  IMAD R2, R21.reuse, R11, R2 ;  /* 0x0000000b15027224 */ /* 0x040fe400078e0202 */
[----:B------:R-:W-:-:S02]  /*135d0*/  IMAD R12, R21, R9, R12 ;  /* 0x00000009150c7224 */ /* 0x000fc400078e020c */
[----:B------:R-:W-:-:S04]  /*135e0*/  IMAD.HI.U32 R11, R24, R8, RZ ;  /* 0x00000008180b7227 */ /* 0x000fc800078e00ff */
[----:B------:R-:W-:-:S04]  /*135f0*/  IMAD.HI.U32 R9, R24, R5, RZ ;  /* 0x0000000518097227 */ /* 0x000fc800078e00ff */
[----:B------:R-:W-:Y:S02]  /*13600*/  IMAD.MOV R11, RZ, RZ, -R11 ;  /* 0x000000ffff0b7224 */ /* 0x000fe400078e0a0b */
[----:B------:R-:W-:Y:S02]  /*13610*/  IMAD.MOV R9, RZ, RZ, -R9 ;  /* 0x000000ffff097224 */ /* 0x000fe400078e0a09 */
[C---:B------:R-:W-:Y:S02]  /*13620*/  IMAD R8, R21.reuse, R11, R8 ;  /* 0x0000000b15087224 */ /* 0x040fe400078e0208 */
[----:B------:R-:W-:Y:S02]  /*13630*/  IMAD R5, R21, R9, R5 ;  /* 0x0000000915057224 */ /* 0x000fe400078e0205 */
[----:B------:R-:W-:Y:S02]  /*13640*/  @!P1 IMAD.MOV R7, RZ, RZ, -R7 ;  /* 0x000000ffff079224 */ /* 0x000fe400078e0a07 */
[----:B------:R-:W-:-:S03]  /*13650*/  @!P0 IMAD.IADD R6, R6, 0x1, -R21 ;  /* 0x0000000106068824 */ /* 0x000fc600078e0a15 */
[----:B------:R0:W-:Y:S01]  /*13660*/  STL [R1+0x66c], R7 ;  /* 0x00066c0701007387 */ /* 0x0001e20000100800 */
[----:B--2---:R-:W-:Y:S01]  /*13670*/  IABS R9, R27 ;  /* 0x0000001b00097213 */ /* 0x004fe20000000000 */
[----:B------:R-:W-:-:S04]  /*13680*/  IMAD.MOV.U32 R27, RZ, RZ, R6 ;  /* 0x000000ffff1b7224 */ /* 0x000fc800078e0006 */
[----:B0-----:R-:W-:Y:S01]  /*13690*/  IMAD.MOV.U32 R7, RZ, RZ, R9 ;  /* 0x000000ffff077224 */ /* 0x001fe200078e0009 */
[----:B----4-:R-:W-:Y:S02]  /*136a0*/  IABS R11, R13 ;  /* 0x0000000d000b7213 */ /* 0x010fe40000000000 */
[----:B---3--:R-:W-:-:S03]  /*136b0*/  IABS R13, R14 ;  /* 0x0000000e000d7213 */ /* 0x008fc60000000000 */
[----:B------:R-:W-:-:S04]  /*136c0*/  IMAD.HI.U32 R14, R24, R11, RZ ;  /* 0x0000000b180e7227 */ /* 0x000fc800078e00ff */
[----:B------:R-:W-:Y:S02]  /*136d0*/  IMAD.MOV.U32 R9, RZ, RZ, R13 ;  /* 0x000000ffff097224 */ /* 0x000fe400078e000d */
[----:B------:R-:W-:-:S04]  /*136e0*/  IMAD.HI.U32 R13, R24, R7, RZ ;  /* 0x00000007180d7227 */ /* 0x000fc800078e00ff */
[----:B------:R-:W-:-:S04]  /*136f0*/  IMAD.HI.U32 R6, R24, R9, RZ ;  /* 0x0000000918067227 */ /* 0x000fc800078e00ff */
[----:B------:R-:W-:Y:S02]  /*13700*/  @!P4 IMAD.MOV R27, RZ, RZ, -R27 ;  /* 0x000000ffff1bc224 */ /* 0x000fe400078e0a1b */
[----:B------:R-:W-:Y:S02]  /*13710*/  IMAD.MOV R14, RZ, RZ, -R14 ;  /* 0x000000ffff0e7224 */ /* 0x000fe400078e0a0e */
[----:B------:R-:W-:Y:S02]  /*13720*/  IMAD.MOV R13, RZ, RZ, -R13 ;  /* 0x000000ffff0d7224 */ /* 0x000fe400078e0a0d */
[----:B------:R-:W-:Y:S01]  /*13730*/  IMAD.MOV R6, RZ, RZ, -R6 ;  /* 0x000000ffff067224 */ /* 0x000fe200078e0a06 */
[----:B------:R0:W-:Y:S01]  /*13740*/  STL [R1+0x664], R27 ;  /* 0x0006641b01007387 */ /* 0x0001e20000100800 */
[C---:B------:R-:W-:Y:S02]  /*13750*/  IMAD R11, R21.reuse, R14, R11 ;  /* 0x0000000e150b7224 */ /* 0x040fe400078e020b */
[----:B------:R-:W-:-:S02]  /*13760*/  IMAD R7, R21, R13, R7 ;  /* 0x0000000d15077224 */ /* 0x000fc400078e0207 */
[C---:B------:R-:W-:Y:S01]  /*13770*/  IMAD R9, R21.reuse, R6, R9 ;  /* 0x0000000615097224 */ /* 0x040fe200078e0209 */
[----:B0-----:R-:W2:Y:S04]  /*13780*/  LDL.LU R27, [R1+0x2690] ;  /* 0x00269000011b7983 */ /* 0x001ea80000300800 */
[----:B------:R-:W3:Y:S04]  /*13790*/  LDL R14, [R1+0x39c] ;  /* 0x00039c00010e7983 */ /* 0x000ee80000100800 */
[----:B------:R-:W4:Y:S04]  /*137a0*/  LDL.LU R13, [R1+0x384] ;  /* 0x00038400010d7983 */ /* 0x000f280000300800 */
        /* <DEDUP_REMOVED lines=10> */
[----:B------:R0:W-:Y:S04]  /*13850*/  STL [R1+0x658], R4 ;  /* 0x0006580401007387 */ /* 0x0001e80000100800 */
[----:B0-----:R-:W4:Y:S01]  /*13860*/  LDL.LU R4, [R1+0x388] ;  /* 0x0003880001047983 */ /* 0x001f220000300800 */
[----:B--2---:R-:W-:Y:S01]  /*13870*/  ISETP.GE.AND P0, PT, R27, RZ, PT ;  /* 0x000000ff1b00720c */ /* 0x004fe20003f06270 */
[----:B------:R-:W-:Y:S01]  /*13880*/  IMAD.MOV.U32 R27, RZ, RZ, R2 ;  /* 0x000000ffff1b7224 */ /* 0x000fe200078e0002 */
[----:B---3--:R-:W-:Y:S02]  /*13890*/  IABS R2, R6 ;  /* 0x0000000600027213 */ /* 0x008fe40000000000 */
[----:B------:R-:W-:-:S02]  /*138a0*/  IABS R6, R14 ;  /* 0x0000000e00067213 */ /* 0x000fc40000000000 */
[----:B------:R-:W2:Y:S01]  /*138b0*/  LDL.LU R14, [R1+0x38c] ;  /* 0x00038c00010e7983 */ /* 0x000ea20000300800 */
[----:B------:R-:W-:Y:S01]  /*138c0*/  @!P2 IMAD.MOV R27, RZ, RZ, -R27 ;  /* 0x000000ffff1ba224 */ /* 0x000fe200078e0a1b */
[----:B------:R-:W-:-:S04]  /*138d0*/  ISETP.GT.U32.AND P2, PT, R21, R11, PT ;  /* 0x0000000b1500720c */ /* 0x000fc80003f44070 */
[----:B------:R0:W-:Y:S09]  /*138e0*/  STL [R1+0x654], R27 ;  /* 0x0006541b01007387 */ /* 0x0001f20000100800 */
[----:B------:R-:W-:Y:S01]  /*138f0*/  @!P2 IMAD.IADD R11, R11, 0x1, -R21 ;  /* 0x000000010b0ba824 */ /* 0x000fe200078e0a15 */
[----:B0-----:R-:W3:Y:S01]  /*13900*/  LDL.LU R27, [R1+0x3a0] ;  /* 0x0003a000011b7983 */ /* 0x001ee20000300800 */
[----:B--2---:R-:W-:-:S03]  /*13910*/  ISETP.GE.AND P2, PT, R14, RZ, PT ;  /* 0x000000ff0e00720c */ /* 0x004fc60003f46270 */
[----:B------:R-:W2:Y:S01]  /*13920*/  LDL.LU R14, [R1+0x3a8] ;  /* 0x0003a800010e7983 */ /* 0x000ea20000300800 */
[C---:B------:R-:W-:Y:S02]  /*13930*/  ISETP.GT.U32.AND P4, PT, R21.reuse, R10, PT ;  /* 0x0000000a1500720c */ /* 0x040fe40003f84070 */
[----:B------:R-:W-:-:S11]  /*13940*/  ISETP.GT.U32.AND P1, PT, R21, R8, PT ;  /* 0x000000081500720c */ /* 0x000fd60003f24070 */
[--C-:B------:R-:W-:Y:S02]  /*13950*/  @!P4 IMAD.IADD R10, R10, 0x1, -R21.reuse ;  /* 0x000000010a0ac824 */ /* 0x100fe400078e0a15 */
[----:B------:R-:W-:-:S03]  /*13960*/  @!P1 IMAD.IADD R8, R8, 0x1, -R21 ;  /* 0x0000000108089824 */ /* 0x000fc600078e0a15 */
[C---:B------:R-:W-:Y:S02]  /*13970*/  ISETP.GT.U32.AND P1, PT, R21.reuse, R10, PT ;  /* 0x0000000a1500720c */ /* 0x040fe40003f24070 */
[----:B------:R-:W-:-:S11]  /*13980*/  ISETP.GT.U32.AND P4, PT, R21, R12, PT ;  /* 0x0000000c1500720c */ /* 0x000fd60003f84070 */
[----:B------:R-:W-:Y:S01]  /*13990*/  @!P1 IMAD.IADD R10, R10, 0x1, -R21 ;  /* 0x000000010a0a9824 */ /* 0x000fe200078e0a15 */
[----:B----4-:R-:W-:Y:S01]  /*139a0*/  ISETP.GE.AND P1, PT, R13, RZ, PT ;  /* 0x000000ff0d00720c */ /* 0x010fe20003f26270 */
[----:B------:R-:W-:-:S04]  /*139b0*/  IMAD.HI.U32 R13, R24, R2, RZ ;  /* 0x00000002180d7227 */ /* 0x000fc800078e00ff */
[----:B------:R-:W-:Y:S02]  /*139c0*/  @!P4 IMAD.IADD R12, R12, 0x1, -R21 ;  /* 0x000000010c0cc824 */ /* 0x000fe400078e0a15 */
[----:B------:R-:W-:Y:S02]  /*139d0*/  IMAD.MOV R13, RZ, RZ, -R13 ;  /* 0x000000ffff0d7224 */ /* 0x000fe400078e0a0d */
[----:B------:R-:W-:Y:S02]  /*139e0*/  @!P3 IMAD.MOV R12, RZ, RZ, -R12 ;  /* 0x000000ffff0cb224 */ /* 0x000fe400078e0a0c */
[C---:B------:R-:W-:Y:S01]  /*139f0*/  IMAD R2, R21.reuse, R13, R2 ;  /* 0x0000000d15027224 */ /* 0x040fe200078e0202 */
[----:B--2---:R0:W-:Y:S04]  /*13a00*/  STL [R1+0x2688], R14 ;  /* 0x0026880e01007387 */ /* 0x0041e80000100800 */
[----:B0-----:R-:W2:Y:S04]  /*13a10*/  LDL.LU R14, [R1+0x390] ;  /* 0x00039000010e7983 */ /* 0x001ea80000300800 */
[----:B------:R-:W-:Y:S04]  /*13a20*/  STL [R1+0x268c], R6 ;  /* 0x00268c0601007387 */ /* 0x000fe80000100800 */
[----:B------:R-:W4:Y:S04]  /*13a30*/  LDL.LU R13, [R1+0x3a4] ;  /* 0x0003a400010d7983 */ /* 0x000f280000300800 */
[----:B------:R0:W-:Y:S04]  /*13a40*/  STL [R1+0x650], R12 ;  /* 0x0006500c01007387 */ /* 0x0001e80000100800 */
[----:B0-----:R-:W4:Y:S01]  /*13a50*/  LDL.LU R12, [R1+0x39c] ;  /* 0x00039c00010c7983 */ /* 0x001f220000300800 */
[----:B------:R-:W-:-:S13]  /*13a60*/  ISETP.GT.U32.AND P6, PT, R21, R5, PT ;  /* 0x000000051500720c */ /* 0x000fda0003fc4070 */
[----:B------:R-:W-:-:S05]  /*13a70*/  @!P6 IMAD.IADD R5, R5, 0x1, -R21 ;  /* 0x000000010505e824 */ /* 0x000fca00078e0a15 */
[C---:B------:R-:W-:Y:S02]  /*13a80*/  ISETP.GT.U32.AND P5, PT, R21.reuse, R5, PT ;  /* 0x000000051500720c */ /* 0x040fe40003fa4070 */
[C---:B------:R-:W-:Y:S02]  /*13a90*/  ISETP.GT.U32.AND P6, PT, R21.reuse, R8, PT ;  /* 0x000000081500720c */ /* 0x040fe40003fc4070 */
[----:B------:R-:W-:-:S09]  /*13aa0*/  ISETP.GT.U32.AND P4, PT, R21, R7, PT ;  /* 0x000000071500720c */ /* 0x000fd20003f84070 */
[----:B------:R-:W-:Y:S01]  /*13ab0*/  @!P5 IMAD.IADD R5, R5, 0x1, -R21 ;  /* 0x000000010505d824 */ /* 0x000fe200078e0a15 */
[----:B------:R-:W-:Y:S01]  /*13ac0*/  ISETP.GE.AND P5, PT, R4, RZ, PT ;  /* 0x000000ff0400720c */ /* 0x000fe20003fa6270 */
[----:B------:R-:W-:-:S04]  /*13ad0*/  IMAD.HI.U32 R4, R24, R6, RZ ;  /* 0x0000000618047227 */ /* 0x000fc800078e00ff */
[----:B------:R-:W-:Y:S02]  /*13ae0*/  IMAD.MOV.U32 R6, RZ, RZ, R10 ;  /* 0x000000ffff067224 */ /* 0x000fe400078e000a */
[--C-:B------:R-:W-:Y:S02]  /*13af0*/  @!P6 IMAD.IADD R8, R8, 0x1, -R21.reuse ;  /* 0x000000010808e824 */ /* 0x100fe400078e0a15 */
[----:B------:R-:W-:Y:S02]  /*13b00*/  @!P0 IMAD.MOV R6, RZ, RZ, -R6 ;  /* 0x000000ffff068224 */ /* 0x000fe400078e0a06 */
[----:B------:R-:W-:-:S03]  /*13b10*/  @!P4 IMAD.IADD R7, R7, 0x1, -R21 ;  /* 0x000000010707c824 */ /* 0x000fc600078e0a15 */
[----:B------:R0:W-:Y:S02]  /*13b20*/  STL [R1+0x644], R6 ;  /* 0x0006440601007387 */ /* 0x0001e40000100800 */
[----:B0-----:R-:W-:Y:S02]  /*13b30*/  IMAD.MOV.U32 R6, RZ, RZ, R8 ;  /* 0x000000ffff067224 */ /* 0x001fe400078e0008 */
[----:B------:R-:W4:Y:S02]  /*13b40*/  LDL.LU R8, [R1+0x398] ;  /* 0x0003980001087983 */ /* 0x000f240000300800 */
[----:B------:R-:W-:Y:S01]  /*13b50*/  @!P1 IMAD.MOV R6, RZ, RZ, -R6 ;  /* 0x000000ffff069224 */ /* 0x000fe200078e0a06 */
[C---:B------:R-:W-:Y:S02]  /*13b60*/  ISETP.GT.U32.AND P6, PT, R21.reuse, R9, PT ;  /* 0x000000091500720c */ /* 0x040fe40003fc4070 */
[----:B------:R-:W-:-:S11]  /*13b70*/  ISETP.GT.U32.AND P1, PT, R21, R2, PT ;  /* 0x000000021500720c */ /* 0x000fd60003f24070 */
[----:B------:R-:W-:Y:S01]  /*13b80*/  @!P6 IMAD.IADD R9, R9, 0x1, -R21 ;  /* 0x000000010909e824 */ /* 0x000fe200078e0a15 */
[----:B------:R-:W-:-:S04]  /*13b90*/  ISETP.GT.U32.AND P6, PT, R21, R11, PT ;  /* 0x0000000b1500720c */ /* 0x000fc80003fc4070 */
[----:B------:R-:W-:-:S09]  /*13ba0*/  ISETP.GT.U32.AND P3, PT, R21, R9, PT ;  /* 0x000000091500720c */ /* 0x000fd20003f64070 */
[----:B------:R-:W-:-:S04]  /*13bb0*/  @!P6 IMAD.IADD R11, R11, 0x1, -R21 ;  /* 0x000000010b0be824 */ /* 0x000fc800078e0a15 */
[----:B------:R-:W-:Y:S02]  /*13bc0*/  @!P2 IMAD.MOV R11, RZ, RZ, -R11 ;  /* 0x000000ffff0ba224 */ /* 0x000fe400078e0a0b */
[--C-:B------:R-:W-:Y:S01]  /*13bd0*/  @!P3 IMAD.IADD R9, R9, 0x1, -R21.reuse ;  /* 0x000000010909b824 */ /* 0x100fe200078e0a15 */
[----:B---3--:R-:W-:Y:S01]  /*13be0*/  IABS R10, R27 ;  /* 0x0000001b000a7213 */ /* 0x008fe20000000000 */
[----:B------:R-:W-:Y:S01]  /*13bf0*/  @!P1 IMAD.IADD R2, R2, 0x1, -R21 ;  /* 0x0000000102029824 */ /* 0x000fe200078e0a15 */
[----:B------:R-:W-:Y:S02]  /*13c00*/  ISETP.GE.AND P1, PT, R27, RZ, PT ;  /* 0x000000ff1b00720c */ /* 0x000fe40003f26270 */
[----:B--2---:R-:W-:Y:S01]  /*13c10*/  ISETP.GE.AND P4, PT, R14, RZ, PT ;  /* 0x000000ff0e00720c */ /* 0x004fe20003f86270 */
[----:B------:R-:W-:Y:S02]  /*13c20*/  IMAD.MOV.U32 R14, RZ, RZ, R5 ;  /* 0x000000ffff0e7224 */ /* 0x000fe400078e0005 */
[----:B------:R-:W2:Y:S04]  /*13c30*/  LDL.LU R5, [R1+0x394] ;  /* 0x0003940001057983 */ /* 0x000ea80000300800 */
[----:B------:R0:W-:Y:S04]  /*13c40*/  STL [R1+0x638], R6 ;  /* 0x0006380601007387 */ /* 0x0001e80000100800 */
[----:B0-----:R-:W3:Y:S01]  /*13c50*/  LDL.LU R6, [R1+0x268c] ;  /* 0x00268c0001067983 */ /* 0x001ee20000300800 */
[----:B------:R-:W-:-:S05]  /*13c60*/  @!P5 IMAD.MOV R14, RZ, RZ, -R14 ;  /* 0x000000ffff0ed224 */ /* 0x000fca00078e0a0e */
[----:B------:R0:W-:Y:S01]  /*13c70*/  STL [R1+0x634], R14 ;  /* 0x0006340e01007387 */ /* 0x0001e20000100800 */
[----:B----4-:R-:W-:-:S03]  /*13c80*/  ISETP.GE.AND P3, PT, R12, RZ, PT ;  /* 0x000000ff0c00720c */ /* 0x010fc60003f66270 */
[----:B0-----:R-:W4:Y:S04]  /*13c90*/  LDL.LU R14, [R1+0x2688] ;  /* 0x00268800010e7983 */ /* 0x001f280000300800 */
[----:B------:R0:W-:Y:S04]  /*13ca0*/  STL [R1+0x62c], R11 ;  /* 0x00062c0b01007387 */ /* 0x0001e80000100800 */
[----:B------:R-:W4:Y:S04]  /*13cb0*/  LDL.LU R12, [R1+0x3ac] ;  /* 0x0003ac00010c7983 */ /* 0x000f280000300800 */
[----:B------:R-:W4:Y:S01]  /*13cc0*/  LDL.LU R27, [R1+0x3b0] ;  /* 0x0003b000011b7983 */ /* 0x000f220000300800 */
[----:B------:R-:W-:Y:S01]  /*13cd0*/  ISETP.GT.U32.AND P0, PT, R21, R7, PT ;  /* 0x000000071500720c */ /* 0x000fe20003f04070 */
[----:B------:R-:W-:-:S12]  /*13ce0*/  IMAD.MOV R4, RZ, RZ, -R4 ;  /* 0x000000ffff047224 */ /* 0x000fd800078e0a04 */
[----:B------:R-:W-:-:S04]  /*13cf0*/  @!P0 IMAD.IADD R7, R7, 0x1, -R21 ;  /* 0x0000000107078824 */ /* 0x000fc800078e0a15 */
[----:B0-----:R-:W-:-:S04]  /*13d00*/  IMAD.MOV.U32 R11, RZ, RZ, R7 ;  /* 0x000000ffff0b7224 */ /* 0x001fc800078e0007 */
[----:B------:R-:W-:-:S05]  /*13d10*/  @!P4 IMAD.MOV R11, RZ, RZ, -R11 ;  /* 0x000000ffff0bc224 */ /* 0x000fca00078e0a0b */
[----:B------:R0:W-:Y:S01]  /*13d20*/  STL [R1+0x624], R11 ;  /* 0x0006240b01007387 */ /* 0x0001e20000100800 */
[----:B------:R-:W-:-:S03]  /*13d30*/  ISETP.GT.U32.AND P2, PT, R21, R2, PT ;  /* 0x000000021500720c */ /* 0x000fc60003f44070 */
[----:B0-----:R-:W4:Y:S01]  /*13d40*/  LDL R11, [R1+0x3b4] ;  /* 0x0003b400010b7983 */ /* 0x001f220000100800 */
[----:B------:R-:W-:Y:S01]  /*13d50*/  ISETP.GE.AND P0, PT, R8, RZ, PT ;  /* 0x000000ff0800720c */ /* 0x000fe20003f06270 */
[----:B------:R-:W-:-:S04]  /*13d60*/  IMAD.HI.U32 R8, R24, R10, RZ ;  /* 0x0000000a18087227 */ /* 0x000fc800078e00ff */
[----:B------:R-:W-:-:S04]  /*13d70*/  IMAD.MOV R8, RZ, RZ, -R8 ;  /* 0x000000ffff087224 */ /* 0x000fc800078e0a08 */
[----:B------:R-:W-:Y:S02]  /*13d80*/  IMAD R10, R21, R8, R10 ;  /* 0x00000008150a7224 */ /* 0x000fe400078e020a */
[----:B------:R-:W-:-:S03]  /*13d90*/  @!P2 IMAD.IADD R2, R2, 0x1, -R21 ;  /* 0x000000010202a824 */ /* 0x000fc600078e0a15 */
[----:B------:R-:W-:-:S13]  /*13da0*/  ISETP.GT.U32.AND P4, PT, R21, R10, PT ;  /* 0x0000000a1500720c */ /* 0x000fda0003f84070 */
[----:B------:R-:W-:Y:S01]  /*13db0*/  @!P4 IMAD.IADD R10, R10, 0x1, -R21 ;  /* 0x000000010a0ac824 */ /* 0x000fe200078e0a15 */
[----:B--2---:R-:W-:Y:S02]  /*13dc0*/  ISETP.GE.AND P5, PT, R5, RZ, PT ;  /* 0x000000ff0500720c */ /* 0x004fe40003fa6270 */
[----:B------:R-:W-:-:S11]  /*13dd0*/  IABS R5, R13 ;  /* 0x0000000d00057213 */ /* 0x000fd60000000000 */
[----:B------:R-:W-:Y:S02]  /*13de0*/  @!P5 IMAD.MOV R9, RZ, RZ, -R9 ;  /* 0x000000ffff09d224 */ /* 0x000fe400078e0a09 */
[----:B---3--:R-:W-:Y:S01]  /*13df0*/  IMAD R6, R21, R4, R6 ;  /* 0x0000000415067224 */ /* 0x008fe200078e0206 */
[----:B------:R-:W-:Y:S02]  /*13e00*/  ISETP.GE.AND P5, PT, R13, RZ, PT ;  /* 0x000000ff0d00720c */ /* 0x000fe40003fa6270 */
[----:B------:R0:W-:Y:S02]  /*13e10*/  STL [R1+0x620], R9 ;  /* 0x0006200901007387 */ /* 0x0001e40000100800 */
[----:B------:R-:W-:Y:S02]  /*13e20*/  ISETP.GT.U32.AND P6, PT, R21, R6, PT ;  /* 0x000000061500720c */ /* 0x000fe40003fc4070 */
[----:B------:R-:W2:Y:S11]  /*13e30*/  LDL R13, [R1+0x3b8] ;  /* 0x0003b800010d7983 */ /* 0x000eb60000100800 */
[----:B------:R-:W-:Y:S01]  /*13e40*/  @!P6 IMAD.IADD R6, R6, 0x1, -R21 ;  /* 0x000000010606e824 */ /* 0x000fe200078e0a15 */
[----:B----4-:R-:W-:-:S04]  /*13e50*/  IABS R4, R14 ;  /* 0x0000000e00047213 */ /* 0x010fc80000000000 */
[----:B------:R-:W-:Y:S02]  /*13e60*/  ISETP.GT.U32.AND P6, PT, R21, R6, PT ;  /* 0x000000061500720c */ /* 0x000fe40003fc4070 */
[----:B------:R-:W-:Y:S02]  /*13e70*/  ISETP.GE.AND P2, PT, R14, RZ, PT ;  /* 0x000000ff0e00720c */ /* 0x000fe40003f46270 */
[----:B------:R-:W3:Y:S01]  /*13e80*/  LDL R14, [R1+0x3bc] ;  /* 0x0003bc00010e7983 */ /* 0x000ee20000100800 */
[----:B0-----:R-:W-:Y:S01]  /*13e90*/  IMAD.MOV.U32 R9, RZ, RZ, R2 ;  /* 0x000000ffff097224 */ /* 0x001fe200078e0002 */
[----:B------:R-:W-:Y:S02]  /*13ea0*/  IABS R2, R12 ;  /* 0x0000000c00027213 */ /* 0x000fe40000000000 */
[----:B------:R-:W-:-:S05]  /*13eb0*/  ISETP.GE.AND P4, PT, R27, RZ, PT ;  /* 0x000000ff1b00720c */ /* 0x000fca0003f86270 */
[----:B------:R-:W-:Y:S01]  /*13ec0*/  @!P6 IMAD.IADD R6, R6, 0x1, -R21 ;  /* 0x000000010606e824 */ /* 0x000fe200078e0a15 */
[----:B------:R-:W-:Y:S02]  /*13ed0*/  ISETP.GE.AND P6, PT, R12, RZ, PT ;  /* 0x000000ff0c00720c */ /* 0x000fe40003fc6270 */
[----:B------:R-:W-:Y:S02]  /*13ee0*/  IABS R12, R27 ;  /* 0x0000001b000c7213 */ /* 0x000fe40000000000 */
[----:B------:R-:W4:Y:S01]  /*13ef0*/  LDL.LU R27, [R1+0x3c0] ;  /* 0x0003c000011b7983 */ /* 0x000f220000300800 */
[----:B------:R-:W-:-:S04]  /*13f00*/  IMAD.HI.U32 R8, R24, R5, RZ ;  /* 0x0000000518087227 */ /* 0x000fc800078e00ff */
[----:B------:R-:W-:Y:S02]  /*13f10*/  IMAD.MOV R8, RZ, RZ, -R8 ;  /* 0x000000ffff087224 */ /* 0x000fe400078e0a08 */
[----:B------:R-:W-:Y:S02]  /*13f20*/  @!P0 IMAD.MOV R9, RZ, RZ, -R9 ;  /* 0x000000ffff098224 */ /* 0x000fe400078e0a09 */
[----:B------:R-:W-:-:S03]  /*13f30*/  IMAD R5, R21, R8, R5 ;  /* 0x0000000815057224 */ /* 0x000fc600078e0205 */
[----:B------:R0:W-:Y:S01]  /*13f40*/  STL [R1+0x61c], R9 ;  /* 0x00061c0901007387 */ /* 0x0001e20000100800 */
[----:B------:R-:W-:Y:S02]  /*13f50*/  ISETP.GT.U32.AND P0, PT, R21, R10, PT ;  /* 0x0000000a1500720c */ /* 0x000fe40003f04070 */
[----:B0-----:R-:W-:Y:S01]  /*13f60*/  IABS R9, R11 ;  /* 0x0000000b00097213 */ /* 0x001fe20000000000 */
[----:B------:R-:W-:-:S04]  /*13f70*/  IMAD.HI.U32 R11, R24, R2, RZ ;  /* 0x00000002180b7227 */ /* 0x000fc800078e00ff */
[----:B------:R-:W-:-:S06]  /*13f80*/  IMAD.MOV R11, RZ, RZ, -R11 ;  /* 0x000000ffff0b7224 */ /* 0x000fcc00078e0a0b */
[----:B------:R-:W-:Y:S02]  /*13f90*/  @!P0 IMAD.IADD R10, R10, 0x1, -R21 ;  /* 0x000000010a0a8824 */ /* 0x000fe400078e0a15 */
[----:B------:R-:W-:Y:S01]  /*13fa0*/  IMAD R2, R21, R11, R2 ;  /* 0x0000000b15027224 */ /* 0x000fe200078e0202 */
[----:B--2---:R-:W-:Y:S01]  /*13fb0*/  IABS R8, R13 ;  /* 0x0000000d00087213 */ /* 0x004fe20000000000 */
[----:B------:R-:W-:-:S04]  /*13fc0*/  IMAD.MOV.U32 R13, RZ, RZ, R6 ;  /* 0x000000ffff0d7224 */ /* 0x000fc800078e0006 */
[----:B------:R-:W-:-:S05]  /*13fd0*/  @!P3 IMAD.MOV R13, RZ, RZ, -R13 ;  /* 0x000000ffff0db224 */ /* 0x000fca00078e0a0d */
[----:B------:R0:W-:Y:S02]  /*13fe0*/  STL [R1+0x618], R13 ;  /* 0x0006180d01007387 */ /* 0x0001e40000100800 */
[----:B0-----:R-:W-:-:S04]  /*13ff0*/  IMAD.HI.U32 R13, R24, R9, RZ ;  /* 0x00000009180d7227 */ /* 0x001fc800078e00ff */
[----:B------:R-:W-:Y:S01]  /*14000*/  IMAD.MOV R13, RZ, RZ, -R13 ;  /* 0x000000ffff0d7224 */ /* 0x000fe200078e0a0d */
[----:B---3--:R-:W-:Y:S02]  /*14010*/  IABS R6, R14 ;  /* 0x0000000e00067213 */ /* 0x008fe40000000000 */
[----:B------:R-:W2:Y:S01]  /*14020*/  LDL R14, [R1+0x3c8] ;  /* 0x0003c800010e7983 */ /* 0x000ea20000100800 */
[----:B------:R-:W-:-:S03]  /*14030*/  IMAD R9, R21, R13, R9 ;  /* 0x0000000d15097224 */ /* 0x000fc600078e0209 */
[----:B------:R-:W3:Y:S01]  /*14040*/  LDL R13, [R1+0x3c4] ;  /* 0x0003c400010d7983 */ /* 0x000ee20000100800 */
[----:B------:R-:W-:-:S03]  /*14050*/  IMAD.HI.U32 R11, R24, R8, RZ ;  /* 0x00000008180b7227 */ /* 0x000fc600078e00ff */
[----:B------:R0:W-:Y:S01]  /*14060*/  STL [R1+0x2684], R9 ;  /* 0x0026840901007387 */ /* 0x0001e20000100800 */
[----:B------:R-:W-:Y:S02]  /*14070*/  IMAD.MOV R11, RZ, RZ, -R11 ;  /* 0x000000ffff0b7224 */ /* 0x000fe400078e0a0b */
[----:B0-----:R-:W-:-:S04]  /*14080*/  IMAD.MOV.U32 R9, RZ, RZ, R10 ;  /* 0x000000ffff097224 */ /* 0x001fc800078e000a */
[----:B------:R-:W-:Y:S01]  /*14090*/  @!P1 IMAD.MOV R9, RZ, RZ, -R9 ;  /* 0x000000ffff099224 */ /* 0x000fe200078e0a09 */
[----:B----4-:R0:W-:Y:S01]  /*140a0*/  STL [R1+0x2680], R27 ;  /* 0x0026801b01007387 */ /* 0x0101e20000100800 */
[----:B------:R-:W-:Y:S01]  /*140b0*/  IMAD R8, R21, R11, R8 ;  /* 0x0000000b15087224 */ /* 0x000fe200078e0208 */
[----:B------:R-:W-:Y:S02]  /*140c0*/  IABS R11, R27 ;  /* 0x0000001b000b7213 */ /* 0x000fe40000000000 */
[----:B------:R1:W-:Y:S04]  /*140d0*/  STL [R1+0x610], R9 ;  /* 0x0006100901007387 */ /* 0x0003e80000100800 */
[----:B0-----:R-:W4:Y:S01]  /*140e0*/  LDL.LU R27, [R1+0x3b4] ;  /* 0x0003b400011b7983 */ /* 0x001f220000300800 */
[----:B------:R-:W-:-:S04]  /*140f0*/  IMAD.HI.U32 R7, R24, R4, RZ ;  /* 0x0000000418077227 */ /* 0x000fc800078e00ff */
[----:B------:R-:W-:Y:S01]  /*14100*/  IMAD.MOV R7, RZ, RZ, -R7 ;  /* 0x000000ffff077224 */ /* 0x000fe200078e0a07 */
[----:B------:R-:W-:-:S03]  /*14110*/  ISETP.GT.U32.AND P3, PT, R21, R5, PT ;  /* 0x000000051500720c */ /* 0x000fc60003f64070 */
[----:B------:R-:W-:-:S05]  /*14120*/  IMAD R4, R21, R7, R4 ;  /* 0x0000000715047224 */ /* 0x000fca00078e0204 */
[----:B------:R-:W-:Y:S01]  /*14130*/  ISETP.GT.U32.AND P0, PT, R21, R4, PT ;  /* 0x000000041500720c */ /* 0x000fe20003f04070 */
[----:B------:R-:W-:-:S04]  /*14140*/  IMAD.HI.U32 R7, R24, R12, RZ ;  /* 0x0000000c18077227 */ /* 0x000fc800078e00ff */
[----:B------:R-:W-:Y:S02]  /*14150*/  @!P3 IMAD.IADD R5, R5, 0x1, -R21 ;  /* 0x000000010505b824 */ /* 0x000fe400078e0a15 */
[----:B------:R-:W-:-:S06]  /*14160*/  IMAD.MOV R7, RZ, RZ, -R7 ;  /* 0x000000ffff077224 */ /* 0x000fcc00078e0a07 */
[----:B------:R-:W-:Y:S01]  /*14170*/  @!P0 IMAD.IADD R4, R4, 0x1, -R21 ;  /* 0x0000000104048824 */ /* 0x000fe200078e0a15 */
[C---:B------:R-:W-:Y:S01]  /*14180*/  ISETP.GT.U32.AND P0, PT, R21.reuse, R5, PT ;  /* 0x000000051500720c */ /* 0x040fe20003f04070 */
[----:B------:R-:W-:Y:S02]  /*14190*/  IMAD R12, R21, R7, R12 ;  /* 0x00000007150c7224 */ /* 0x000fe400078e020c */
[----:B------:R-:W-:-:S04]  /*141a0*/  IMAD.HI.U32 R7, R24, R6, RZ ;  /* 0x0000000618077227 */ /* 0x000fc800078e00ff */
[----:B------:R-:W-:-:S04]  /*141b0*/  IMAD.MOV R7, RZ, RZ, -R7 ;  /* 0x000000ffff077224 */ /* 0x000fc800078e0a07 */
[----:B------:R-:W-:Y:S02]  /*141c0*/  IMAD R6, R21, R7, R6 ;  /* 0x0000000715067224 */ /* 0x000fe400078e0206 */
[----:B------:R-:W-:Y:S01]  /*141d0*/  @!P0 IMAD.IADD R5, R5, 0x1, -R21 ;  /* 0x0000000105058824 */ /* 0x000fe200078e0a15 */
[----:B------:R-:W-:-:S03]  /*141e0*/  ISETP.GT.U32.AND P0, PT, R21, R12, PT ;  /* 0x0000000c1500720c */ /* 0x000fc60003f04070 */
[----:B-1----:R-:W-:-:S04]  /*141f0*/  IMAD.MOV.U32 R9, RZ, RZ, R5 ;  /* 0x000000ffff097224 */ /* 0x002fc800078e0005 */
[----:B------:R-:W-:-:S05]  /*14200*/  @!P5 IMAD.MOV R9, RZ, RZ, -R9 ;  /* 0x000000ffff09d224 */ /* 0x000fca00078e0a09 */
[----:B------:R0:W-:Y:S01]  /*14210*/  STL [R1+0x604], R9 ;  /* 0x0006040901007387 */ /* 0x0001e20000100800 */
[----:B------:R-:W-:-:S03]  /*14220*/  @!P0 IMAD.IADD R12, R12, 0x1, -R21 ;  /* 0x000000010c0c8824 */ /* 0x000fc600078e0a15 */
[----:B0-----:R-:W4:Y:S01]  /*14230*/  LDL.LU R9, [R1+0x2684] ;  /* 0x0026840001097983 */ /* 0x001f220000300800 */
[----:B--2---:R-:W-:Y:S02]  /*14240*/  IABS R10, R14 ;  /* 0x0000000e000a7213 */ /* 0x004fe40000000000 */
[----:B---3--:R-:W-:-:S03]  /*14250*/  IABS R7, R13 ;  /* 0x0000000d00077213 */ /* 0x008fc60000000000 */
[----:B------:R-:W-:-:S04]  /*14260*/  IMAD.HI.U32 R5, R24, R10, RZ ;  /* 0x0000000a18057227 */ /* 0x000fc800078e00ff */
[----:B------:R-:W-:-:S04]  /*14270*/  IMAD.HI.U32 R13, R24, R7, RZ ;  /* 0x00000007180d7227 */ /* 0x000fc800078e00ff */
[----:B------:R-:W-:-:S04]  /*14280*/  IMAD.HI.U32 R14, R24, R11, RZ ;  /* 0x0000000b180e7227 */ /* 0x000fc800078e00ff */
[----:B------:R-:W-:Y:S02]  /*14290*/  IMAD.MOV R13, RZ, RZ, -R13 ;  /* 0x000000ffff0d7224 */ /* 0x000fe400078e0a0d */
[----:B------:R-:W-:Y:S02]  /*142a0*/  IMAD.MOV R5, RZ, RZ, -R5 ;  /* 0x000000ffff057224 */ /* 0x000fe400078e0a05 */
[----:B------:R-:W-:Y:S02]  /*142b0*/  IMAD.MOV R14, RZ, RZ, -R14 ;  /* 0x000000ffff0e7224 */ /* 0x000fe400078e0a0e */
[C---:B------:R-:W-:Y:S02]  /*142c0*/  IMAD R7, R21.reuse, R13, R7 ;  /* 0x0000000d15077224 */ /* 0x040fe400078e0207 */
[C---:B------:R-:W-:Y:S02]  /*142d0*/  IMAD R10, R21.reuse, R5, R10 ;  /* 0x00000005150a7224 */ /* 0x040fe400078e020a */
[----:B------:R-:W-:Y:S01]  /*142e0*/  IMAD R11, R21, R14, R11 ;  /* 0x0000000e150b7224 */ /* 0x000fe200078e020b */
[----:B----4-:R-:W-:-:S02]  /*142f0*/  ISETP.GE.AND P0, PT, R27, RZ, PT ;  /* 0x000000ff1b00720c */ /* 0x010fc40003f06270 */
[----:B------:R-:W2:Y:S04]  /*14300*/  LDL.LU R27, [R1+0x2680] ;  /* 0x00268000011b7983 */ /* 0x000ea80000300800 */
[----:B------:R-:W3:Y:S04]  /*14310*/  LDL.LU R13, [R1+0x3b8] ;  /* 0x0003b800010d7983 */ /* 0x000ee80000300800 */
[----:B------:R-:W4:Y:S04]  /*14320*/  LDL R5, [R1+0x3d0] ;  /* 0x0003d00001057983 */ /* 0x000f280000100800 */
[----:B------:R-:W2:Y:S01]  /*14330*/  LDL.LU R14, [R1+0x3bc] ;  /* 0x0003bc00010e7983 */ /* 0x000ea20000300800 */
[----:B------:R-:W-:-:S13]  /*14340*/  ISETP.GT.U32.AND P3, PT, R21, R2, PT ;  /* 0x000000021500720c */ /* 0x000fda0003f64070 */
[----:B------:R-:W-:-:S05]  /*14350*/  @!P3 IMAD.IADD R2, R2, 0x1, -R21 ;  /* 0x000000010202b824 */ /* 0x000fca00078e0a15 */
[C---:B------:R-:W-:Y:S02]  /*14360*/  ISETP.GT.U32.AND P3, PT, R21.reuse, R2, PT ;  /* 0x000000021500720c */ /* 0x040fe40003f64070 */
[----:B------:R-:W-:-:S11]  /*14370*/  ISETP.GT.U32.AND P1, PT, R21, R4, PT ;  /* 0x000000041500720c */ /* 0x000fd60003f24070 */
[--C-:B------:R-:W-:Y:S01]  /*14380*/  @!P3 IMAD.IADD R2, R2, 0x1, -R21.reuse ;  /* 0x000000010202b824 */ /* 0x100fe200078e0a15 */
[----:B------:R-:W-:Y:S01]  /*14390*/  ISETP.GT.U32.AND P3, PT, R21, R6, PT ;  /* 0x000000061500720c */ /* 0x000fe20003f64070 */
[----:B------:R-:W-:-:S04]  /*143a0*/  @!P1 IMAD.IADD R4, R4, 0x1, -R21 ;  /* 0x0000000104049824 */ /* 0x000fc800078e0a15 */
[----:B------:R-:W-:-:S08]  /*143b0*/  @!P2 IMAD.MOV R4, RZ, RZ, -R4 ;  /* 0x000000ffff04a224 */ /* 0x000fd000078e0a04 */
[----:B------:R-:W-:Y:S01]  /*143c0*/  @!P3 IMAD.IADD R6, R6, 0x1, -R21 ;  /* 0x000000010606b824 */ /* 0x000fe200078e0a15 */
[----:B------:R0:W-:Y:S04]  /*143d0*/  STL [R1+0x600], R4 ;  /* 0x0006000401007387 */ /* 0x0001e80000100800 */
[----:B------:R-:W-:Y:S01]  /*143e0*/  ISETP.GT.U32.AND P3, PT, R21, R6, PT ;  /* 0x000000061500720c */ /* 0x000fe20003f64070 */
[----:B0-----:R-:W-:Y:S02]  /*143f0*/  IMAD.MOV.U32 R4, RZ, RZ, R2 ;  /* 0x000000ffff047224 */ /* 0x001fe400078e0002 */
[----:B------:R-:W3:Y:S02]  /*14400*/  LDL R2, [R1+0x3cc] ;  /* 0x0003cc0001027983 */ /* 0x000ee40000100800 */
[----:B------:R-:W-:-:S08]  /*14410*/  @!P6 IMAD.MOV R4, RZ, RZ, -R4 ;  /* 0x000000ffff04e224 */ /* 0x000fd000078e0a04 */
[----:B------:R-:W-:Y:S01]  /*14420*/  @!P3 IMAD.IADD R6, R6, 0x1, -R21 ;  /* 0x000000010606b824 */ /* 0x000fe200078e0a15 */
[----:B------:R-:W-:Y:S01]  /*14430*/  STL [R1+0x5fc], R4 ;  /* 0x0005fc0401007387 */ /* 0x000fe20000100800 */
[----:B--2---:R-:W-:-:S03]  /*14440*/  ISETP.GE.AND P3, PT, R14, RZ, PT ;  /* 0x000000ff0e00720c */ /* 0x004fc60003f66270 */
[----:B------:R-:W2:Y:S01]  /*14450*/  LDL.LU R14, [R1+0x3d8] ;  /* 0x0003d800010e7983 */ /* 0x000ea20000300800 */
[----:B------:R-:W-:-:S13]  /*14460*/  ISETP.GT.U32.AND P6, PT, R21, R11, PT ;  /* 0x0000000b1500720c */ /* 0x000fda0003fc4070 */
[--C-:B------:R-:W-:Y:S01]  /*14470*/  @!P6 IMAD.IADD R11, R11, 0x1, -R21.reuse ;  /* 0x000000010b0be824 */ /* 0x100fe200078e0a15 */
[----:B------:R-:W-:Y:S02]  /*14480*/  ISETP.GE.AND P6, PT, R27, RZ, PT ;  /* 0x000000ff1b00720c */ /* 0x000fe40003fc6270 */
[C---:B------:R-:W-:Y:S02]  /*14490*/  ISETP.GT.U32.AND P5, PT, R21.reuse, R9, PT ;  /* 0x000000091500720c */ /* 0x040fe40003fa4070 */
[----:B------:R-:W-:Y:S01]  /*144a0*/  ISETP.GT.U32.AND P1, PT, R21, R8, PT ;  /* 0x000000081500720c */ /* 0x000fe20003f24070 */
[----:B--2---:R0:W-:Y:S04]  /*144b0*/  STL [R1+0x2678], R14 ;  /* 0x0026780e01007387 */ /* 0x0041e80000100800 */
[----:B0-----:R-:W2:Y:S04]  /*144c0*/  LDL.LU R14, [R1+0x3c4] ;  /* 0x0003c400010e7983 */ /* 0x001ea80000300800 */
[----:B------:R-:W4:Y:S02]  /*144d0*/  LDL.LU R27, [R1+0x3dc] ;  /* 0x0003dc00011b7983 */ /* 0x000f240000300800 */
[----:B------:R-:W-:-:S02]  /*144e0*/  @!P5 IMAD.IADD R9, R9, 0x1, -R21 ;  /* 0x000000010909d824 */ /* 0x000fc400078e0a15 */
[----:B------:R-:W-:-:S03]  /*144f0*/  @!P1 IMAD.IADD R8, R8, 0x1, -R21 ;  /* 0x0000000108089824 */ /* 0x000fc600078e0a15 */
[C---:B------:R-:W-:Y:S02]  /*14500*/  ISETP.GT.U32.AND P1, PT, R21.reuse, R9, PT ;  /* 0x000000091500720c */ /* 0x040fe40003f24070 */
[----:B------:R-:W-:Y:S02]  /*14510*/  ISETP.GT.U32.AND P5, PT, R21, R12, PT ;  /* 0x0000000c1500720c */ /* 0x000fe40003fa4070 */
[----:B---3--:R-:W-:-:S09]  /*14520*/  IABS R2, R2 ;  /* 0x0000000200027213 */ /* 0x008fd20000000000 */
[----:B------:R-:W-:Y:S01]  /*14530*/  @!P1 IMAD.IADD R9, R9, 0x1, -R21 ;  /* 0x0000000109099824 */ /* 0x000fe200078e0a15 */
[----:B------:R-:W-:Y:S01]  /*14540*/  ISETP.GE.AND P1, PT, R13, RZ, PT ;  /* 0x000000ff0d00720c */ /* 0x000fe20003f26270 */
[----:B------:R-:W-:-:S04]  /*14550*/  IMAD.HI.U32 R13, R24, R2, RZ ;  /* 0x00000002180d7227 */ /* 0x000fc800078e00ff */
[----:B------:R-:W-:Y:S02]  /*14560*/  @!P5 IMAD.IADD R12, R12, 0x1, -R21 ;  /* 0x000000010c0cd824 */ /* 0x000fe400078e0a15 */
[----:B------:R-:W-:Y:S02]  /*14570*/  IMAD.MOV R13, RZ, RZ, -R13 ;  /* 0x000000ffff0d7224 */ /* 0x000fe400078e0a0d */
[----:B------:R-:W-:Y:S02]  /*14580*/  @!P4 IMAD.MOV R12, RZ, RZ, -R12 ;  /* 0x000000ffff0cc224 */ /* 0x000fe400078e0a0c */
[C---:B------:R-:W-:Y:S01]  /*14590*/  IMAD R2, R21.reuse, R13, R2 ;  /* 0x0000000d15027224 */ /* 0x040fe200078e0202 */
[C---:B------:R-:W-:Y:S01]  /*145a0*/  ISETP.GT.U32.AND P2, PT, R21.reuse, R8, PT ;  /* 0x000000081500720c */ /* 0x040fe20003f44070 */
[----:B----4-:R-:W-:Y:S04]  /*145b0*/  STL [R1+0x267c], R27 ;  /* 0x00267c1b01007387 */ /* 0x010fe80000100800 */
[----:B------:R-:W3:Y:S04]  /*145c0*/  LDL.LU R13, [R1+0x3d4] ;  /* 0x0003d400010d7983 */ /* 0x000ee80000300800 */
[----:B------:R0:W-:Y:S04]  /*145d0*/  STL [R1+0x5f0], R12 ;  /* 0x0005f00c01007387 */ /* 0x0001e80000100800 */
[----:B0-----:R-:W4:Y:S01]  /*145e0*/  LDL.LU R12, [R1+0x3d0] ;  /* 0x0003d000010c7983 */ /* 0x001f220000300800 */
[C---:B------:R-:W-:Y:S01]  /*145f0*/  ISETP.GT.U32.AND P5, PT, R21.reuse, R7, PT ;  /* 0x000000071500720c */ /* 0x040fe20003fa4070 */
[----:B------:R-:W-:Y:S01]  /*14600*/  @!P2 IMAD.IADD R8, R8, 0x1, -R21 ;  /* 0x000000010808a824 */ /* 0x000fe200078e0a15 */
[----:B------:R-:W-:Y:S01]  /*14610*/  ISETP.GT.U32.AND P2, PT, R21, R10, PT ;  /* 0x0000000a1500720c */ /* 0x000fe20003f44070 */
[----:B------:R-:W-:-:S02]  /*14620*/  @!P0 IMAD.MOV R9, RZ, RZ, -R9 ;  /* 0x000000ffff098224 */ /* 0x000fc400078e0a09 */
[----:B------:R-:W-:-:S03]  /*14630*/  IMAD.MOV.U32 R27, RZ, RZ, R8 ;  /* 0x000000ffff1b7224 */ /* 0x000fc600078e0008 */
[----:B------:R-:W-:Y:S04]  /*14640*/  STL [R1+0x5e4], R9 ;  /* 0x0005e40901007387 */ /* 0x000fe80000100800 */
[----:B------:R-:W4:Y:S01]  /*14650*/  LDL.LU R8, [R1+0x3cc] ;  /* 0x0003cc0001087983 */ /* 0x000f220000300800 */
[--C-:B------:R-:W-:Y:S01]  /*14660*/  @!P5 IMAD.IADD R7, R7, 0x1, -R21.reuse ;  /* 0x000000010707d824 */ /* 0x100fe200078e0a15 */
[----:B--2---:R-:W-:Y:S01]  /*14670*/  ISETP.GE.AND P5, PT, R14, RZ, PT ;  /* 0x000000ff0e00720c */ /* 0x004fe20003fa6270 */
[----:B------:R-:W-:Y:S02]  /*14680*/  @!P2 IMAD.IADD R10, R10, 0x1, -R21 ;  /* 0x000000010a0aa824 */ /* 0x000fe400078e0a15 */
[----:B------:R-:W-:Y:S01]  /*14690*/  IMAD.MOV.U32 R14, RZ, RZ, R6 ;  /* 0x000000ffff0e7224 */ /* 0x000fe200078e0006 */
[C---:B------:R-:W-:Y:S01]  /*146a0*/  ISETP.GT.U32.AND P0, PT, R21.reuse, R7, PT ;  /* 0x000000071500720c */ /* 0x040fe20003f04070 */
[----:B------:R-:W2:Y:S01]  /*146b0*/  LDL.LU R6, [R1+0x3c8] ;  /* 0x0003c80001067983 */ /* 0x000ea20000300800 */
[----:B------:R-:W-:-:S02]  /*146c0*/  ISETP.GT.U32.AND P2, PT, R21, R11, PT ;  /* 0x0000000b1500720c */ /* 0x000fc40003f44070 */
[C---:B------:R-:W-:Y:S01]  /*146d0*/  ISETP.GT.U32.AND P4, PT, R21.reuse, R10, PT ;  /* 0x0000000a1500720c */ /* 0x040fe20003f84070 */
[----:B------:R-:W-:Y:S02]  /*146e0*/  @!P1 IMAD.MOV R27, RZ, RZ, -R27 ;  /* 0x000000ffff1b9224 */ /* 0x000fe400078e0a1b */
[----:B------:R-:W-:Y:S01]  /*146f0*/  @!P3 IMAD.MOV R14, RZ, RZ, -R14 ;  /* 0x000000ffff0eb224 */ /* 0x000fe200078e0a0e */
[----:B------:R-:W-:Y:S02]  /*14700*/  ISETP.GT.U32.AND P1, PT, R21, R2, PT ;  /* 0x000000021500720c */ /* 0x000fe40003f24070 */
[----:B------:R0:W-:Y:S03]  /*14710*/  STL [R1+0x5e0], R27 ;  /* 0x0005e01b01007387 */ /* 0x0001e60000100800 */
[--C-:B------:R-:W-:Y:S02]  /*14720*/  @!P0 IMAD.IADD R7, R7, 0x1, -R21.reuse ;  /* 0x0000000107078824 */ /* 0x100fe400078e0a15 */
[----:B------:R-:W-:-:S02]  /*14730*/  @!P2 IMAD.IADD R11, R11, 0x1, -R21 ;  /* 0x000000010b0ba824 */ /* 0x000fc400078e0a15 */
[----:B------:R-:W-:Y:S01]  /*14740*/  @!P4 IMAD.IADD R10, R10, 0x1, -R21 ;  /* 0x000000010a0ac824 */ /* 0x000fe200078e0a15 */
[----:B0-----:R-:W2:Y:S04]  /*14750*/  LDL.LU R27, [R1+0x267c] ;  /* 0x00267c00011b7983 */ /* 0x001ea80000300800 */
[----:B------:R0:W-:Y:S01]  /*14760*/  STL [R1+0x5d8], R14 ;  /* 0x0005d80e01007387 */ /* 0x0001e20000100800 */
[----:B------:R-:W-:-:S03]  /*14770*/  @!P6 IMAD.MOV R11, RZ, RZ, -R11 ;  /* 0x000000ffff0be224 */ /* 0x000fc600078e0a0b */
[----:B0-----:R-:W2:Y:S01]  /*14780*/  LDL.LU R14, [R1+0x2678] ;  /* 0x00267800010e7983 */ /* 0x001ea20000300800 */
[----:B------:R-:W-:-:S03]  /*14790*/  @!P1 IMAD.IADD R2, R2, 0x1, -R21 ;  /* 0x0000000102029824 */ /* 0x000fc600078e0a15 */
[----:B------:R0:W-:Y:S04]  /*147a0*/  STL [R1+0x5d0], R11 ;  /* 0x0005d00b01007387 */ /* 0x0001e80000100800 */
[----:B0-----:R-:W2:Y:S01]  /*147b0*/  LDL.LU R11, [R1+0x3e0] ;  /* 0x0003e000010b7983 */ /* 0x001ea20000300800 */
[----:B---3--:R-:W-:Y:S02]  /*147c0*/  IABS R9, R13 ;  /* 0x0000000d00097213 */ /* 0x008fe40000000000 */
[----:B------:R-:W-:Y:S02]  /*147d0*/  ISETP.GE.AND P1, PT, R13, RZ, PT ;  /* 0x000000ff0d00720c */ /* 0x000fe40003f26270 */
[----:B----4-:R-:W-:Y:S01]  /*147e0*/  ISETP.GE.AND P4, PT, R12, RZ, PT ;  /* 0x000000ff0c00720c */ /* 0x010fe20003f86270 */
[----:B------:R-:W-:-:S04]  /*147f0*/  IMAD.MOV.U32 R12, RZ, RZ, R7 ;  /* 0x000000ffff0c7224 */ /* 0x000fc800078e0007 */
[----:B------:R-:W-:-:S05]  /*14800*/  @!P5 IMAD.MOV R12, RZ, RZ, -R12 ;  /* 0x000000ffff0cd224 */ /* 0x000fca00078e0a0c */
[----:B------:R0:W-:Y:S04]  /*14810*/  STL [R1+0x5cc], R12 ;  /* 0x0005cc0c01007387 */ /* 0x0001e80000100800 */
[----:B0-----:R-:W3:Y:S04]  /*14820*/  LDL.LU R12, [R1+0x3e4] ;  /* 0x0003e400010c7983 */ /* 0x001ee80000300800 */
[----:B------:R-:W4:Y:S01]  /*14830*/  LDL R13, [R1+0x3e8] ;  /* 0x0003e800010d7983 */ /* 0x000f220000100800 */
[----:B------:R-:W-:-:S05]  /*14840*/  IABS R5, R5 ;  /* 0x0000000500057213 */ /* 0x000fca0000000000 */
[----:B------:R-:W-:-:S04]  /*14850*/  IMAD.HI.U32 R4, R24, R5, RZ ;  /* 0x0000000518047227 */ /* 0x000fc800078e00ff */
[----:B------:R-:W-:-:S04]  /*14860*/  IMAD.MOV R4, RZ, RZ, -R4 ;  /* 0x000000ffff047224 */ /* 0x000fc800078e0a04 */
[----:B------:R-:W-:-:S05]  /*14870*/  IMAD R5, R21, R4, R5 ;  /* 0x0000000415057224 */ /* 0x000fca00078e0205 */
[----:B------:R-:W-:Y:S02]  /*14880*/  ISETP.GT.U32.AND P2, PT, R21, R5, PT ;  /* 0x000000051500720c */ /* 0x000fe40003f44070 */
[----:B--2---:R-:W-:Y:S02]  /*14890*/  ISETP.GE.AND P3, PT, R6, RZ, PT ;  /* 0x000000ff0600720c */ /* 0x004fe40003f66270 */
[----:B------:R-:W-:-:S09]  /*148a0*/  ISETP.GE.AND P0, PT, R8, RZ, PT ;  /* 0x000000ff0800720c */ /* 0x000fd20003f06270 */
[----:B------:R-:W-:Y:S01]  /*148b0*/  @!P2 IMAD.IADD R5, R5, 0x1, -R21 ;  /* 0x000000010505a824 */ /* 0x000fe200078e0a15 */
[----:B------:R-:W-:Y:S01]  /*148c0*/  ISETP.GT.U32.AND P2, PT, R21, R2, PT ;  /* 0x000000021500720c */ /* 0x000fe20003f44070 */
[----:B------:R-:W-:-:S03]  /*148d0*/  @!P3 IMAD.MOV R10, RZ, RZ, -R10 ;  /* 0x000000ffff0ab224 */ /* 0x000fc600078e0a0a */
[----:B------:R-:W-:Y:S02]  /*148e0*/  ISETP.GT.U32.AND P6, PT, R21, R5, PT ;  /* 0x000000051500720c */ /* 0x000fe40003fc4070 */
[----:B------:R-:W-:Y:S02]  /*148f0*/  IABS R6, R14 ;  /* 0x0000000e00067213 */ /* 0x000fe40000000000 */
[----:B------:R-:W-:Y:S02]  /*14900*/  ISETP.GE.AND P3, PT, R14, RZ, PT ;  /* 0x000000ff0e00720c */ /* 0x000fe40003f66270 */
[----:B------:R-:W2:Y:S03]  /*14910*/  LDL R14, [R1+0x3ec] ;  /* 0x0003ec00010e7983 */ /* 0x000ea60000100800 */
[----:B------:R-:W-:Y:S01]  /*14920*/  @!P2 IMAD.IADD R2, R2, 0x1, -R21 ;  /* 0x000000010202a824 */ /* 0x000fe200078e0a15 */
[----:B------:R0:W-:Y:S01]  /*14930*/  STL [R1+0x5c8], R10 ;  /* 0x0005c80a01007387 */ /* 0x0001e20000100800 */
[----:B------:R-:W-:-:S02]  /*14940*/  IABS R4, R27 ;  /* 0x0000001b00047213 */ /* 0x000fc40000000000 */
[----:B------:R-:W-:Y:S01]  /*14950*/  ISETP.GE.AND P2, PT, R27, RZ, PT ;  /* 0x000000ff1b00720c */ /* 0x000fe20003f46270 */
[----:B------:R-:W-:Y:S01]  /*14960*/  @!P6 IMAD.IADD R5, R5, 0x1, -R21 ;  /* 0x000000010505e824 */ /* 0x000fe200078e0a15 */
[----:B------:R-:W3:Y:S01]  /*14970*/  LDL R27, [R1+0x3f0] ;  /* 0x0003f000011b7983 */ /* 0x000ee20000100800 */
[----:B0-----:R-:W-:-:S04]  /*14980*/  IMAD.MOV.U32 R10, RZ, RZ, R2 ;  /* 0x000000ffff0a7224 */ /* 0x001fc800078e0002 */
[----:B------:R-:W-:-:S05]  /*14990*/  @!P0 IMAD.MOV R10, RZ, RZ, -R10 ;  /* 0x000000ffff0a8224 */ /* 0x000fca00078e0a0a */
[----:B------:R4:W-:Y:S02]  /*149a0*/  STL [R1+0x5c4], R10 ;  /* 0x0005c40a01007387 */ /* 0x0009e40000100800 */
[----:B----4-:R-:W-:Y:S01]  /*149b0*/  IABS R10, R13 ;  /* 0x0000000d000a7213 */ /* 0x010fe20000000000 */
[----:B------:R-:W-:-:S04]  /*149c0*/  IMAD.MOV.U32 R13, RZ, RZ, R5 ;  /* 0x000000ffff0d7224 */ /* 0x000fc800078e0005 */
[----:B------:R-:W-:-:S05]  /*149d0*/  @!P4 IMAD.MOV R13, RZ, RZ, -R13 ;  /* 0x000000ffff0dc224 */ /* 0x000fca00078e0a0d */
[----:B------:R0:W-:Y:S02]  /*149e0*/  STL [R1+0x5c0], R13 ;  /* 0x0005c00d01007387 */ /* 0x0001e40000100800 */
[----:B0-----:R-:W-:-:S04]  /*149f0*/  IMAD.HI.U32 R13, R24, R10, RZ ;  /* 0x0000000a180d7227 */ /* 0x001fc800078e00ff */
[----:B------:R-:W-:-:S04]  /*14a00*/  IMAD.MOV R13, RZ, RZ, -R13 ;  /* 0x000000ffff0d7224 */ /* 0x000fc800078e0a0d */
[----:B------:R-:W-:Y:S02]  /*14a10*/  IMAD R10, R21, R13, R10 ;  /* 0x0000000d150a7224 */ /* 0x000fe400078e020a */
[----:B------:R-:W4:Y:S01]  /*14a20*/  LDL R13, [R1+0x3f4] ;  /* 0x0003f400010d7983 */ /* 0x000f220000100800 */
[----:B------:R-:W-:-:S04]  /*14a30*/  IMAD.HI.U32 R8, R24, R9, RZ ;  /* 0x0000000918087227 */ /* 0x000fc800078e00ff */
[----:B------:R-:W-:-:S04]  /*14a40*/  IMAD.MOV R8, RZ, RZ, -R8 ;  /* 0x000000ffff087224 */ /* 0x000fc800078e0a08 */
[----:B------:R-:W-:-:S05]  /*14a50*/  IMAD R9, R21, R8, R9 ;  /* 0x0000000815097224 */ /* 0x000fca00078e0209 */
[----:B------:R-:W-:Y:S01]  /*14a60*/  ISETP.GT.U32.AND P5, PT, R21, R9, PT ;  /* 0x000000091500720c */ /* 0x000fe20003fa4070 */
[C---:B------:R-:W-:Y:S01]  /*14a70*/  IMAD.HI.U32 R8, R24.reuse, R6, RZ ;  /* 0x0000000618087227 */ /* 0x040fe200078e00ff */
[----:B------:R-:W-:Y:S02]  /*14a80*/  IABS R2, R11 ;  /* 0x0000000b00027213 */ /* 0x000fe40000000000 */
[----:B------:R-:W-:Y:S01]  /*14a90*/  ISETP.GE.AND P6, PT, R11, RZ, PT ;  /* 0x000000ff0b00720c */ /* 0x000fe20003fc6270 */
[----:B------:R-:W-:Y:S02]  /*14aa0*/  IMAD.MOV R8, RZ, RZ, -R8 ;  /* 0x000000ffff087224 */ /* 0x000fe400078e0a08 */
[----:B------:R-:W-:-:S06]  /*14ab0*/  IMAD.HI.U32 R11, R24, R2, RZ ;  /* 0x00000002180b7227 */ /* 0x000fcc00078e00ff */
[----:B------:R-:W-:Y:S02]  /*14ac0*/  @!P5 IMAD.IADD R9, R9, 0x1, -R21 ;  /* 0x000000010909d824 */ /* 0x000fe400078e0a15 */
[C---:B------:R-:W-:Y:S01]  /*14ad0*/  IMAD R6, R21.reuse, R8, R6 ;  /* 0x0000000815067224 */ /* 0x040fe200078e0206 */
[----:B--2---:R-:W-:Y:S02]  /*14ae0*/  IABS R8, R14 ;  /* 0x0000000e00087213 */ /* 0x004fe40000000000 */
[C---:B------:R-:W-:Y:S01]  /*14af0*/  ISETP.GT.U32.AND P5, PT, R21.reuse, R9, PT ;  /* 0x000000091500720c */ /* 0x040fe20003fa4070 */
[----:B------:R-:W-:Y:S01]  /*14b00*/  IMAD.MOV R11, RZ, RZ, -R11 ;  /* 0x000000ffff0b7224 */ /* 0x000fe200078e0a0b */
[----:B---3--:R-:W-:Y:S01]  /*14b10*/  IABS R5, R27 ;  /* 0x0000001b00057213 */ /* 0x008fe20000000000 */
[----:B------:R-:W2:Y:S02]  /*14b20*/  LDL R14, [R1+0x3f8] ;  /* 0x0003f800010e7983 */ /* 0x000ea40000100800 */
[----:B------:R-:W-:-:S02]  /*14b30*/  IMAD R2, R21, R11, R2 ;  /* 0x0000000b15027224 */ /* 0x000fc400078e0202 */
[----:B------:R-:W-:Y:S01]  /*14b40*/  IMAD.HI.U32 R11, R24, R8, RZ ;  /* 0x00000008180b7227 */ /* 0x000fe200078e00ff */
[----:B------:R-:W3:Y:S03]  /*14b50*/  LDL R27, [R1+0x3fc] ;  /* 0x0003fc00011b7983 */ /* 0x000ee60000100800 */
[----:B------:R-:W-:Y:S02]  /*14b60*/  IMAD.MOV R11, RZ, RZ, -R11 ;  /* 0x000000ffff0b7224 */ /* 0x000fe400078e0a0b */
[----:B------:R-:W-:Y:S02]  /*14b70*/  @!P5 IMAD.IADD R9, R9, 0x1, -R21 ;  /* 0x000000010909d824 */ /* 0x000fe400078e0a15 */
[----:B------:R-:W-:Y:S01]  /*14b80*/  IMAD R8, R21, R11, R8 ;  /* 0x0000000b15087224 */ /* 0x000fe200078e0208 */
[----:B------:R0:W-:Y:S01]  /*14b90*/  STL [R1+0x2674], R18 ;  /* 0x0026741201007387 */ /* 0x0001e20000100800 */
[----:B----4-:R-:W-:Y:S01]  /*14ba0*/  IABS R11, R13 ;  /* 0x0000000d000b7213 */ /* 0x010fe20000000000 */
[----:B------:R-:W-:-:S04]  /*14bb0*/  IMAD.MOV.U32 R13, RZ, RZ, R9 ;  /* 0x000000ffff0d7224 */ /* 0x000fc800078e0009 */
[----:B------:R-:W-:-:S05]  /*14bc0*/  @!P1 IMAD.MOV R13, RZ, RZ, -R13 ;  /* 0x000000ffff0d9224 */ /* 0x000fca00078e0a0d */
[----:B------:R1:W-:Y:S04]  /*14bd0*/  STL [R1+0x5b0], R13 ;  /* 0x0005b00d01007387 */ /* 0x0003e80000100800 */
[----:B0-----:R-:W4:Y:S01]  /*14be0*/  LDL.LU R18, [R1+0x3e8] ;  /* 0x0003e80001127983 */ /* 0x001f220000300800 */
[----:B------:R-:W-:-:S04]  /*14bf0*/  IMAD.HI.U32 R7, R24, R4, RZ ;  /* 0x0000000418077227 */ /* 0x000fc800078e00ff */
[----:B------:R-:W-:Y:S01]  /*14c00*/  IMAD.MOV R7, RZ, RZ, -R7 ;  /* 0x000000ffff077224 */ /* 0x000fe200078e0a07 */
[----:B------:R-:W-:-:S03]  /*14c10*/  ISETP.GT.U32.AND P4, PT, R21, R6, PT ;  /* 0x000000061500720c */ /* 0x000fc60003f84070 */
[----:B------:R-:W-:-:S05]  /*14c20*/  IMAD R4, R21, R7, R4 ;  /* 0x0000000715047224 */ /* 0x000fca00078e0204 */
[C---:B------:R-:W-:Y:S02]  /*14c30*/  ISETP.GT.U32.AND P5, PT, R21.reuse, R4, PT ;  /* 0x000000041500720c */ /* 0x040fe40003fa4070 */
[----:B------:R-:W-:Y:S02]  /*14c40*/  ISETP.GE.AND P0, PT, R12, RZ, PT ;  /* 0x000000ff0c00720c */ /* 0x000fe40003f06270 */
[----:B------:R-:W-:Y:S01]  /*14c50*/  IABS R12, R12 ;  /* 0x0000000c000c7213 */ /* 0x000fe20000000000 */
[----:B------:R-:W-:Y:S01]  /*14c60*/  @!P4 IMAD.IADD R6, R6, 0x1, -R21 ;  /* 0x000000010606c824 */ /* 0x000fe200078e0a15 */
[----:B------:R-:W-:-:S03]  /*14c70*/  ISETP.GT.U32.AND P4, PT, R21, R2, PT ;  /* 0x000000021500720c */ /* 0x000fc60003f84070 */
[----:B------:R-:W-:-:S04]  /*14c80*/  IMAD.HI.U32 R7, R24, R12, RZ ;  /* 0x0000000c18077227 */ /* 0x000fc800078e00ff */
[----:B------:R-:W-:Y:S01]  /*14c90*/  @!P5 IMAD.IADD R4, R4, 0x1, -R21 ;  /* 0x000000010404d824 */ /* 0x000fe200078e0a15 */
[----:B------:R-:W-:Y:S01]  /*14ca0*/  ISETP.GT.U32.AND P5, PT, R21, R6, PT ;  /* 0x000000061500720c */ /* 0x000fe20003fa4070 */
[----:B------:R-:W-:-:S04]  /*14cb0*/  IMAD.MOV R7, RZ, RZ, -R7 ;  /* 0x000000ffff077224 */ /* 0x000fc800078e0a07 */
[----:B------:R-:W-:Y:S02]  /*14cc0*/  IMAD R12, R21, R7, R12 ;  /* 0x00000007150c7224 */ /* 0x000fe400078e020c */
[----:B------:R-:W-:-:S04]  /*14cd0*/  IMAD.HI.U32 R7, R24, R5, RZ ;  /* 0x0000000518077227 */ /* 0x000fc800078e00ff */
[----:B------:R-:W-:Y:S01]  /*14ce0*/  @!P4 IMAD.IADD R2, R2, 0x1, -R21 ;  /* 0x000000010202c824 */ /* 0x000fe200078e0a15 */
[C---:B------:R-:W-:Y:S01]  /*14cf0*/  ISETP.GT.U32.AND P4, PT, R21.reuse, R4, PT ;  /* 0x000000041500720c */ /* 0x040fe20003f84070 */
[----:B------:R-:W-:Y:S02]  /*14d00*/  IMAD.MOV R7, RZ, RZ, -R7 ;  /* 0x000000ffff077224 */ /* 0x000fe400078e0a07 */
[----:B------:R-:W-:Y:S01]  /*14d10*/  @!P5 IMAD.IADD R6, R6, 0x1, -R21 ;  /* 0x000000010606d824 */ /* 0x000fe200078e0a15 */
[C---:B------:R-:W-:Y:S01]  /*14d20*/  ISETP.GT.U32.AND P5, PT, R21.reuse, R12, PT ;  /* 0x0000000c1500720c */ /* 0x040fe20003fa4070 */
[C---:B------:R-:W-:Y:S01]  /*14d30*/  IMAD R5, R21.reuse, R7, R5 ;  /* 0x0000000715057224 */ /* 0x040fe200078e0205 */
[----:B--2---:R-:W-:Y:S02]  /*14d40*/  IABS R7, R14 ;  /* 0x0000000e00077213 */ /* 0x004fe40000000000 */
[----:B------:R-:W-:Y:S02]  /*14d50*/  ISETP.GT.U32.AND P1, PT, R21, R2, PT ;  /* 0x000000021500720c */ /* 0x000fe40003f24070 */
[----:B---3--:R-:W-:Y:S01]  /*14d60*/  IABS R9, R27 ;  /* 0x0000001b00097213 */ /* 0x008fe20000000000 */
[----:B------:R-:W-:-:S02]  /*14d70*/  IMAD.MOV.U32 R27, RZ, RZ, R6 ;  /* 0x000000ffff1b7224 */ /* 0x000fc400078e0006 */
[----:B------:R-:W-:-:S04]  /*14d80*/  IMAD.HI.U32 R14, R24, R11, RZ ;  /* 0x0000000b180e7227 */ /* 0x000fc800078e00ff */
[----:B-1----:R-:W-:-:S04]  /*14d90*/  IMAD.HI.U32 R13, R24, R7, RZ ;  /* 0x00000007180d7227 */ /* 0x002fc800078e00ff */
[----:B------:R-:W-:Y:S02]  /*14da0*/  @!P3 IMAD.MOV R27, RZ, RZ, -R27 ;  /* 0x000000ffff1bb224 */ /* 0x000fe400078e0a1b */
[----:B------:R-:W-:Y:S02]  /*14db0*/  @!P4 IMAD.IADD R4, R4, 0x1, -R21 ;  /* 0x000000010404c824 */ /* 0x000fe400078e0a15 */
[----:B------:R-:W-:Y:S02]  /*14dc0*/  IMAD.MOV R14, RZ, RZ, -R14 ;  /* 0x000000ffff0e7224 */ /* 0x000fe400078e0a0e */
[----:B------:R-:W-:Y:S01]  /*14dd0*/  IMAD.MOV R13, RZ, RZ, -R13 ;  /* 0x000000ffff0d7224 */ /* 0x000fe200078e0a0d */
[----:B------:R0:W-:Y:S01]  /*14de0*/  STL [R1+0x5ac], R27 ;  /* 0x0005ac1b01007387 */ /* 0x0001e20000100800 */
[----:B------:R-:W-:Y:S02]  /*14df0*/  @!P5 IMAD.IADD R12, R12, 0x1, -R21 ;  /* 0x000000010c0cd824 */ /* 0x000fe400078e0a15 */
[----:B------:R-:W-:-:S02]  /*14e00*/  @!P2 IMAD.MOV R4, RZ, RZ, -R4 ;  /* 0x000000ffff04a224 */ /* 0x000fc400078e0a04 */
[----:B------:R-:W-:Y:S02]  /*14e10*/  @!P1 IMAD.IADD R2, R2, 0x1, -R21 ;  /* 0x0000000102029824 */ /* 0x000fe400078e0a15 */
[C---:B------:R-:W-:Y:S01]  /*14e20*/  IMAD R11, R21.reuse, R14, R11 ;  /* 0x0000000e150b7224 */ /* 0x040fe200078e020b */
[----:B0-----:R-:W2:Y:S01]  /*14e30*/  LDL R27, [R1+0x404] ;  /* 0x00040400011b7983 */ /* 0x001ea20000100800 */
[----:B------:R-:W-:Y:S01]  /*14e40*/  IMAD R7, R21, R13, R7 ;  /* 0x0000000d15077224 */ /* 0x000fe200078e0207 */
[----:B----4-:R-:W-:Y:S02]  /*14e50*/  ISETP.GE.AND P5, PT, R18, RZ, PT ;  /* 0x000000ff1200720c */ /* 0x010fe40003fa6270 */
[----:B------:R-:W3:Y:S04]  /*14e60*/  LDL.LU R18, [R1+0x2674] ;  /* 0x0026740001127983 */ /* 0x000ee80000300800 */
[----:B------:R-:W4:Y:S04]  /*14e70*/  LDL R14, [R1+0x400] ;  /* 0x00040000010e7983 */ /* 0x000f280000100800 */
[----:B------:R-:W3:Y:S04]  /*14e80*/  LDL.LU R13, [R1+0x3ec] ;  /* 0x0003ec00010d7983 */ /* 0x000ee80000300800 */
[----:B------:R0:W-:Y:S02]  /*14e90*/  STL [R1+0x5a8], R4 ;  /* 0x0005a80401007387 */ /* 0x0001e40000100800 */
[----:B0-----:R-:W-:-:S04]  /*14ea0*/  IMAD.MOV.U32 R4, RZ, RZ, R2 ;  /* 0x000000ffff047224 */ /* 0x001fc800078e0002 */
[----:B------:R-:W-:-:S05]  /*14eb0*/  @!P6 IMAD.MOV R4, RZ, RZ, -R4 ;  /* 0x000000ffff04e224 */ /* 0x000fca00078e0a04 */
[----:B------:R0:W-:Y:S04]  /*14ec0*/  STL [R1+0x598], R4 ;  /* 0x0005980401007387 */ /* 0x0001e80000100800 */
[----:B0-----:R-:W2:Y:S01]  /*14ed0*/  LDL.LU R4, [R1+0x3f4] ;  /* 0x0003f40001047983 */ /* 0x001ea20000300800 */
[----:B------:R-:W-:Y:S01]  /*14ee0*/  ISETP.GT.U32.AND P1, PT, R21, R5, PT ;  /* 0x000000051500720c */ /* 0x000fe20003f24070 */
[----:B------:R-:W-:-:S12]  /*14ef0*/  IMAD.HI.U32 R6, R24, R9, RZ ;  /* 0x0000000918067227 */ /* 0x000fd800078e00ff */
[----:B------:R-:W-:Y:S01]  /*14f00*/  @!P1 IMAD.IADD R5, R5, 0x1, -R21 ;  /* 0x0000000105059824 */ /* 0x000fe200078e0a15 */
[----:B--2---:R0:W-:Y:S04]  /*14f10*/  STL [R1+0x2670], R4 ;  /* 0x0026700401007387 */ /* 0x0041e80000100800 */
[----:B0-----:R-:W2:Y:S01]  /*14f20*/  LDL.LU R4, [R1+0x3f0] ;  /* 0x0003f00001047983 */ /* 0x001ea20000300800 */
[C---:B------:R-:W-:Y:S01]  /*14f30*/  ISETP.GT.U32.AND P1, PT, R21.reuse, R5, PT ;  /* 0x000000051500720c */ /* 0x040fe20003f24070 */
[----:B------:R-:W-:Y:S01]  /*14f40*/  IMAD.MOV R6, RZ, RZ, -R6 ;  /* 0x000000ffff067224 */ /* 0x000fe200078e0a06 */
[----:B----4-:R-:W-:Y:S02]  /*14f50*/  IABS R2, R14 ;  /* 0x0000000e00027213 */ /* 0x010fe40000000000 */
[----:B------:R-:W4:Y:S01]  /*14f60*/  LDL.LU R14, [R1+0x3f8] ;  /* 0x0003f800010e7983 */ /* 0x000f220000300800 */
[----:B------:R-:W-:Y:S01]  /*14f70*/  IMAD R9, R21, R6, R9 ;  /* 0x0000000615097224 */ /* 0x000fe200078e0209 */
[----:B------:R-:W-:-:S02]  /*14f80*/  IABS R6, R27 ;  /* 0x0000001b00067213 */ /* 0x000fc40000000000 */
[----:B------:R-:W4:Y:S05]  /*14f90*/  LDL.LU R27, [R1+0x408] ;  /* 0x00040800011b7983 */ /* 0x000f2a0000300800 */
[----:B------:R-:W-:Y:S01]  /*14fa0*/  @!P1 IMAD.IADD R5, R5, 0x1, -R21 ;  /* 0x0000000105059824 */ /* 0x000fe200078e0a15 */
[C---:B------:R-:W-:Y:S02]  /*14fb0*/  ISETP.GT.U32.AND P3, PT, R21.reuse, R10, PT ;  /* 0x0000000a1500720c */ /* 0x040fe40003f64070 */
[----:B------:R-:W-:Y:S02]  /*14fc0*/  ISETP.GT.U32.AND P4, PT, R21, R8, PT ;  /* 0x000000081500720c */ /* 0x000fe40003f84070 */
[----:B--2---:R-:W-:-:S02]  /*14fd0*/  ISETP.GE.AND P1, PT, R4, RZ, PT ;  /* 0x000000ff0400720c */ /* 0x004fc40003f26270 */
        /* <DEDUP_REMOVED lines=12> */
[----:B------:R-:W-:Y:S03]  /*150a0*/  STL [R1+0x266c], R6 ;  /* 0x00266c0601007387 */ /* 0x000fe60000100800 */
[----:B------:R-:W-:Y:S02]  /*150b0*/  @!P6 IMAD.IADD R11, R11, 0x1, -R21 ;  /* 0x000000010b0be824 */ /* 0x000fe400078e0a15 */
[----:B------:R-:W-:Y:S02]  /*150c0*/  IMAD.MOV R13, RZ, RZ, -R13 ;  /* 0x000000ffff0d7224 */ /* 0x000fe400078e0a0d */
[----:B------:R-:W-:Y:S01]  /*150d0*/  @!P0 IMAD.MOV R12, RZ, RZ, -R12 ;  /* 0x000000ffff0c8224 */ /* 0x000fe200078e0a0c */
[----:B------:R-:W-:Y:S01]  /*150e0*/  STL [R1+0x2668], R24 ;  /* 0x0026681801007387 */ /* 0x000fe20000100800 */
[--C-:B------:R-:W-:Y:S01]  /*150f0*/  @!P3 IMAD.IADD R7, R7, 0x1, -R21.reuse ;  /* 0x000000010707b824 */ /* 0x100fe200078e0a15 */
[----:B----4-:R-:W-:Y:S01]  /*15100*/  ISETP.GE.AND P3, PT, R14, RZ, PT ;  /* 0x000000ff0e00720c */ /* 0x010fe20003f66270 */
[----:B------:R-:W-:Y:S01]  /*15110*/  @!P2 IMAD.IADD R8, R8, 0x1, -R21 ;  /* 0x000000010808a824 */ /* 0x000fe200078e0a15 */
[----:B------:R-:W3:Y:S01]  /*15120*/  LDL.LU R14, [R1+0x410] ;  /* 0x00041000010e7983 */ /* 0x000ee20000300800 */
[----:B------:R-:W-:-:S03]  /*15130*/  IMAD R2, R21, R13, R2 ;  /* 0x0000000d15027224 */ /* 0x000fc600078e0202 */
[----:B------:R-:W4:Y:S04]  /*15140*/  LDL.LU R13, [R1+0x40c] ;  /* 0x00040c00010d7983 */ /* 0x000f280000300800 */
[----:B------:R0:W-:Y:S04]  /*15150*/  STL [R1+0x590], R12 ;  /* 0x0005900c01007387 */ /* 0x0001e80000100800 */
[----:B0-----:R-:W3:Y:S01]  /*15160*/  LDL.LU R12, [R1+0x404] ;  /* 0x00040400010c7983 */ /* 0x001ee20000300800 */
[----:B--2---:R-:W-:Y:S01]  /*15170*/  ISETP.GE.AND P6, PT, R4, RZ, PT ;  /* 0x000000ff0400720c */ /* 0x004fe20003fc6270 */
[----:B------:R-:W-:-:S04]  /*15180*/  IMAD.HI.U32 R4, R24, R6, RZ ;  /* 0x0000000618047227 */ /* 0x000fc800078e00ff */
[----:B------:R-:W-:-:S04]  /*15190*/  IMAD.MOV.U32 R6, RZ, RZ, R10 ;  /* 0x000000ffff067224 */ /* 0x000fc800078e000a */
[----:B------:R-:W-:Y:S02]  /*151a0*/  @!P5 IMAD.MOV R6, RZ, RZ, -R6 ;  /* 0x000000ffff06d224 */ /* 0x000fe400078e0a06 */
[----:B------:R-:W-:-:S03]  /*151b0*/  IMAD.MOV.U32 R24, RZ, RZ, R5 ;  /* 0x000000ffff187224 */ /* 0x000fc600078e0005 */
[----:B------:R0:W-:Y:S02]  /*151c0*/  STL [R1+0x58c], R6 ;  /* 0x00058c0601007387 */ /* 0x0001e40000100800 */
[----:B0-----:R-:W-:Y:S02]  /*151d0*/  IMAD.MOV.U32 R6, RZ, RZ, R8 ;  /* 0x000000ffff067224 */ /* 0x001fe400078e0008 */
[----:B------:R-:W2:Y:S04]  /*151e0*/  LDL.LU R8, [R1+0x400] ;  /* 0x0004000001087983 */ /* 0x000ea80000300800 */
[----:B------:R-:W4:Y:S01]  /*151f0*/  LDL.LU R5, [R1+0x3fc] ;  /* 0x0003fc0001057983 */ /* 0x000f220000300800 */
[----:B------:R-:W-:-:S05]  /*15200*/  @!P4 IMAD.MOV R6, RZ, RZ, -R6 ;  /* 0x000000ffff06c224 */ /* 0x000fca00078e0a06 */
[----:B------:R0:W-:Y:S04]  /*15210*/  STL [R1+0x584], R6 ;  /* 0x0005840601007387 */ /* 0x0001e80000100800 */
[----:B0-----:R-:W2:Y:S01]  /*15220*/  LDL.LU R6, [R1+0x266c] ;  /* 0x00266c0001067983 */ /* 0x001ea20000300800 */
[C---:B------:R-:W-:Y:S02]  /*15230*/  ISETP.GT.U32.AND P2, PT, R21.reuse, R9, PT ;  /* 0x000000091500720c */ /* 0x040fe40003f44070 */
[C---:B------:R-:W-:Y:S02]  /*15240*/  ISETP.GT.U32.AND P5, PT, R21.reuse, R7, PT ;  /* 0x000000071500720c */ /* 0x040fe40003fa4070 */
[----:B------:R-:W-:Y:S01]  /*15250*/  ISETP.GT.U32.AND P0, PT, R21, R11, PT ;  /* 0x0000000b1500720c */ /* 0x000fe20003f04070 */
[----:B------:R-:W-:-:S08]  /*15260*/  @!P1 IMAD.MOV R24, RZ, RZ, -R24 ;  /* 0x000000ffff189224 */ /* 0x000fd000078e0a18 */
[----:B------:R-:W-:-:S05]  /*15270*/  @!P2 IMAD.IADD R9, R9, 0x1, -R21 ;  /* 0x000000010909a824 */ /* 0x000fca00078e0a15 */
[C---:B------:R-:W-:Y:S02]  /*15280*/  ISETP.GT.U32.AND P2, PT, R21.reuse, R9, PT ;  /* 0x000000091500720c */ /* 0x040fe40003f44070 */
[----:B------:R-:W-:Y:S01]  /*15290*/  ISETP.GT.U32.AND P4, PT, R21, R2, PT ;  /* 0x000000021500720c */ /* 0x000fe20003f84070 */
[----:B------:R0:W-:Y:S01]  /*152a0*/  STL [R1+0x57c], R24 ;  /* 0x00057c1801007387 */ /* 0x0001e20000100800 */
[--C-:B------:R-:W-:Y:S02]  /*152b0*/  @!P5 IMAD.IADD R7, R7, 0x1, -R21.reuse ;  /* 0x000000010707d824 */ /* 0x100fe400078e0a15 */
[--C-:B------:R-:W-:Y:S01]  /*152c0*/  @!P0 IMAD.IADD R11, R11, 0x1, -R21.reuse ;  /* 0x000000010b0b8824 */ /* 0x100fe200078e0a15 */
[----:B0-----:R-:W2:Y:S06]  /*152d0*/  LDL.LU R24, [R1+0x2668] ;  /* 0x0026680001187983 */ /* 0x001eac0000300800 */
[----:B------:R-:W-:Y:S01]  /*152e0*/  @!P2 IMAD.IADD R9, R9, 0x1, -R21 ;  /* 0x000000010909a824 */ /* 0x000fe200078e0a15 */
[----:B---3--:R-:W-:Y:S01]  /*152f0*/  ISETP.GE.AND P2, PT, R12, RZ, PT ;  /* 0x000000ff0c00720c */ /* 0x008fe20003f46270 */
[----:B------:R-:W-:-:S02]  /*15300*/  IMAD.MOV.U32 R12, RZ, RZ, R7 ;  /* 0x000000ffff0c7224 */ /* 0x000fc400078e0007 */
[----:B------:R-:W-:Y:S01]  /*15310*/  @!P6 IMAD.MOV R11, RZ, RZ, -R11 ;  /* 0x000000ffff0be224 */ /* 0x000fe200078e0a0b */
[----:B------:R-:W-:Y:S01]  /*15320*/  IABS R10, R27 ;  /* 0x0000001b000a7213 */ /* 0x000fe20000000000 */
[----:B------:R-:W-:Y:S01]  /*15330*/  @!P4 IMAD.IADD R2, R2, 0x1, -R21 ;  /* 0x000000010202c824 */ /* 0x000fe200078e0a15 */
[----:B------:R-:W-:Y:S01]  /*15340*/  ISETP.GE.AND P4, PT, R27, RZ, PT ;  /* 0x000000ff1b00720c */ /* 0x000fe20003f86270 */
[----:B------:R-:W-:Y:S01]  /*15350*/  @!P3 IMAD.MOV R12, RZ, RZ, -R12 ;  /* 0x000000ffff0cb224 */ /* 0x000fe200078e0a0c */
[----:B------:R-:W3:Y:S04]  /*15360*/  LDL.LU R27, [R1+0x414] ;  /* 0x00041400011b7983 */ /* 0x000ee80000300800 */
[----:B------:R0:W-:Y:S04]  /*15370*/  STL [R1+0x574], R11 ;  /* 0x0005740b01007387 */ /* 0x0001e80000100800 */
[----:B0-----:R-:W3:Y:S04]  /*15380*/  LDL.LU R11, [R1+0x418] ;  /* 0x00041800010b7983 */ /* 0x001ee80000300800 */
[----:B------:R0:W-:Y:S04]  /*15390*/  STL [R1+0x570], R12 ;  /* 0x0005700c01007387 */ /* 0x0001e80000100800 */
[----:B0-----:R-:W3:Y:S01]  /*153a0*/  LDL.LU R12, [R1+0x41c] ;  /* 0x00041c00010c7983 */ /* 0x001ee20000300800 */
[----:B------:R-:W-:Y:S01]  /*153b0*/  ISETP.GT.U32.AND P6, PT, R21, R2, PT ;  /* 0x000000021500720c */ /* 0x000fe20003fc4070 */
[----:B------:R-:W-:-:S12]  /*153c0*/  IMAD.MOV R4, RZ, RZ, -R4 ;  /* 0x000000ffff047224 */ /* 0x000fd800078e0a04 */
[----:B------:R-:W-:Y:S01]  /*153d0*/  @!P6 IMAD.IADD R2, R2, 0x1, -R21 ;  /* 0x000000010202e824 */ /* 0x000fe200078e0a15 */
[----:B------:R-:W-:Y:S02]  /*153e0*/  ISETP.GE.AND P6, PT, R14, RZ, PT ;  /* 0x000000ff0e00720c */ /* 0x000fe40003fc6270 */
[----:B----4-:R-:W-:Y:S02]  /*153f0*/  ISETP.GE.AND P1, PT, R5, RZ, PT ;  /* 0x000000ff0500720c */ /* 0x010fe40003f26270 */
[----:B------:R-:W-:-:S11]  /*15400*/  IABS R5, R13 ;  /* 0x0000000d00057213 */ /* 0x000fd60000000000 */
[----:B------:R-:W-:Y:S01]  /*15410*/  @!P1 IMAD.MOV R9, RZ, RZ, -R9 ;  /* 0x000000ffff099224 */ /* 0x000fe200078e0a09 */
[----:B------:R-:W-:-:S04]  /*15420*/  ISETP.GE.AND P1, PT, R13, RZ, PT ;  /* 0x000000ff0d00720c */ /* 0x000fc80003f26270 */
[----:B------:R0:W-:Y:S04]  /*15430*/  STL [R1+0x56c], R9 ;  /* 0x00056c0901007387 */ /* 0x0001e80000100800 */
[----:B------:R-:W4:Y:S01]  /*15440*/  LDL R13, [R1+0x420] ;  /* 0x00042000010d7983 */ /* 0x000f220000100800 */
[C---:B--2---:R-:W-:Y:S01]  /*15450*/  IMAD R6, R21.reuse, R4, R6 ;  /* 0x0000000415067224 */ /* 0x044fe200078e0206 */
[----:B------:R-:W-:Y:S02]  /*15460*/  IABS R4, R14 ;  /* 0x0000000e00047213 */ /* 0x000fe40000000000 */
[----:B------:R-:W2:Y:S02]  /*15470*/  LDL R14, [R1+0x424] ;  /* 0x00042400010e7983 */ /* 0x000ea40000100800 */
[----:B------:R-:W-:-:S02]  /*15480*/  ISETP.GT.U32.AND P0, PT, R21, R6, PT ;  /* 0x000000061500720c */ /* 0x000fc40003f04070 */
[----:B------:R-:W-:-:S11]  /*15490*/  ISETP.GE.AND P5, PT, R8, RZ, PT ;  /* 0x000000ff0800720c */ /* 0x000fd60003fa6270 */
[----:B------:R-:W-:-:S05]  /*154a0*/  @!P0 IMAD.IADD R6, R6, 0x1, -R21 ;  /* 0x0000000106068824 */ /* 0x000fca00078e0a15 */
[----:B------:R-:W-:Y:S01]  /*154b0*/  ISETP.GT.U32.AND P0, PT, R21, R6, PT ;  /* 0x000000061500720c */ /* 0x000fe20003f04070 */
[----:B------:R-:W-:-:S04]  /*154c0*/  IMAD.HI.U32 R8, R24, R10, RZ ;  /* 0x0000000a18087227 */ /* 0x000fc800078e00ff */
[----:B------:R-:W-:-:S04]  /*154d0*/  IMAD.MOV R8, RZ, RZ, -R8 ;  /* 0x000000ffff087224 */ /* 0x000fc800078e0a08 */
[----:B------:R-:W-:Y:S02]  /*154e0*/  IMAD R10, R21, R8, R10 ;  /* 0x00000008150a7224 */ /* 0x000fe400078e020a */
[----:B------:R-:W-:-:S04]  /*154f0*/  IMAD.HI.U32 R8, R24, R5, RZ ;  /* 0x0000000518087227 */ /* 0x000fc800078e00ff */
[----:B------:R-:W-:Y:S02]  /*15500*/  IMAD.MOV R8, RZ, RZ, -R8 ;  /* 0x000000ffff087224 */ /* 0x000fe400078e0a08 */
[----:B0-----:R-:W-:Y:S02]  /*15510*/  IMAD.MOV.U32 R9, RZ, RZ, R2 ;  /* 0x000000ffff097224 */ /* 0x001fe400078e0002 */
[----:B------:R-:W-:Y:S02]  /*15520*/  @!P0 IMAD.IADD R6, R6, 0x1, -R21 ;  /* 0x0000000106068824 */ /* 0x000fe400078e0a15 */
[----:B------:R-:W-:Y:S02]  /*15530*/  IMAD R5, R21, R8, R5 ;  /* 0x0000000815057224 */ /* 0x000fe400078e0205 */
[----:B------:R-:W-:-:S05]  /*15540*/  @!P5 IMAD.MOV R9, RZ, RZ, -R9 ;  /* 0x000000ffff09d224 */ /* 0x000fca00078e0a09 */
[----:B------:R0:W-:Y:S04]  /*15550*/  STL [R1+0x568], R9 ;  /* 0x0005680901007387 */ /* 0x0001e80000100800 */
[----:B---3--:R1:W-:Y:S01]  /*15560*/  STL [R1+0x2664], R27 ;  /* 0x0026641b01007387 */ /* 0x0083e20000100800 */
[----:B0-----:R-:W-:Y:S02]  /*15570*/  IABS R9, R27 ;  /* 0x0000001b00097213 */ /* 0x001fe40000000000 */
[----:B----4-:R-:W-:Y:S01]  /*15580*/  IABS R8, R13 ;  /* 0x0000000d00087213 */ /* 0x010fe20000000000 */
[----:B------:R-:W-:-:S04]  /*15590*/  IMAD.MOV.U32 R13, RZ, RZ, R6 ;  /* 0x000000ffff0d7224 */ /* 0x000fc800078e0006 */
[----:B------:R-:W-:-:S05]  /*155a0*/  @!P2 IMAD.MOV R13, RZ, RZ, -R13 ;  /* 0x000000ffff0da224 */ /* 0x000fca00078e0a0d */
[----:B------:R0:W-:Y:S01]  /*155b0*/  STL [R1+0x560], R13 ;  /* 0x0005600d01007387 */ /* 0x0001e20000100800 */
[----:B--2---:R-:W-:-:S03]  /*155c0*/  IABS R6, R14 ;  /* 0x0000000e00067213 */ /* 0x004fc60000000000 */
[----:B-1----:R-:W2:Y:S04]  /*155d0*/  LDL R27, [R1+0x42c] ;  /* 0x00042c00011b7983 */ /* 0x002ea80000100800 */
[----:B------:R-:W3:Y:S01]  /*155e0*/  LDL R14, [R1+0x430] ;  /* 0x00043000010e7983 */ /* 0x000ee20000100800 */
[----:B0-----:R-:W-:-:S04]  /*155f0*/  IMAD.HI.U32 R13, R24, R9, RZ ;  /* 0x00000009180d7227 */ /* 0x001fc800078e00ff */
[----:B------:R-:W-:-:S04]  /*15600*/  IMAD.MOV R13, RZ, RZ, -R13 ;  /* 0x000000ffff0d7224 */ /* 0x000fc800078e0a0d */
[C---:B------:R-:W-:Y:S02]  /*15610*/  IMAD R9, R21.reuse, R13, R9 ;  /* 0x0000000d15097224 */ /* 0x040fe400078e0209 */
[----:B------:R-:W4:Y:S01]  /*15620*/  LDL R13, [R1+0x428] ;  /* 0x00042800010d7983 */ /* 0x000f220000100800 */
[----:B------:R-:W-:Y:S01]  /*15630*/  ISETP.GT.U32.AND P3, PT, R21, R10, PT ;  /* 0x0000000a1500720c */ /* 0x000fe20003f64070 */
[----:B------:R-:W-:-:S12]  /*15640*/  IMAD.HI.U32 R7, R24, R4, RZ ;  /* 0x0000000418077227 */ /* 0x000fd800078e00ff */
[----:B------:R-:W-:-:S05]  /*15650*/  @!P3 IMAD.IADD R10, R10, 0x1, -R21 ;  /* 0x000000010a0ab824 */ /* 0x000fca00078e0a15 */
[C---:B------:R-:W-:Y:S01]  /*15660*/  ISETP.GT.U32.AND P5, PT, R21.reuse, R10, PT ;  /* 0x0000000a1500720c */ /* 0x040fe20003fa4070 */
[----:B------:R-:W-:Y:S01]  /*15670*/  IMAD.MOV R7, RZ, RZ, -R7 ;  /* 0x000000ffff077224 */ /* 0x000fe200078e0a07 */
[----:B------:R-:W-:-:S03]  /*15680*/  ISETP.GT.U32.AND P2, PT, R21, R5, PT ;  /* 0x000000051500720c */ /* 0x000fc60003f44070 */
[----:B------:R-:W-:Y:S01]  /*15690*/  IMAD R4, R21, R7, R4 ;  /* 0x0000000715047224 */ /* 0x000fe200078e0204 */
[----:B------:R-:W-:Y:S02]  /*156a0*/  IABS R2, R11 ;  /* 0x0000000b00027213 */ /* 0x000fe40000000000 */
[----:B------:R-:W-:-:S05]  /*156b0*/  ISETP.GE.AND P0, PT, R11, RZ, PT ;  /* 0x000000ff0b00720c */ /* 0x000fca0003f06270 */
[----:B------:R-:W-:Y:S01]  /*156c0*/  @!P5 IMAD.IADD R10, R10, 0x1, -R21 ;  /* 0x000000010a0ad824 */ /* 0x000fe200078e0a15 */
[----:B------:R-:W-:Y:S01]  /*156d0*/  ISETP.GT.U32.AND P5, PT, R21, R4, PT ;  /* 0x000000041500720c */ /* 0x000fe20003fa4070 */
[----:B------:R-:W-:Y:S01]  /*156e0*/  IMAD.HI.U32 R11, R24, R2, RZ ;  /* 0x00000002180b7227 */ /* 0x000fe200078e00ff */
[----:B------:R-:W-:Y:S02]  /*156f0*/  ISETP.GE.AND P3, PT, R12, RZ, PT ;  /* 0x000000ff0c00720c */ /* 0x000fe40003f66270 */
        /* <DEDUP_REMOVED lines=18> */
[----:B----4-:R-:W-:Y:S01]  /*15820*/  IABS R11, R13 ;  /* 0x0000000d000b7213 */ /* 0x010fe20000000000 */
[----:B------:R-:W-:Y:S01]  /*15830*/  IMAD.MOV.U32 R13, RZ, RZ, R10 ;  /* 0x000000ffff0d7224 */ /* 0x000fe200078e000a */
[----:B---3--:R-:W-:-:S03]  /*15840*/  IABS R10, R14 ;  /* 0x0000000e000a7213 */ /* 0x008fc60000000000 */
[----:B------:R-:W-:Y:S02]  /*15850*/  @!P4 IMAD.MOV R13, RZ, RZ, -R13 ;  /* 0x000000ffff0dc224 */ /* 0x000fe400078e0a0d */
[----:B------:R-:W-:-:S03]  /*15860*/  IMAD.HI.U32 R14, R24, R11, RZ ;  /* 0x0000000b180e7227 */ /* 0x000fc600078e00ff */
[----:B------:R0:W-:Y:S01]  /*15870*/  STL [R1+0x554], R13 ;  /* 0x0005540d01007387 */ /* 0x0001e20000100800 */
[----:B------:R-:W-:-:S04]  /*15880*/  IMAD.HI.U32 R5, R24, R10, RZ ;  /* 0x0000000a18057227 */ /* 0x000fc800078e00ff */
[----:B------:R-:W-:Y:S02]  /*15890*/  @!P1 IMAD.MOV R27, RZ, RZ, -R27 ;  /* 0x000000ffff1b9224 */ /* 0x000fe400078e0a1b */
[----:B------:R-:W-:Y:S02]  /*158a0*/  IMAD.MOV R14, RZ, RZ, -R14 ;  /* 0x000000ffff0e7224 */ /* 0x000fe400078e0a0e */
[----:B0-----:R-:W-:Y:S01]  /*158b0*/  IMAD.HI.U32 R13, R24, R7, RZ ;  /* 0x00000007180d7227 */ /* 0x001fe200078e00ff */
[----:B------:R0:W-:Y:S03]  /*158c0*/  STL [R1+0x550], R27 ;  /* 0x0005501b01007387 */ /* 0x0001e60000100800 */
[----:B------:R-:W-:Y:S02]  /*158d0*/  IMAD.MOV R13, RZ, RZ, -R13 ;  /* 0x000000ffff0d7224 */ /* 0x000fe400078e0a0d */
[----:B------:R-:W-:-:S02]  /*158e0*/  IMAD.MOV R5, RZ, RZ, -R5 ;  /* 0x000000ffff057224 */ /* 0x000fc400078e0a05 */
[C---:B------:R-:W-:Y:S02]  /*158f0*/  IMAD R11, R21.reuse, R14, R11 ;  /* 0x0000000e150b7224 */ /* 0x040fe400078e020b */
[C---:B------:R-:W-:Y:S01]  /*15900*/  IMAD R7, R21.reuse, R13, R7 ;  /* 0x0000000d15077224 */ /* 0x040fe200078e0207 */
[----:B0-----:R-:W2:Y:S01]  /*15910*/  LDL.LU R27, [R1+0x2664] ;  /* 0x00266400011b7983 */ /* 0x001ea20000300800 */
[----:B------:R-:W-:-:S03]  /*15920*/  IMAD R10, R21, R5, R10 ;  /* 0x00000005150a7224 */ /* 0x000fc600078e020a */
[----:B------:R-:W3:Y:S04]  /*15930*/  LDL R14, [R1+0x438] ;  /* 0x00043800010e7983 */ /* 0x000ee80000100800 */
[----:B------:R-:W4:Y:S04]  /*15940*/  LDL.LU R13, [R1+0x420] ;  /* 0x00042000010d7983 */ /* 0x000f280000300800 */
[----:B------:R-:W3:Y:S01]  /*15950*/  LDL R5, [R1+0x434] ;  /* 0x0004340001057983 */ /* 0x000ee20000100800 */
[C---:B------:R-:W-:Y:S02]  /*15960*/  ISETP.GT.U32.AND P2, PT, R21.reuse, R2, PT ;  /* 0x000000021500720c */ /* 0x040fe40003f44070 */
[----:B------:R-:W-:-:S11]  /*15970*/  ISETP.GT.U32.AND P5, PT, R21, R12, PT ;  /* 0x0000000c1500720c */ /* 0x000fd60003fa4070 */
[----:B------:R-:W-:Y:S01]  /*15980*/  @!P2 IMAD.IADD R2, R2, 0x1, -R21 ;  /* 0x000000010202a824 */ /* 0x000fe200078e0a15 */
[----:B------:R-:W-:-:S04]  /*15990*/  ISETP.GT.U32.AND P2, PT, R21, R4, PT ;  /* 0x000000041500720c */ /* 0x000fc80003f44070 */
[----:B------:R-:W-:Y:S01]  /*159a0*/  ISETP.GT.U32.AND P4, PT, R21, R2, PT ;  /* 0x000000021500720c */ /* 0x000fe20003f84070 */
[----:B------:R-:W-:-:S08]  /*159b0*/  @!P5 IMAD.IADD R12, R12, 0x1, -R21 ;  /* 0x000000010c0cd824 */ /* 0x000fd000078e0a15 */
[----:B------:R-:W-:-:S04]  /*159c0*/  @!P2 IMAD.IADD R4, R4, 0x1, -R21 ;  /* 0x000000010404a824 */ /* 0x000fc800078e0a15 */
[----:B------:R-:W-:Y:S02]  /*159d0*/  @!P4 IMAD.IADD R2, R2, 0x1, -R21 ;  /* 0x000000010202c824 */ /* 0x000fe400078e0a15 */
[----:B------:R-:W-:-:S05]  /*159e0*/  @!P6 IMAD.MOV R4, RZ, RZ, -R4 ;  /* 0x000000ffff04e224 */ /* 0x000fca00078e0a04 */
[----:B------:R0:W-:Y:S04]  /*159f0*/  STL [R1+0x548], R4 ;  /* 0x0005480401007387 */ /* 0x0001e80000100800 */
[----:B0-----:R-:W4:Y:S01]  /*15a00*/  LDL.LU R4, [R1+0x424] ;  /* 0x0004240001047983 */ /* 0x001f220000300800 */
[----:B--2---:R-:W-:Y:S01]  /*15a10*/  ISETP.GE.AND P5, PT, R27, RZ, PT ;  /* 0x000000ff1b00720c */ /* 0x004fe20003fa6270 */
[----:B------:R-:W-:Y:S01]  /*15a20*/  IMAD.MOV.U32 R27, RZ, RZ, R2 ;  /* 0x000000ffff1b7224 */ /* 0x000fe200078e0002 */
[----:B---3--:R-:W-:Y:S02]  /*15a30*/  IABS R2, R5 ;  /* 0x0000000500027213 */ /* 0x008fe40000000000 */
[----:B------:R-:W-:Y:S02]  /*15a40*/  IABS R5, R14 ;  /* 0x0000000e00057213 */ /* 0x000fe40000000000 */
        /* <DEDUP_REMOVED lines=36> */
[----:B------:R-:W-:Y:S02]  /*15c90*/  @!P4 IMAD.IADD R8, R8, 0x1, -R21 ;  /* 0x000000010808c824 */ /* 0x000fe400078e0a15 */
[----:B------:R-:W-:Y:S02]  /*15ca0*/  @!P5 IMAD.MOV R5, RZ, RZ, -R5 ;  /* 0x000000ffff05d224 */ /* 0x000fe400078e0a05 */
[----:B------:R-:W-:-:S03]  /*15cb0*/  @!P1 IMAD.IADD R7, R7, 0x1, -R21 ;  /* 0x0000000107079824 */ /* 0x000fc600078e0a15 */
[----:B------:R0:W-:Y:S02]  /*15cc0*/  STL [R1+0x530], R5 ;  /* 0x0005300501007387 */ /* 0x0001e40000100800 */
[----:B0-----:R-:W-:Y:S02]  /*15cd0*/  IMAD.MOV.U32 R5, RZ, RZ, R8 ;  /* 0x000000ffff057224 */ /* 0x001fe400078e0008 */
[----:B------:R-:W4:Y:S02]  /*15ce0*/  LDL.LU R8, [R1+0x434] ;  /* 0x0004340001087983 */ /* 0x000f240000300800 */
[----:B------:R-:W-:Y:S01]  /*15cf0*/  @!P2 IMAD.MOV R5, RZ, RZ, -R5 ;  /* 0x000000ffff05a224 */ /* 0x000fe200078e0a05 */
[C---:B------:R-:W-:Y:S02]  /*15d00*/  ISETP.GT.U32.AND P4, PT, R21.reuse, R10, PT ;  /* 0x0000000a1500720c */ /* 0x040fe40003f84070 */
[C---:B------:R-:W-:Y:S02]  /*15d10*/  ISETP.GT.U32.AND P3, PT, R21.reuse, R11, PT ;  /* 0x0000000b1500720c */ /* 0x040fe40003f64070 */
[----:B------:R-:W-:-:S09]  /*15d20*/  ISETP.GT.U32.AND P2, PT, R21, R2, PT ;  /* 0x000000021500720c */ /* 0x000fd20003f44070 */
[----:B------:R-:W-:-:S05]  /*15d30*/  @!P4 IMAD.IADD R10, R10, 0x1, -R21 ;  /* 0x000000010a0ac824 */ /* 0x000fca00078e0a15 */
[----:B------:R-:W-:Y:S01]  /*15d40*/  ISETP.GT.U32.AND P5, PT, R21, R10, PT ;  /* 0x0000000a1500720c */ /* 0x000fe20003fa4070 */
[----:B------:R-:W-:-:S04]  /*15d50*/  @!P3 IMAD.IADD R11, R11, 0x1, -R21 ;  /* 0x000000010b0bb824 */ /* 0x000fc800078e0a15 */
[----:B------:R-:W-:Y:S01]  /*15d60*/  @!P0 IMAD.MOV R11, RZ, RZ, -R11 ;  /* 0x000000ffff0b8224 */ /* 0x000fe200078e0a0b */
[----:B---3--:R-:W-:Y:S01]  /*15d70*/  IABS R9, R27 ;  /* 0x0000001b00097213 */ /* 0x008fe20000000000 */
[----:B------:R-:W-:Y:S01]  /*15d80*/  @!P2 IMAD.IADD R2, R2, 0x1, -R21 ;  /* 0x000000010202a824 */ /* 0x000fe200078e0a15 */
[----:B------:R-:W-:-:S05]  /*15d90*/  ISETP.GE.AND P2, PT, R27, RZ, PT ;  /* 0x000000ff1b00720c */ /* 0x000fca0003f46270 */
[----:B------:R-:W-:Y:S01]  /*15da0*/  @!P5 IMAD.IADD R10, R10, 0x1, -R21 ;  /* 0x000000010a0ad824 */ /* 0x000fe200078e0a15 */
        /* <DEDUP_REMOVED lines=91> */
[C---:B------:R-:W-:Y:S02]  /*16360*/  IMAD R5, R21.reuse, R7, R5 ;  /* 0x0000000715057224 */ /* 0x040fe400078e0205 */
        /* <DEDUP_REMOVED lines=109> */
[----:B------:R-:W-:Y:S02]  /*16a40*/  ISETP.GT.U32.AND P3, PT, R21, R2, PT ;  /* 0x000000021500720c */ /* 0x000fe40003f64070 */
[----:B------:R-:W-:-:S07]  /*16a50*/  ISETP.GE.AND P4, PT, R8, RZ, PT ;  /* 0x000000ff0800720c */ /* 0x000fce0003f86270 */
[----:B------:R-:W-:Y:S02]  /*16a60*/  @!P1 IMAD.IADD R6, R6, 0x1, -R21 ;  /* 0x0000000106069824 */ /* 0x000fe400078e0a15 */
[----:B------:R-:W-:-:S03]  /*16a70*/  @!P0 IMAD.MOV R9, RZ, RZ, -R9 ;  /* 0x000000ffff098224 */ /* 0x000fc600078e0a09 */
[----:B------:R-:W-:Y:S01]  /*16a80*/  ISETP.GT.U32.AND P1, PT, R21, R6, PT ;  /* 0x000000061500720c */ /* 0x000fe20003f24070 */
[----:B------:R-:W-:Y:S01]  /*16a90*/  @!P3 IMAD.IADD R2, R2, 0x1, -R21 ;  /* 0x000000010202b824 */ /* 0x000fe200078e0a15 */
[----:B------:R-:W-:Y:S02]  /*16aa0*/  IABS R5, R14 ;  /* 0x0000000e00057213 */ /* 0x000fe40000000000 */
[----:B------:R-:W-:Y:S02]  /*16ab0*/  ISETP.GE.AND P0, PT, R14, RZ, PT ;  /* 0x000000ff0e00720c */ /* 0x000fe40003f06270 */
[----:B------:R-:W2:Y:S04]  /*16ac0*/  LDL R14, [R1+0x7a8] ;  /* 0x0007a800010e7983 */ /* 0x000ea80000100800 */
        /* <DEDUP_REMOVED lines=48> */
[----:B------:R-:W-:Y:S02]  /*16dd0*/  ISETP.GT.U32.AND P6, PT, R21, R4, PT ;  /* 0x000000041500720c */ /* 0x000fe40003fc4070 */
        /* <DEDUP_REMOVED lines=11> */
[----:B------:R-:W-:Y:S01]  /*16e90*/  ISETP.GT.U32.AND P2, PT, R21, R4, PT ;  /* 0x000000041500720c */ /* 0x000fe20003f44070 */
        /* <DEDUP_REMOVED lines=84> */
[----:B------:R-:W-:Y:S01]  /*173e0*/  ISETP.GT.U32.AND P4, PT, R21, R7, PT ;  /* 0x000000071500720c */ /* 0x000fe20003f84070 */
[----:B------:R-:W-:-:S10]  /*173f0*/  @!P5 IMAD.MOV R24, RZ, RZ, -R24 ;  /* 0x000000ffff18d224 */ /* 0x000fd400078e0a18 */
[----:B------:R-:W-:Y:S01]  /*17400*/  @!P3 IMAD.IADD R10, R10, 0x1, -R21 ;  /* 0x000000010a0ab824 */ /* 0x000fe200078e0a15 */
[----:B------:R-:W-:-:S04]  /*17410*/  ISETP.GT.U32.AND P3, PT, R21, R11, PT ;  /* 0x0000000b1500720c */ /* 0x000fc80003f64070 */
[C---:B------:R-:W-:Y:S02]  /*17420*/  ISETP.GT.U32.AND P6, PT, R21.reuse, R10, PT ;  /* 0x0000000a1500720c */ /* 0x040fe40003fc4070 */
[----:B------:R-:W-:Y:S01]  /*17430*/  ISETP.GT.U32.AND P2, PT, R21, R2, PT ;  /* 0x000000021500720c */ /* 0x000fe20003f44070 */
[----:B------:R0:W-:Y:S01]  /*17440*/  STL [R1+0x470], R24 ;  /* 0x0004701801007387 */ /* 0x0001e20000100800 */
[----:B------:R-:W-:-:S05]  /*17450*/  @!P4 IMAD.IADD R7, R7, 0x1, -R21 ;  /* 0x000000010707c824 */ /* 0x000fca00078e0a15 */
[--C-:B------:R-:W-:Y:S01]  /*17460*/  @!P3 IMAD.IADD R11, R11, 0x1, -R21.reuse ;  /* 0x000000010b0bb824 */ /* 0x100fe200078e0a15 */
[----:B0-----:R-:W2:Y:S03]  /*17470*/  LDL.LU R24, [R1+0x263c] ;  /* 0x00263c0001187983 */ /* 0x001ea60000300800 */
[----:B------:R-:W-:Y:S01]  /*17480*/  @!P6 IMAD.IADD R10, R10, 0x1, -R21 ;  /* 0x000000010a0ae824 */ /* 0x000fe200078e0a15 */
[----:B---3--:R-:W-:Y:S01]  /*17490*/  ISETP.GE.AND P6, PT, R12, RZ, PT ;  /* 0x000000ff0c00720c */ /* 0x008fe20003fc6270 */
[----:B------:R-:W-:Y:S02]  /*174a0*/  IMAD.MOV.U32 R12, RZ, RZ, R7 ;  /* 0x000000ffff0c7224 */ /* 0x000fe400078e0007 */
        /* <DEDUP_REMOVED lines=190> */
[----:B------:R-:W-:-:S09]  /*18090*/  ISETP.GE.AND P4, PT, R8, RZ, PT ;  /* 0x000000ff0800720c */ /* 0x000fd20003f86270 */
        /* <DEDUP_REMOVED lines=15> */
[----:B------:R-:W-:-:S03]  /*18190*/  IABS R2, R12 ;  /* 0x0000000c00027213 */ /* 0x000fc60000000000 */
[----:B------:R-:W-:Y:S01]  /*181a0*/  @!P4 IMAD.MOV R9, RZ, RZ, -R9 ;  /* 0x000000ffff09c224 */ /* 0x000fe200078e0a09 */
[----:B------:R-:W-:-:S03]  /*181b0*/  ISETP.GE.AND P4, PT, R27, RZ, PT ;  /* 0x000000ff1b00720c */ /* 0x000fc60003f86270 */
[----:B------:R-:W-:Y:S01]  /*181c0*/  @!P0 IMAD.IADD R6, R6, 0x1, -R21 ;  /* 0x0000000106068824 */ /* 0x000fe200078e0a15 */
[----:B------:R-:W-:Y:S02]  /*181d0*/  ISETP.GE.AND P0, PT, R12, RZ, PT ;  /* 0x000000ff0c00720c */ /* 0x000fe40003f06270 */
[----:B------:R-:W-:Y:S02]  /*181e0*/  IABS R12, R27 ;  /* 0x0000001b000c7213 */ /* 0x000fe40000000000 */
[----:B------:R-:W4:Y:S01]  /*181f0*/  LDL.LU R27, [R1+0x8d4] ;  /* 0x0008d400011b7983 */ /* 0x000f220000300800 */
[----:B------:R-:W-:-:S04]  /*18200*/  IMAD.HI.U32 R8, R24, R10, RZ ;  /* 0x0000000a18087227 */ /* 0x000fc800078e00ff */
[----:B------:R-:W-:-:S04]  /*18210*/  IMAD.MOV R8, RZ, RZ, -R8 ;  /* 0x000000ffff087224 */ /* 0x000fc800078e0a08 */
[----:B------:R-:W-:Y:S02]  /*18220*/  IMAD R10, R21, R8, R10 ;  /* 0x00000008150a7224 */ /* 0x000fe400078e020a */
[----:B------:R-:W-:-:S03]  /*18230*/  IMAD.HI.U32 R8, R24, R5, RZ ;  /* 0x0000000518087227 */ /* 0x000fc600078e00ff */
[----:B------:R-:W-:Y:S01]  /*18240*/  ISETP.GT.U32.AND P5, PT, R21, R10, PT ;  /* 0x0000000a1500720c */ /* 0x000fe20003fa4070 */
[----:B------:R-:W-:-:S04]  /*18250*/  IMAD.MOV R8, RZ, RZ, -R8 ;  /* 0x000000ffff087224 */ /* 0x000fc800078e0a08 */
[----:B------:R-:W-:Y:S01]  /*18260*/  IMAD R5, R21, R8, R5 ;  /* 0x0000000815057224 */ /* 0x000fe200078e0205 */
[----:B------:R0:W-:Y:S07]  /*18270*/  STL [R1+0x3fc], R9 ;  /* 0x0003fc0901007387 */ /* 0x0001ee0000100800 */
[----:B------:R-:W-:Y:S01]  /*18280*/  @!P5 IMAD.IADD R10, R10, 0x1, -R21 ;  /* 0x000000010a0ad824 */ /* 0x000fe200078e0a15 */
[----:B0-----:R-:W-:-:S04]  /*18290*/  IABS R9, R11 ;  /* 0x0000000b00097213 */ /* 0x001fc80000000000 */
[----:B------:R-:W-:Y:S01]  /*182a0*/  ISETP.GT.U32.AND P5, PT, R21, R10, PT ;  /* 0x0000000a1500720c */ /* 0x000fe20003fa4070 */
[----:B------:R-:W-:-:S04]  /*182b0*/  IMAD.HI.U32 R11, R24, R2, RZ ;  /* 0x00000002180b7227 */ /* 0x000fc800078e00ff */
[----:B------:R-:W-:-:S04]  /*182c0*/  IMAD.MOV R11, RZ, RZ, -R11 ;  /* 0x000000ffff0b7224 */ /* 0x000fc800078e0a0b */
[----:B------:R-:W-:-:S04]  /*182d0*/  IMAD R2, R21, R11, R2 ;  /* 0x0000000b15027224 */ /* 0x000fc800078e0202 */
[----:B------:R-:W-:Y:S01]  /*182e0*/  @!P5 IMAD.IADD R10, R10, 0x1, -R21 ;  /* 0x000000010a0ad824 */ /* 0x000fe200078e0a15 */
        /* <DEDUP_REMOVED lines=141> */
[C---:B------:R-:W-:Y:S02]  /*18bc0*/  ISETP.GT.U32.AND P3, PT, R21.reuse, R5, PT ;  /* 0x000000051500720c */ /* 0x040fe40003f64070 */
        /* <DEDUP_REMOVED lines=289> */
[----:B0-----:R-:W3:Y:S01]  /*19de0*/  LDL R27, [R1+0xa20] ;  /* 0x000a2000011b7983 */ /* 0x001ee20000100800 */
        /* <DEDUP_REMOVED lines=838> */
[----:B------:R-:W-:Y:S04]  /*1d250*/  STL [R1+0x144], R13 ;  /* 0x0001440d01007387 */ /* 0x000fe80000100800 */
        /* <DEDUP_REMOVED lines=8> */
[----:B------:R-:W-:-:S04]  /*1d2e0*/  @!P6 IMAD.IADD R6, R6, 0x1, -R21 ;  /* 0x000000010606e824 */ /* 0x000fc800078e0a15 */
[----:B------:R-:W-:-:S04]  /*1d2f0*/  IMAD.HI.U32 R7, R24, R12, RZ ;  /* 0x0000000c18077227 */ /* 0x000fc800078e00ff */
[----:B------:R-:W-:Y:S01]  /*1d300*/  @!P4 IMAD.IADD R4, R4, 0x1, -R21 ;  /* 0x000000010404c824 */ /* 0x000fe200078e0a15 */
[----:B------:R-:W-:Y:S01]  /*1d310*/  ISETP.GT.U32.AND P4, PT, R21, R6, PT ;  /* 0x000000061500720c */ /* 0x000fe20003f84070 */
[----:B------:R-:W-:-:S04]  /*1d320*/  IMAD.MOV R7, RZ, RZ, -R7 ;  /* 0x000000ffff077224 */ /* 0x000fc800078e0a07 */
[----:B------:R-:W-:Y:S02]  /*1d330*/  IMAD R12, R21, R7, R12 ;  /* 0x00000007150c7224 */ /* 0x000fe400078e020c */
[----:B------:R-:W-:Y:S01]  /*1d340*/  IMAD.HI.U32 R7, R24, R5, RZ ;  /* 0x0000000518077227 */ /* 0x000fe200078e00ff */
[----:B---3--:R-:W-:-:S03]  /*1d350*/  IABS R9, R27 ;  /* 0x0000001b00097213 */ /* 0x008fc60000000000 */
[----:B------:R-:W-:Y:S02]  /*1d360*/  IMAD.MOV R7, RZ, RZ, -R7 ;  /* 0x000000ffff077224 */ /* 0x000fe400078e0a07 */
[----:B------:R-:W-:Y:S01]  /*1d370*/  @!P4 IMAD.IADD R6, R6, 0x1, -R21 ;  /* 0x000000010606c824 */ /* 0x000fe200078e0a15 */
[C---:B------:R-:W-:Y:S01]  /*1d380*/  ISETP.GT.U32.AND P4, PT, R21.reuse, R12, PT ;  /* 0x0000000c1500720c */ /* 0x040fe20003f84070 */
[----:B------:R-:W-:Y:S01]  /*1d390*/  IMAD R5, R21, R7, R5 ;  /* 0x0000000715057224 */ /* 0x000fe200078e0205 */
[----:B--2---:R-:W-:Y:S01]  /*1d3a0*/  IABS R7, R14 ;  /* 0x0000000e00077213 */ /* 0x004fe20000000000 */
[----:B------:R-:W-:Y:S02]  /*1d3b0*/  IMAD.MOV.U32 R27, RZ, RZ, R6 ;  /* 0x000000ffff1b7224 */ /* 0x000fe400078e0006 */
[----:B------:R-:W-:-:S04]  /*1d3c0*/  IMAD.HI.U32 R14, R24, R11, RZ ;  /* 0x0000000b180e7227 */ /* 0x000fc800078e00ff */
[----:B------:R-:W-:Y:S02]  /*1d3d0*/  @!P5 IMAD.MOV R27, RZ, RZ, -R27 ;  /* 0x000000ffff1bd224 */ /* 0x000fe400078e0a1b */
[----:B------:R-:W-:Y:S02]  /*1d3e0*/  IMAD.MOV R14, RZ, RZ, -R14 ;  /* 0x000000ffff0e7224 */ /* 0x000fe400078e0a0e */
[----:B------:R-:W-:Y:S01]  /*1d3f0*/  @!P4 IMAD.IADD R12, R12, 0x1, -R21 ;  /* 0x000000010c0cc824 */ /* 0x000fe200078e0a15 */
[----:B------:R0:W-:Y:S01]  /*1d400*/  STL [R1+0x140], R27 ;  /* 0x0001401b01007387 */ /* 0x0001e20000100800 */
[----:B------:R-:W-:-:S03]  /*1d410*/  IMAD R11, R21, R14, R11 ;  /* 0x0000000e150b7224 */ /* 0x000fc600078e020b */
[----:B0-----:R-:W2:Y:S01]  /*1d420*/  LDL R27, [R1+0xb2c] ;  /* 0x000b2c00011b7983 */ /* 0x001ea20000100800 */
[----:B----4-:R-:W-:-:S03]  /*1d430*/  ISETP.GE.AND P4, PT, R25, RZ, PT ;  /* 0x000000ff1900720c */ /* 0x010fc60003f86270 */
[----:B------:R-:W3:Y:S04]  /*1d440*/  LDL.LU R25, [R1+0x25c4] ;  /* 0x0025c40001197983 */ /* 0x000ee80000300800 */
[----:B------:R-:W4:Y:S01]  /*1d450*/  LDL.LU R14, [R1+0xb30] ;  /* 0x000b3000010e7983 */ /* 0x000f220000300800 */
[----:B------:R-:W-:Y:S01]  /*1d460*/  ISETP.GT.U32.AND P6, PT, R21, R2, PT ;  /* 0x000000021500720c */ /* 0x000fe20003fc4070 */
[----:B------:R-:W-:-:S12]  /*1d470*/  IMAD.HI.U32 R13, R24, R7, RZ ;  /* 0x00000007180d7227 */ /* 0x000fd800078e00ff */
[----:B------:R-:W-:Y:S01]  /*1d480*/  @!P6 IMAD.IADD R2, R2, 0x1, -R21 ;  /* 0x000000010202e824 */ /* 0x000fe200078e0a15 */
[----:B------:R-:W-:-:S04]  /*1d490*/  ISETP.GT.U32.AND P6, PT, R21, R4, PT ;  /* 0x000000041500720c */ /* 0x000fc80003fc4070 */
[----:B------:R-:W-:Y:S01]  /*1d4a0*/  ISETP.GT.U32.AND P2, PT, R21, R2, PT ;  /* 0x000000021500720c */ /* 0x000fe20003f44070 */
[----:B------:R-:W-:-:S08]  /*1d4b0*/  IMAD.MOV R13, RZ, RZ, -R13 ;  /* 0x000000ffff0d7224 */ /* 0x000fd000078e0a0d */
[----:B------:R-:W-:-:S04]  /*1d4c0*/  @!P6 IMAD.IADD R4, R4, 0x1, -R21 ;  /* 0x000000010404e824 */ /* 0x000fc800078e0a15 */
[----:B------:R-:W-:Y:S02]  /*1d4d0*/  @!P1 IMAD.MOV R4, RZ, RZ, -R4 ;  /* 0x000000ffff049224 */ /* 0x000fe400078e0a04 */
[----:B------:R-:W-:Y:S02]  /*1d4e0*/  @!P2 IMAD.IADD R2, R2, 0x1, -R21 ;  /* 0x000000010202a824 */ /* 0x000fe400078e0a15 */
[----:B------:R-:W-:Y:S02]  /*1d4f0*/  IMAD R7, R21, R13, R7 ;  /* 0x0000000d15077224 */ /* 0x000fe400078e0207 */
[----:B------:R-:W3:Y:S04]  /*1d500*/  LDL.LU R13, [R1+0xb18] ;  /* 0x000b1800010d7983 */ /* 0x000ee80000300800 */
[----:B------:R0:W-:Y:S02]  /*1d510*/  STL [R1+0x138], R4 ;  /* 0x0001380401007387 */ /* 0x0001e40000100800 */
[----:B0-----:R-:W-:-:S04]  /*1d520*/  IMAD.MOV.U32 R4, RZ, RZ, R2 ;  /* 0x000000ffff047224 */ /* 0x001fc800078e0002 */
[----:B------:R-:W-:Y:S01]  /*1d530*/  @!P3 IMAD.MOV R4, RZ, RZ, -R4 ;  /* 0x000000ffff04b224 */ /* 0x000fe200078e0a04 */
[----:B----4-:R-:W-:Y:S04]  /*1d540*/  STL [R1+0x25bc], R14 ;  /* 0x0025bc0e01007387 */ /* 0x010fe80000100800 */
[----:B------:R0:W-:Y:S04]  /*1d550*/  STL [R1+0x134], R4 ;  /* 0x0001340401007387 */ /* 0x0001e80000100800 */
[----:B0-----:R-:W4:Y:S01]  /*1d560*/  LDL.LU R4, [R1+0xb20] ;  /* 0x000b200001047983 */ /* 0x001f220000300800 */
[----:B------:R-:W-:-:S04]  /*1d570*/  IMAD.HI.U32 R6, R24, R9, RZ ;  /* 0x0000000918067227 */ /* 0x000fc800078e00ff */
[----:B------:R-:W-:-:S04]  /*1d580*/  IMAD.MOV R6, RZ, RZ, -R6 ;  /* 0x000000ffff067224 */ /* 0x000fc800078e0a06 */
[C---:B------:R-:W-:Y:S01]  /*1d590*/  IMAD R9, R21.reuse, R6, R9 ;  /* 0x0000000615097224 */ /* 0x040fe200078e0209 */
[----:B------:R-:W-:Y:S02]  /*1d5a0*/  IABS R6, R14 ;  /* 0x0000000e00067213 */ /* 0x000fe40000000000 */
[C---:B------:R-:W-:Y:S02]  /*1d5b0*/  ISETP.GT.U32.AND P5, PT, R21.reuse, R10, PT ;  /* 0x0000000a1500720c */ /* 0x040fe40003fa4070 */
[C---:B------:R-:W-:Y:S02]  /*1d5c0*/  ISETP.GT.U32.AND P2, PT, R21.reuse, R5, PT ;  /* 0x000000051500720c */ /* 0x040fe40003f44070 */
[C---:B------:R-:W-:Y:S01]  /*1d5d0*/  ISETP.GT.U32.AND P6, PT, R21.reuse, R8, PT ;  /* 0x000000081500720c */ /* 0x040fe20003fc4070 */
[----:B----4-:R0:W-:Y:S04]  /*1d5e0*/  STL [R1+0x25c0], R4 ;  /* 0x0025c00401007387 */ /* 0x0101e80000100800 */
[----:B0-----:R-:W4:Y:S04]  /*1d5f0*/  LDL.LU R4, [R1+0xb1c] ;  /* 0x000b1c0001047983 */ /* 0x001f280000300800 */
[----:B------:R-:W4:Y:S01]  /*1d600*/  LDL.LU R14, [R1+0xb24] ;  /* 0x000b2400010e7983 */ /* 0x000f220000300800 */
[--C-:B------:R-:W-:Y:S01]  /*1d610*/  @!P5 IMAD.IADD R10, R10, 0x1, -R21.reuse ;  /* 0x000000010a0ad824 */ /* 0x100fe200078e0a15 */
[----:B------:R-:W-:Y:S01]  /*1d620*/  ISETP.GT.U32.AND P5, PT, R21, R12, PT ;  /* 0x0000000c1500720c */ /* 0x000fe20003fa4070 */
[----:B------:R-:W-:-:S02]  /*1d630*/  @!P2 IMAD.IADD R5, R5, 0x1, -R21 ;  /* 0x000000010505a824 */ /* 0x000fc400078e0a15 */
[----:B------:R-:W-:Y:S01]  /*1d640*/  @!P6 IMAD.IADD R8, R8, 0x1, -R21 ;  /* 0x000000010808e824 */ /* 0x000fe200078e0a15 */
[C---:B------:R-:W-:Y:S02]  /*1d650*/  ISETP.GT.U32.AND P6, PT, R21.reuse, R10, PT ;  /* 0x0000000a1500720c */ /* 0x040fe40003fc4070 */
[----:B------:R-:W-:Y:S02]  /*1d660*/  ISETP.GT.U32.AND P1, PT, R21, R5, PT ;  /* 0x000000051500720c */ /* 0x000fe40003f24070 */
[----:B--2---:R-:W-:-:S05]  /*1d670*/  IABS R2, R27 ;  /* 0x0000001b00027213 */ /* 0x004fca0000000000 */
[--C-:B------:R-:W-:Y:S01]  /*1d680*/  @!P5 IMAD.IADD R12, R12, 0x1, -R21.reuse ;  /* 0x000000010c0cd824 */ /* 0x100fe200078e0a15 */
[----:B------:R-:W-:Y:S01]  /*1d690*/  ISETP.GT.U32.AND P5, PT, R21, R7, PT ;  /* 0x000000071500720c */ /* 0x000fe20003fa4070 */
[----:B------:R-:W2:Y:S02]  /*1d6a0*/  LDL.LU R27, [R1+0xb34] ;  /* 0x000b3400011b7983 */ /* 0x000ea40000300800 */
[----:B------:R-:W-:Y:S01]  /*1d6b0*/  @!P6 IMAD.IADD R10, R10, 0x1, -R21 ;  /* 0x000000010a0ae824 */ /* 0x000fe200078e0a15 */
[----:B---3--:R-:W-:Y:S01]  /*1d6c0*/  ISETP.GE.AND P6, PT, R13, RZ, PT ;  /* 0x000000ff0d00720c */ /* 0x008fe20003fc6270 */
[----:B------:R-:W-:Y:S01]  /*1d6d0*/  IMAD.HI.U32 R13, R24, R2, RZ ;  /* 0x00000002180d7227 */ /* 0x000fe200078e00ff */
[----:B------:R-:W-:-:S03]  /*1d6e0*/  ISETP.GT.U32.AND P2, PT, R21, R8, PT ;  /* 0x000000081500720c */ /* 0x000fc60003f44070 */
[----:B------:R-:W-:Y:S02]  /*1d6f0*/  @!P1 IMAD.IADD R5, R5, 0x1, -R21 ;  /* 0x0000000105059824 */ /* 0x000fe400078e0a15 */
[----:B------:R-:W-:Y:S02]  /*1d700*/  IMAD.MOV R13, RZ, RZ, -R13 ;  /* 0x000000ffff0d7224 */ /* 0x000fe400078e0a0d */
[----:B------:R-:W-:Y:S02]  /*1d710*/  @!P5 IMAD.IADD R7, R7, 0x1, -R21 ;  /* 0x000000010707d824 */ /* 0x000fe400078e0a15 */
[----:B------:R-:W-:-:S04]  /*1d720*/  IMAD R2, R21, R13, R2 ;  /* 0x0000000d15027224 */ /* 0x000fc800078e0202 */
[----:B------:R-:W-:Y:S02]  /*1d730*/  @!P2 IMAD.IADD R8, R8, 0x1, -R21 ;  /* 0x000000010808a824 */ /* 0x000fe400078e0a15 */
[----:B------:R-:W-:Y:S01]  /*1d740*/  @!P4 IMAD.MOV R10, RZ, RZ, -R10 ;  /* 0x000000ffff0ac224 */ /* 0x000fe200078e0a0a */
[----:B----4-:R-:W-:Y:S02]  /*1d750*/  ISETP.GE.AND P1, PT, R4, RZ, PT ;  /* 0x000000ff0400720c */ /* 0x010fe40003f26270 */
[----:B------:R-:W3:Y:S01]  /*1d760*/  LDL.LU R4, [R1+0x25c0] ;  /* 0x0025c00001047983 */ /* 0x000ee20000300800 */
[----:B------:R-:W-:Y:S01]  /*1d770*/  ISETP.GE.AND P5, PT, R14, RZ, PT ;  /* 0x000000ff0e00720c */ /* 0x000fe20003fa6270 */
[----:B------:R-:W-:Y:S02]  /*1d780*/  IMAD.MOV.U32 R14, RZ, RZ, R12 ;  /* 0x000000ffff0e7224 */ /* 0x000fe400078e000c */
[----:B------:R-:W4:Y:S02]  /*1d790*/  LDL.LU R12, [R1+0xb44] ;  /* 0x000b4400010c7983 */ /* 0x000f240000300800 */
[----:B------:R-:W-:-:S02]  /*1d7a0*/  @!P0 IMAD.MOV R14, RZ, RZ, -R14 ;  /* 0x000000ffff0e8224 */ /* 0x000fc400078e0a0e */
[----:B------:R-:W4:Y:S04]  /*1d7b0*/  LDL.LU R13, [R1+0xb2c] ;  /* 0x000b2c00010d7983 */ /* 0x000f280000300800 */
[----:B------:R0:W-:Y:S02]  /*1d7c0*/  STL [R1+0x12c], R14 ;  /* 0x00012c0e01007387 */ /* 0x0001e40000100800 */
[----:B0-----:R-:W-:Y:S02]  /*1d7d0*/  IMAD.MOV.U32 R14, RZ, RZ, R8 ;  /* 0x000000ffff0e7224 */ /* 0x001fe400078e0008 */
[----:B------:R-:W-:Y:S02]  /*1d7e0*/  STL [R1+0x124], R10 ;  /* 0x0001240a01007387 */ /* 0x000fe40000100800 */
[----:B------:R-:W-:-:S02]  /*1d7f0*/  @!P6 IMAD.MOV R14, RZ, RZ, -R14 ;  /* 0x000000ffff0ee224 */ /* 0x000fc400078e0a0e */
[----:B------:R-:W4:Y:S04]  /*1d800*/  LDL.LU R8, [R1+0xb28] ;  /* 0x000b280001087983 */ /* 0x000f280000300800 */
[----:B------:R0:W-:Y:S04]  /*1d810*/  STL [R1+0x120], R14 ;  /* 0x0001200e01007387 */ /* 0x0001e80000100800 */
[----:B0-----:R-:W4:Y:S01]  /*1d820*/  LDL.LU R14, [R1+0x25bc] ;  /* 0x0025bc00010e7983 */ /* 0x001f220000300800 */
[C---:B------:R-:W-:Y:S02]  /*1d830*/  ISETP.GT.U32.AND P3, PT, R21.reuse, R11, PT ;  /* 0x0000000b1500720c */ /* 0x040fe40003f64070 */
[----:B------:R-:W-:-:S02]  /*1d840*/  ISETP.GT.U32.AND P2, PT, R21, R9, PT ;  /* 0x000000091500720c */ /* 0x000fc40003f44070 */
[----:B------:R-:W-:-:S09]  /*1d850*/  ISETP.GT.U32.AND P4, PT, R21, R7, PT ;  /* 0x000000071500720c */ /* 0x000fd20003f84070 */
[----:B------:R-:W-:-:S05]  /*1d860*/  @!P3 IMAD.IADD R11, R11, 0x1, -R21 ;  /* 0x000000010b0bb824 */ /* 0x000fca00078e0a15 */
[----:B------:R-:W-:Y:S01]  /*1d870*/  ISETP.GT.U32.AND P0, PT, R21, R11, PT ;  /* 0x0000000b1500720c */ /* 0x000fe20003f04070 */
[--C-:B------:R-:W-:Y:S02]  /*1d880*/  @!P2 IMAD.IADD R9, R9, 0x1, -R21.reuse ;  /* 0x000000010909a824 */ /* 0x100fe400078e0a15 */
[----:B------:R-:W-:Y:S01]  /*1d890*/  @!P4 IMAD.IADD R7, R7, 0x1, -R21 ;  /* 0x000000010707c824 */ /* 0x000fe200078e0a15 */
[C---:B------:R-:W-:Y:S01]  /*1d8a0*/  ISETP.GT.U32.AND P6, PT, R21.reuse, R2, PT ;  /* 0x000000021500720c */ /* 0x040fe20003fc4070 */
[----:B------:R-:W-:Y:S01]  /*1d8b0*/  @!P1 IMAD.MOV R5, RZ, RZ, -R5 ;  /* 0x000000ffff059224 */ /* 0x000fe200078e0a05 */
[----:B------:R-:W-:-:S07]  /*1d8c0*/  ISETP.GT.U32.AND P2, PT, R21, R9, PT ;  /* 0x000000091500720c */ /* 0x000fce0003f44070 */
[--C-:B------:R-:W-:Y:S01]  /*1d8d0*/  @!P0 IMAD.IADD R11, R11, 0x1, -R21.reuse ;  /* 0x000000010b0b8824 */ /* 0x100fe200078e0a15 */
[----:B------:R0:W-:Y:S01]  /*1d8e0*/  STL [R1+0x1b0], R5 ;  /* 0x0001b00501007387 */ /* 0x0001e20000100800 */
[----:B--2---:R-:W-:Y:S02]  /*1d8f0*/  IABS R10, R27 ;  /* 0x0000001b000a7213 */ /* 0x004fe40000000000 */
[--C-:B------:R-:W-:Y:S02]  /*1d900*/  @!P6 IMAD.IADD R2, R2, 0x1, -R21.reuse ;  /* 0x000000010202e824 */ /* 0x100fe400078e0a15 */
[----:B------:R-:W-:Y:S01]  /*1d910*/  @!P2 IMAD.IADD R9, R9, 0x1, -R21 ;  /* 0x000000010909a824 */ /* 0x000fe200078e0a15 */
[----:B------:R-:W-:Y:S02]  /*1d920*/  ISETP.GE.AND P6, PT, R27, RZ, PT ;  /* 0x000000ff1b00720c */ /* 0x000fe40003fc6270 */
[----:B0-----:R-:W-:Y:S02]  /*1d930*/  IABS R5, R26 ;  /* 0x0000001a00057213 */ /* 0x001fe40000000000 */
[----:B---3--:R-:W-:-:S02]  /*1d940*/  ISETP.GE.AND P3, PT, R4, RZ, PT ;  /* 0x000000ff0400720c */ /* 0x008fc40003f66270 */
[----:B----4-:R-:W-:Y:S01]  /*1d950*/  ISETP.GE.AND P4, PT, R13, RZ, PT ;  /* 0x000000ff0d00720c */ /* 0x010fe20003f86270 */
[----:B------:R-:W-:-:S10]  /*1d960*/  IMAD.MOV.U32 R13, RZ, RZ, R11 ;  /* 0x000000ffff0d7224 */ /* 0x000fd400078e000b */
[----:B------:R-:W-:Y:S01]  /*1d970*/  @!P3 IMAD.MOV R13, RZ, RZ, -R13 ;  /* 0x000000ffff0db224 */ /* 0x000fe200078e0a0d */
[----:B------:R-:W-:Y:S04]  /*1d980*/  STL [R1+0x25b8], R12 ;  /* 0x0025b80c01007387 */ /* 0x000fe80000100800 */
[----:B------:R0:W-:Y:S01]  /*1d990*/  STL [R1+0x11c], R13 ;  /* 0x00011c0d01007387 */ /* 0x0001e20000100800 */
[----:B------:R-:W-:-:S03]  /*1d9a0*/  IMAD.MOV.U32 R11, RZ, RZ, R26 ;  /* 0x000000ffff0b7224 */ /* 0x000fc600078e001a */
[----:B0-----:R-:W2:Y:S01]  /*1d9b0*/  LDL.LU R13, [R1+0xb6c] ;  /* 0x000b6c00010d7983 */ /* 0x001ea20000300800 */
[----:B------:R-:W-:Y:S01]  /*1d9c0*/  IMAD.MOV.U32 R26, RZ, RZ, R23 ;  /* 0x000000ffff1a7224 */ /* 0x000fe200078e0017 */
[----:B------:R-:W-:Y:S02]  /*1d9d0*/  ISETP.GE.AND P2, PT, R14, RZ, PT ;  /* 0x000000ff0e00720c */ /* 0x000fe40003f46270 */
[----:B------:R-:W3:Y:S04]  /*1d9e0*/  LDL.LU R14, [R1+0xb70] ;  /* 0x000b7000010e7983 */ /* 0x000ee80000300800 */
[----:B------:R-:W4:Y:S04]  /*1d9f0*/  LDL R27, [R1+0xb48] ;  /* 0x000b4800011b7983 */ /* 0x000f280000100800 */
[----:B------:R-:W3:Y:S01]  /*1da00*/  LDL.LU R23, [R1+0xb50] ;  /* 0x000b500001177983 */ /* 0x000ee20000300800 */
[----:B------:R-:W-:-:S04]  /*1da10*/  IMAD.HI.U32 R4, R24, R6, RZ ;  /* 0x0000000618047227 */ /* 0x000fc800078e00ff */
[----:B------:R-:W-:-:S04]  /*1da20*/  IMAD.MOV R4, RZ, RZ, -R4 ;  /* 0x000000ffff047224 */ /* 0x000fc800078e0a04 */
[----:B------:R-:W-:-:S05]  /*1da30*/  IMAD R6, R21, R4, R6 ;  /* 0x0000000415067224 */ /* 0x000fca00078e0206 */
[C---:B------:R-:W-:Y:S02]  /*1da40*/  ISETP.GT.U32.AND P0, PT, R21.reuse, R6, PT ;  /* 0x000000061500720c */ /* 0x040fe40003f04070 */
[----:B------:R-:W-:Y:S02]  /*1da50*/  ISETP.GE.AND P1, PT, R8, RZ, PT ;  /* 0x000000ff0800720c */ /* 0x000fe40003f26270 */
[----:B------:R-:W-:Y:S02]  /*1da60*/  ISETP.GT.U32.AND P3, PT, R21, R2, PT ;  /* 0x000000021500720c */ /* 0x000fe40003f64070 */
[----:B------:R-:W-:-:S07]  /*1da70*/  IABS R4, R12 ;  /* 0x0000000c00047213 */ /* 0x000fce0000000000 */
[----:B------:R-:W-:Y:S02]  /*1da80*/  @!P0 IMAD.IADD R6, R6, 0x1, -R21 ;  /* 0x0000000106068824 */ /* 0x000fe400078e0a15 */
[----:B------:R-:W-:-:S03]  /*1da90*/  IMAD.MOV.U32 R12, RZ, RZ, R7 ;  /* 0x000000ffff0c7224 */ /* 0x000fc600078e0007 */
[----:B------:R-:W-:Y:S01]  /*1daa0*/  ISETP.GT.U32.AND P0, PT, R21, R6, PT ;  /* 0x000000061500720c */ /* 0x000fe20003f04070 */
[----:B------:R-:W-:Y:S02]  /*1dab0*/  @!P5 IMAD.MOV R12, RZ, RZ, -R12 ;  /* 0x000000ffff0cd224 */ /* 0x000fe400078e0a0c */
[----:B------:R-:W-:-:S04]  /*1dac0*/  IMAD.HI.U32 R8, R24, R10, RZ ;  /* 0x0000000a18087227 */ /* 0x000fc800078e00ff */
[----:B------:R-:W-:Y:S01]  /*1dad0*/  @!P1 IMAD.MOV R9, RZ, RZ, -R9 ;  /* 0x000000ffff099224 */ /* 0x000fe200078e0a09 */
[----:B------:R0:W-:Y:S01]  /*1dae0*/  STL [R1+0x1a4], R12 ;  /* 0x0001a40c01007387 */ /* 0x0001e20000100800 */
[--C-:B------:R-:W-:Y:S02]  /*1daf0*/  @!P3 IMAD.IADD R2, R2, 0x1, -R21.reuse ;  /* 0x000000010202b824 */ /* 0x100fe400078e0a15 */
[----:B------:R-:W-:Y:S02]  /*1db00*/  IMAD.MOV R8, RZ, RZ, -R8 ;  /* 0x000000ffff087224 */ /* 0x000fe400078e0a08 */
[----:B------:R-:W-:Y:S01]  /*1db10*/  @!P0 IMAD.IADD R6, R6, 0x1, -R21 ;  /* 0x0000000106068824 */ /* 0x000fe200078e0a15 */
[----:B0-----:R-:W4:Y:S01]  /*1db20*/  LDL.LU R12, [R1+0x25b8] ;  /* 0x0025b800010c7983 */ /* 0x001f220000300800 */
[----:B------:R-:W-:-:S03]  /*1db30*/  IMAD R10, R21, R8, R10 ;  /* 0x00000008150a7224 */ /* 0x000fc600078e020a */
[----:B------:R0:W-:Y:S01]  /*1db40*/  STL [R1+0x194], R9 ;  /* 0x0001940901007387 */ /* 0x0001e20000100800 */
[----:B------:R-:W-:-:S04]  /*1db50*/  IMAD.HI.U32 R8, R24, R5, RZ ;  /* 0x0000000518087227 */ /* 0x000fc800078e00ff */
[----:B0-----:R-:W-:-:S04]  /*1db60*/  IMAD.MOV.U32 R9, RZ, RZ, R2 ;  /* 0x000000ffff097224 */ /* 0x001fc800078e0002 */
[----:B------:R-:W-:Y:S02]  /*1db70*/  @!P4 IMAD.MOV R9, RZ, RZ, -R9 ;  /* 0x000000ffff09c224 */ /* 0x000fe400078e0a09 */
[----:B------:R-:W-:-:S03]  /*1db80*/  IMAD.MOV R8, RZ, RZ, -R8 ;  /* 0x000000ffff087224 */ /* 0x000fc600078e0a08 */
[----:B------:R-:W-:Y:S01]  /*1db90*/  STL [R1+0x1a0], R9 ;  /* 0x0001a00901007387 */ /* 0x000fe20000100800 */
[----:B------:R-:W-:Y:S01]  /*1dba0*/  IMAD R5, R21, R8, R5 ;  /* 0x0000000815057224 */ /* 0x000fe200078e0205 */
[----:B------:R-:W-:Y:S02]  /*1dbb0*/  IABS R8, R26 ;  /* 0x0000001a00087213 */ /* 0x000fe40000000000 */
[----:B------:R0:W-:Y:S01]  /*1dbc0*/  STL [R1+0x25b0], R26 ;  /* 0x0025b01a01007387 */ /* 0x0001e20000100800 */
[----:B--2---:R-:W-:Y:S02]  /*1dbd0*/  ISETP.GE.AND P0, PT, R13, RZ, PT ;  /* 0x000000ff0d00720c */ /* 0x004fe40003f06270 */
[----:B------:R-:W-:Y:S01]  /*1dbe0*/  IABS R2, R13 ;  /* 0x0000000d00027213 */ /* 0x000fe20000000000 */
[----:B------:R-:W-:-:S04]  /*1dbf0*/  IMAD.MOV.U32 R13, RZ, RZ, R6 ;  /* 0x000000ffff0d7224 */ /* 0x000fc800078e0006 */
[----:B------:R-:W-:Y:S01]  /*1dc00*/  @!P2 IMAD.MOV R13, RZ, RZ, -R13 ;  /* 0x000000ffff0da224 */ /* 0x000fe200078e0a0d */
[----:B---3--:R-:W-:Y:S04]  /*1dc10*/  STL [R1+0x25b4], R23 ;  /* 0x0025b41701007387 */ /* 0x008fe80000100800 */
[----:B------:R1:W-:Y:S04]  /*1dc20*/  STL [R1+0x19c], R13 ;  /* 0x00019c0d01007387 */ /* 0x0003e80000100800 */
[----:B0-----:R-:W2:Y:S01]  /*1dc30*/  LDL R26, [R1+0xb54] ;  /* 0x000b5400011a7983 */ /* 0x001ea20000100800 */
[----:B------:R-:W-:-:S02]  /*1dc40*/  ISETP.GT.U32.AND P5, PT, R21, R10, PT ;  /* 0x0000000a1500720c */ /* 0x000fc40003fa4070 */
[----:B----4-:R-:W-:Y:S02]  /*1dc50*/  IABS R9, R27 ;  /* 0x0000001b00097213 */ /* 0x010fe40000000000 */
[----:B------:R-:W-:-:S09]  /*1dc60*/  ISETP.GE.AND P1, PT, R11, RZ, PT ;  /* 0x000000ff0b00720c */ /* 0x000fd20003f26270 */
[----:B------:R-:W-:Y:S01]  /*1dc70*/  @!P5 IMAD.IADD R10, R10, 0x1, -R21 ;  /* 0x000000010a0ad824 */ /* 0x000fe200078e0a15 */
[----:B------:R-:W-:Y:S01]  /*1dc80*/  ISETP.GE.AND P4, PT, R14, RZ, PT ;  /* 0x000000ff0e00720c */ /* 0x000fe20003f86270 */
[----:B------:R-:W3:Y:S03]  /*1dc90*/  LDL R27, [R1+0xb5c] ;  /* 0x000b5c00011b7983 */ /* 0x000ee60000100800 */
[----:B------:R-:W-:Y:S01]  /*1dca0*/  ISETP.GT.U32.AND P5, PT, R21, R10, PT ;  /* 0x0000000a1500720c */ /* 0x000fe20003fa4070 */
[----:B------:R-:W-:-:S04]  /*1dcb0*/  IMAD.HI.U32 R11, R24, R2, RZ ;  /* 0x00000002180b7227 */ /* 0x000fc800078e00ff */
[----:B-1----:R-:W-:-:S04]  /*1dcc0*/  IMAD.HI.U32 R13, R24, R9, RZ ;  /* 0x00000009180d7227 */ /* 0x002fc800078e00ff */
[----:B------:R-:W-:Y:S02]  /*1dcd0*/  IMAD.MOV R11, RZ, RZ, -R11 ;  /* 0x000000ffff0b7224 */ /* 0x000fe400078e0a0b */
[----:B------:R-:W-:Y:S02]  /*1dce0*/  IMAD.MOV R13, RZ, RZ, -R13 ;  /* 0x000000ffff0d7224 */ /* 0x000fe400078e0a0d */
[----:B------:R-:W-:Y:S02]  /*1dcf0*/  @!P5 IMAD.IADD R10, R10, 0x1, -R21 ;  /* 0x000000010a0ad824 */ /* 0x000fe400078e0a15 */
[C---:B------:R-:W-:Y:S02]  /*1dd00*/  IMAD R2, R21.reuse, R11, R2 ;  /* 0x0000000b15027224 */ /* 0x040fe400078e0202 */
[----:B------:R-:W-:Y:S02]  /*1dd10*/  IMAD R9, R21, R13, R9 ;  /* 0x0000000d15097224 */ /* 0x000fe400078e0209 */
[----:B------:R-:W-:Y:S01]  /*1dd20*/  IMAD.HI.U32 R11, R24, R8, RZ ;  /* 0x00000008180b7227 */ /* 0x000fe200078e00ff */
[----:B------:R-:W-:-:S03]  /*1dd30*/  ISETP.GE.AND P3, PT, R12, RZ, PT ;  /* 0x000000ff0c00720c */ /* 0x000fc60003f66270 */
[----:B------:R-:W-:Y:S01]  /*1dd40*/  IMAD.MOV.U32 R13, RZ, RZ, R10 ;  /* 0x000000ffff0d7224 */ /* 0x000fe200078e000a */
[----:B------:R-:W-:Y:S02]  /*1dd50*/  IABS R12, R14 ;  /* 0x0000000e000c7213 */ /* 0x000fe40000000000 */
[----:B------:R-:W4:Y:S01]  /*1dd60*/  LDL R14, [R1+0xb58] ;  /* 0x000b5800010e7983 */ /* 0x000f220000100800 */
[----:B------:R-:W-:Y:S02]  /*1dd70*/  IMAD.MOV R11, RZ, RZ, -R11 ;  /* 0x000000ffff0b7224 */ /* 0x000fe400078e0a0b */
[----:B------:R-:W-:Y:S02]  /*1dd80*/  @!P6 IMAD.MOV R13, RZ, RZ, -R13 ;  /* 0x000000ffff0de224 */ /* 0x000fe400078e0a0d */
[----:B------:R-:W-:-:S03]  /*1dd90*/  IMAD R8, R21, R11, R8 ;  /* 0x0000000b15087224 */ /* 0x000fc600078e0208 */
[----:B------:R-:W-:Y:S01]  /*1dda0*/  STL [R1+0x118], R13 ;  /* 0x0001180d01007387 */ /* 0x000fe20000100800 */
[----:B--2---:R-:W-:-:S03]  /*1ddb0*/  IABS R11, R26 ;  /* 0x0000001a000b7213 */ /* 0x004fc60000000000 */
[----:B------:R-:W2:Y:S01]  /*1ddc0*/  LDL.LU R26, [R1+0xb48] ;  /* 0x000b4800011a7983 */ /* 0x000ea20000300800 */
[----:B------:R-:W-:-:S04]  /*1ddd0*/  IMAD.HI.U32 R7, R24, R4, RZ ;  /* 0x0000000418077227 */ /* 0x000fc800078e00ff */
[----:B------:R-:W-:Y:S01]  /*1dde0*/  IMAD.MOV R7, RZ, RZ, -R7 ;  /* 0x000000ffff077224 */ /* 0x000fe200078e0a07 */
[----:B------:R-:W-:-:S03]  /*1ddf0*/  ISETP.GT.U32.AND P2, PT, R21, R5, PT ;  /* 0x000000051500720c */ /* 0x000fc60003f44070 */
[----:B------:R-:W-:-:S05]  /*1de00*/  IMAD R4, R21, R7, R4 ;  /* 0x0000000715047224 */ /* 0x000fca00078e0204 */
[----:B------:R-:W-:-:S05]  /*1de10*/  ISETP.GT.U32.AND P5, PT, R21, R4, PT ;  /* 0x000000041500720c */ /* 0x000fca0003fa4070 */
[----:B------:R-:W-:Y:S02]  /*1de20*/  @!P2 IMAD.IADD R5, R5, 0x1, -R21 ;  /* 0x000000010505a824 */ /* 0x000fe400078e0a15 */
[----:B------:R-:W-:-:S06]  /*1de30*/  IMAD.HI.U32 R7, R24, R12, RZ ;  /* 0x0000000c18077227 */ /* 0x000fcc00078e00ff */
[----:B------:R-:W-:Y:S01]  /*1de40*/  @!P5 IMAD.IADD R4, R4, 0x1, -R21 ;  /* 0x000000010404d824 */ /* 0x000fe200078e0a15 */
[----:B------:R-:W-:Y:S01]  /*1de50*/  ISETP.GT.U32.AND P5, PT, R21, R5, PT ;  /* 0x000000051500720c */ /* 0x000fe20003fa4070 */
[----:B------:R-:W-:Y:S01]  /*1de60*/  IMAD.MOV R7, RZ, RZ, -R7 ;  /* 0x000000ffff077224 */ /* 0x000fe200078e0a07 */
[----:B------:R-:W-:-:S03]  /*1de70*/  IABS R6, R23 ;  /* 0x0000001700067213 */ /* 0x000fc60000000000 */
[----:B------:R-:W-:Y:S02]  /*1de80*/  IMAD R12, R21, R7, R12 ;  /* 0x00000007150c7224 */ /* 0x000fe400078e020c */
[----:B------:R-:W-:-:S04]  /*1de90*/  IMAD.HI.U32 R7, R24, R6, RZ ;  /* 0x0000000618077227 */ /* 0x000fc800078e00ff */
[----:B------:R-:W-:Y:S02]  /*1dea0*/  IMAD.MOV R7, RZ, RZ, -R7 ;  /* 0x000000ffff077224 */ /* 0x000fe400078e0a07 */
[----:B------:R-:W-:Y:S01]  /*1deb0*/  @!P5 IMAD.IADD R5, R5, 0x1, -R21 ;  /* 0x000000010505d824 */ /* 0x000fe200078e0a15 */
[C---:B------:R-:W-:Y:S01]  /*1dec0*/  ISETP.GT.U32.AND P5, PT, R21.reuse, R12, PT ;  /* 0x0000000c1500720c */ /* 0x040fe20003fa4070 */
[----:B------:R-:W-:Y:S02]  /*1ded0*/  IMAD R6, R21, R7, R6 ;  /* 0x0000000715067224 */ /* 0x000fe400078e0206 */
[----:B------:R-:W-:Y:S01]  /*1dee0*/  IMAD.MOV.U32 R23, RZ, RZ, R5 ;  /* 0x000000ffff177224 */ /* 0x000fe200078e0005 */
[----:B----4-:R-:W-:Y:S01]  /*1def0*/  IABS R7, R14 ;  /* 0x0000000e00077213 */ /* 0x010fe20000000000 */
[----:B------:R-:W-:Y:S01]  /*1df00*/  IMAD.HI.U32 R14, R24, R11, RZ ;  /* 0x0000000b180e7227 */ /* 0x000fe200078e00ff */
[----:B---3--:R-:W-:Y:S02]  /*1df10*/  IABS R10, R27 ;  /* 0x0000001b000a7213 */ /* 0x008fe40000000000 */
[----:B------:R-:W3:Y:S01]  /*1df20*/  LDL.LU R27, [R1+0xb64] ;  /* 0x000b6400011b7983 */ /* 0x000ee20000300800 */
[----:B------:R-:W-:-:S02]  /*1df30*/  @!P1 IMAD.MOV R23, RZ, RZ, -R23 ;  /* 0x000000ffff179224 */ /* 0x000fc400078e0a17 */
[----:B------:R-:W-:Y:S02]  /*1df40*/  IMAD.MOV R14, RZ, RZ, -R14 ;  /* 0x000000ffff0e7224 */ /* 0x000fe400078e0a0e */
[----:B------:R-:W-:Y:S01]  /*1df50*/  @!P5 IMAD.IADD R12, R12, 0x1, -R21 ;  /* 0x000000010c0cd824 */ /* 0x000fe200078e0a15 */
[----:B------:R0:W-:Y:S01]  /*1df60*/  STL [R1+0x110], R23 ;  /* 0x0001101701007387 */ /* 0x0001e20000100800 */
[----:B------:R-:W-:-:S03]  /*1df70*/  IMAD R11, R21, R14, R11 ;  /* 0x0000000e150b7224 */ /* 0x000fc600078e020b */
[----:B0-----:R-:W4:Y:S01]  /*1df80*/  LDL.LU R23, [R1+0x25b4] ;  /* 0x0025b40001177983 */ /* 0x001f220000300800 */
[----:B--2---:R-:W-:-:S03]  /*1df90*/  ISETP.GE.AND P5, PT, R26, RZ, PT ;  /* 0x000000ff1a00720c */ /* 0x004fc60003fa6270 */
[----:B------:R-:W2:Y:S04]  /*1dfa0*/  LDL.LU R26, [R1+0x25b0] ;  /* 0x0025b000011a7983 */ /* 0x000ea80000300800 */
[----:B------:R-:W3:Y:S01]  /*1dfb0*/  LDL.LU R14, [R1+0xb60] ;  /* 0x000b6000010e7983 */ /* 0x000ee20000300800 */
[----:B------:R-:W-:-:S13]  /*1dfc0*/  ISETP.GT.U32.AND P2, PT, R21, R2, PT ;  /* 0x000000021500720c */ /* 0x000fda0003f44070 */
[----:B------:R-:W-:Y:S01]  /*1dfd0*/  @!P2 IMAD.IADD R2, R2, 0x1, -R21 ;  /* 0x000000010202a824 */ /* 0x000fe200078e0a15 */
[----:B------:R-:W-:-:S04]  /*1dfe0*/  ISETP.GT.U32.AND P2, PT, R21, R4, PT ;  /* 0x000000041500720c */ /* 0x000fc80003f44070 */
[----:B------:R-:W-:Y:S01]  /*1dff0*/  ISETP.GT.U32.AND P6, PT, R21, R2, PT ;  /* 0x000000021500720c */ /* 0x000fe20003fc4070 */
[----:B------:R-:W-:-:S04]  /*1e000*/  IMAD.HI.U32 R13, R24, R7, RZ ;  /* 0x00000007180d7227 */ /* 0x000fc800078e00ff */
[----:B------:R-:W-:-:S04]  /*1e010*/  IMAD.MOV R13, RZ, RZ, -R13 ;  /* 0x000000ffff0d7224 */ /* 0x000fc800078e0a0d */
[----:B------:R-:W-:-:S04]  /*1e020*/  @!P2 IMAD.IADD R4, R4, 0x1, -R21 ;  /* 0x000000010404a824 */ /* 0x000fc800078e0a15 */
[----:B------:R-:W-:Y:S02]  /*1e030*/  @!P3 IMAD.MOV R4, RZ, RZ, -R4 ;  /* 0x000000ffff04b224 */ /* 0x000fe400078e0a04 */
[----:B------:R-:W-:Y:S02]  /*1e040*/  @!P6 IMAD.IADD R2, R2, 0x1, -R21 ;  /* 0x000000010202e824 */ /* 0x000fe400078e0a15 */
[C---:B------:R-:W-:Y:S01]  /*1e050*/  IMAD R7, R21.reuse, R13, R7 ;  /* 0x0000000d15077224 */ /* 0x040fe200078e0207 */
[----:B------:R0:W-:Y:S04]  /*1e060*/  STL [R1+0x10c], R4 ;  /* 0x00010c0401007387 */ /* 0x0001e80000100800 */
[----:B0-----:R-:W3:Y:S01]  /*1e070*/  LDL.LU R4, [R1+0xb54] ;  /* 0x000b540001047983 */ /* 0x001ee20000300800 */
[----:B------:R-:W-:-:S02]  /*1e080*/  ISETP.GT.U32.AND P1, PT, R21, R9, PT ;  /* 0x000000091500720c */ /* 0x000fc40003f24070 */
[C---:B------:R-:W-:Y:S02]  /*1e090*/  ISETP.GT.U32.AND P2, PT, R21.reuse, R8, PT ;  /* 0x000000081500720c */ /* 0x040fe40003f44070 */
[----:B------:R-:W-:-:S09]  /*1e0a0*/  ISETP.GT.U32.AND P6, PT, R21, R6, PT ;  /* 0x000000061500720c */ /* 0x000fd20003fc4070 */
[--C-:B------:R-:W-:Y:S02]  /*1e0b0*/  @!P1 IMAD.IADD R9, R9, 0x1, -R21.reuse ;  /* 0x0000000109099824 */ /* 0x100fe400078e0a15 */
[----:B------:R-:W-:-:S03]  /*1e0c0*/  @!P2 IMAD.IADD R8, R8, 0x1, -R21 ;  /* 0x000000010808a824 */ /* 0x000fc600078e0a15 */
[----:B------:R-:W-:Y:S01]  /*1e0d0*/  ISETP.GT.U32.AND P2, PT, R21, R9, PT ;  /* 0x000000091500720c */ /* 0x000fe20003f44070 */
[----:B------:R-:W-:-:S05]  /*1e0e0*/  @!P6 IMAD.IADD R6, R6, 0x1, -R21 ;  /* 0x000000010606e824 */ /* 0x000fca00078e0a15 */
[----:B------:R-:W-:-:S07]  /*1e0f0*/  ISETP.GT.U32.AND P6, PT, R21, R6, PT ;  /* 0x000000061500720c */ /* 0x000fce0003fc4070 */
[----:B------:R-:W-:-:S06]  /*1e100*/  @!P2 IMAD.IADD R9, R9, 0x1, -R21 ;  /* 0x000000010909a824 */ /* 0x000fcc00078e0a15 */
[----:B------:R-:W-:Y:S01]  /*1e110*/  @!P6 IMAD.IADD R6, R6, 0x1, -R21 ;  /* 0x000000010606e824 */ /* 0x000fe200078e0a15 */
[----:B----4-:R-:W-:Y:S01]  /*1e120*/  ISETP.GE.AND P6, PT, R23, RZ, PT ;  /* 0x000000ff1700720c */ /* 0x010fe20003fc6270 */
[----:B--2---:R-:W-:Y:S02]  /*1e130*/  IMAD.MOV.U32 R13, RZ, RZ, R26 ;  /* 0x000000ffff0d7224 */ /* 0x004fe400078e001a */
[----:B------:R-:W-:Y:S01]  /*1e140*/  IMAD.MOV.U32 R26, RZ, RZ, R2 ;  /* 0x000000ffff1a7224 */ /* 0x000fe200078e0002 */
[----:B---3--:R-:W-:Y:S01]  /*1e150*/  IABS R2, R14 ;  /* 0x0000000e00027213 */ /* 0x008fe20000000000 */
[----:B------:R0:W-:Y:S04]  /*1e160*/  STL [R1+0x25ac], R14 ;  /* 0x0025ac0e01007387 */ /* 0x0001e80000100800 */
[----:B0-----:R-:W2:Y:S01]  /*1e170*/  LDL.LU R14, [R1+0xb58] ;  /* 0x000b5800010e7983 */ /* 0x001ea20000300800 */
[----:B------:R-:W-:Y:S01]  /*1e180*/  ISETP.GE.AND P2, PT, R13, RZ, PT ;  /* 0x000000ff0d00720c */ /* 0x000fe20003f46270 */
[----:B------:R-:W-:-:S04]  /*1e190*/  IMAD.HI.U32 R13, R24, R2, RZ ;  /* 0x00000002180d7227 */ /* 0x000fc800078e00ff */
[----:B------:R-:W-:Y:S02]  /*1e1a0*/  @!P0 IMAD.MOV R26, RZ, RZ, -R26 ;  /* 0x000000ffff1a8224 */ /* 0x000fe400078e0a1a */
[----:B------:R-:W-:-:S03]  /*1e1b0*/  IMAD.MOV R13, RZ, RZ, -R13 ;  /* 0x000000ffff0d7224 */ /* 0x000fc600078e0a0d */
[----:B------:R0:W-:Y:S01]  /*1e1c0*/  STL [R1+0x108], R26 ;  /* 0x0001081a01007387 */ /* 0x0001e20000100800 */
[----:B------:R-:W-:-:S03]  /*1e1d0*/  IMAD R2, R21, R13, R2 ;  /* 0x0000000d15027224 */ /* 0x000fc600078e0202 */
[----:B0-----:R-:W3:Y:S04]  /*1e1e0*/  LDL.LU R26, [R1+0xb68] ;  /* 0x000b6800011a7983 */ /* 0x001ee80000300800 */
[----:B------:R-:W4:Y:S04]  /*1e1f0*/  LDL.LU R23, [R1+0xb74] ;  /* 0x000b740001177983 */ /* 0x000f280000300800 */
[----:B------:R-:W3:Y:S01]  /*1e200*/  LDL.LU R13, [R1+0xb5c] ;  /* 0x000b5c00010d7983 */ /* 0x000ee20000300800 */
[----:B------:R-:W-:-:S13]  /*1e210*/  ISETP.GT.U32.AND P1, PT, R21, R12, PT ;  /* 0x0000000c1500720c */ /* 0x000fda0003f24070 */
[----:B------:R-:W-:Y:S01]  /*1e220*/  @!P1 IMAD.IADD R12, R12, 0x1, -R21 ;  /* 0x000000010c0c9824 */ /* 0x000fe200078e0a15 */
[----:B------:R-:W-:-:S13]  /*1e230*/  ISETP.GT.U32.AND P1, PT, R21, R7, PT ;  /* 0x000000071500720c */ /* 0x000fda0003f24070 */
[----:B------:R-:W-:Y:S01]  /*1e240*/  @!P1 IMAD.IADD R7, R7, 0x1, -R21 ;  /* 0x0000000107079824 */ /* 0x000fe200078e0a15 */
[----:B------:R-:W-:Y:S01]  /*1e250*/  ISETP.GT.U32.AND P3, PT, R21, R8, PT ;  /* 0x000000081500720c */ /* 0x000fe20003f64070 */
[----:B------:R-:W-:-:S04]  /*1e260*/  IMAD.HI.U32 R5, R24, R10, RZ ;  /* 0x0000000a18057227 */ /* 0x000fc800078e00ff */
[----:B------:R-:W-:Y:S01]  /*1e270*/  IMAD.MOV R5, RZ, RZ, -R5 ;  /* 0x000000ffff057224 */ /* 0x000fe200078e0a05 */
[----:B------:R-:W-:-:S03]  /*1e280*/  ISETP.GT.U32.AND P0, PT, R21, R11, PT ;  /* 0x0000000b1500720c */ /* 0x000fc60003f04070 */
[----:B------:R-:W-:-:S04]  /*1e290*/  IMAD R10, R21, R5, R10 ;  /* 0x00000005150a7224 */ /* 0x000fc800078e020a */
[----:B------:R-:W-:Y:S01]  /*1e2a0*/  @!P3 IMAD.IADD R8, R8, 0x1, -R21 ;  /* 0x000000010808b824 */ /* 0x000fe200078e0a15 */
[----:B------:R-:W-:-:S05]  /*1e2b0*/  ISETP.GT.U32.AND P3, PT, R21, R10, PT ;  /* 0x0000000a1500720c */ /* 0x000fca0003f64070 */
[----:B------:R-:W-:Y:S01]  /*1e2c0*/  @!P0 IMAD.IADD R11, R11, 0x1, -R21 ;  /* 0x000000010b0b8824 */ /* 0x000fe200078e0a15 */
[----:B------:R-:W-:-:S07]  /*1e2d0*/  ISETP.GE.AND P0, PT, R4, RZ, PT ;  /* 0x000000ff0400720c */ /* 0x000fce0003f06270 */
[----:B------:R-:W-:Y:S01]  /*1e2e0*/  @!P3 IMAD.IADD R10, R10, 0x1, -R21 ;  /* 0x000000010a0ab824 */ /* 0x000fe200078e0a15 */
[----:B------:R-:W-:Y:S01]  /*1e2f0*/  ISETP.GT.U32.AND P3, PT, R21, R11, PT ;  /* 0x0000000b1500720c */ /* 0x000fe20003f64070 */
[----:B------:R-:W-:-:S03]  /*1e300*/  @!P5 IMAD.MOV R9, RZ, RZ, -R9 ;  /* 0x000000ffff09d224 */ /* 0x000fc600078e0a09 */
[----:B------:R-:W-:Y:S01]  /*1e310*/  ISETP.GT.U32.AND P5, PT, R21, R10, PT ;  /* 0x0000000a1500720c */ /* 0x000fe20003fa4070 */
[----:B------:R-:W-:Y:S02]  /*1e320*/  @!P2 IMAD.MOV R8, RZ, RZ, -R8 ;  /* 0x000000ffff08a224 */ /* 0x000fe400078e0a08 */
[----:B------:R-:W-:-:S06]  /*1e330*/  @!P6 IMAD.MOV R6, RZ, RZ, -R6 ;  /* 0x000000ffff06e224 */ /* 0x000fcc00078e0a06 */
[----:B------:R-:W-:-:S04]  /*1e340*/  @!P3 IMAD.IADD R11, R11, 0x1, -R21 ;  /* 0x000000010b0bb824 */ /* 0x000fc800078e0a15 */
[----:B------:R-:W-:Y:S01]  /*1e350*/  @!P0 IMAD.MOV R11, RZ, RZ, -R11 ;  /* 0x000000ffff0b8224 */ /* 0x000fe200078e0a0b */
[----:B------:R-:W-:Y:S01]  /*1e360*/  IABS R5, R27 ;  /* 0x0000001b00057213 */ /* 0x000fe20000000000 */
[----:B------:R-:W-:Y:S01]  /*1e370*/  @!P5 IMAD.IADD R10, R10, 0x1, -R21 ;  /* 0x000000010a0ad824 */ /* 0x000fe200078e0a15 */
[----:B------:R-:W-:Y:S02]  /*1e380*/  ISETP.GE.AND P5, PT, R27, RZ, PT ;  /* 0x000000ff1b00720c */ /* 0x000fe40003fa6270 */
[----:B--2---:R-:W-:Y:S01]  /*1e390*/  ISETP.GE.AND P1, PT, R14, RZ, PT ;  /* 0x000000ff0e00720c */ /* 0x004fe20003f26270 */
[----:B------:R-:W-:Y:S02]  /*1e3a0*/  IMAD.MOV.U32 R14, RZ, RZ, R12 ;  /* 0x000000ffff0e7224 */ /* 0x000fe400078e000c */
[----:B------:R-:W2:Y:S02]  /*1e3b0*/  LDL.LU R12, [R1+0xb78] ;  /* 0x000b7800010c7983 */ /* 0x000ea40000300800 */
[----:B------:R-:W-:-:S05]  /*1e3c0*/  @!P4 IMAD.MOV R14, RZ, RZ, -R14 ;  /* 0x000000ffff0ec224 */ /* 0x000fca00078e0a0e */
[----:B------:R0:W-:Y:S04]  /*1e3d0*/  STL [R1+0x104], R14 ;  /* 0x0001040e01007387 */ /* 0x0001e80000100800 */
[----:B0-----:R-:W2:Y:S04]  /*1e3e0*/  LDL.LU R14, [R1+0x25ac] ;  /* 0x0025ac00010e7983 */ /* 0x001ea80000300800 */
[----:B------:R-:W-:Y:S04]  /*1e3f0*/  STL [R1+0x100], R9 ;  /* 0x0001000901007387 */ /* 0x000fe80000100800 */
[----:B------:R-:W-:Y:S01]  /*1e400*/  STL [R1+0x164], R8 ;  /* 0x0001640801007387 */ /* 0x000fe20000100800 */
[----:B---3--:R-:W-:-:S03]  /*1e410*/  ISETP.GE.AND P6, PT, R13, RZ, PT ;  /* 0x000000ff0d00720c */ /* 0x008fc60003fc6270 */
[----:B------:R-:W-:Y:S04]  /*1e420*/  STL [R1+0x168], R6 ;  /* 0x0001680601007387 */ /* 0x000fe80000100800 */
[----:B------:R0:W-:Y:S04]  /*1e430*/  STL [R1+0x14c], R11 ;  /* 0x00014c0b01007387 */ /* 0x0001e80000100800 */
[----:B------:R-:W3:Y:S04]  /*1e440*/  LDL.LU R13, [R1+0xba0] ;  /* 0x000ba000010d7983 */ /* 0x000ee80000300800 */
[----:B------:R-:W3:Y:S01]  /*1e450*/  LDL.LU R27, [R1+0xba4] ;  /* 0x000ba400011b7983 */ /* 0x000ee20000300800 */
[----:B------:R-:W-:-:S02]  /*1e460*/  ISETP.GT.U32.AND P4, PT, R21, R7, PT ;  /* 0x000000071500720c */ /* 0x000fc40003f84070 */
[----:B------:R-:W-:-:S11]  /*1e470*/  ISETP.GT.U32.AND P2, PT, R21, R2, PT ;  /* 0x000000021500720c */ /* 0x000fd60003f44070 */
[----:B------:R-:W-:-:S04]  /*1e480*/  @!P4 IMAD.IADD R7, R7, 0x1, -R21 ;  /* 0x000000010707c824 */ /* 0x000fc800078e0a15 */
[----:B0-----:R-:W-:-:S04]  /*1e490*/  IMAD.MOV.U32 R11, RZ, RZ, R7 ;  /* 0x000000ffff0b7224 */ /* 0x001fc800078e0007 */
[----:B------:R-:W-:Y:S01]  /*1e4a0*/  @!P1 IMAD.MOV R11, RZ, RZ, -R11 ;  /* 0x000000ffff0b9224 */ /* 0x000fe200078e0a0b */
[----:B------:R-:W-:Y:S01]  /*1e4b0*/  IABS R9, R26 ;  /* 0x0000001a00097213 */ /* 0x000fe20000000000 */
[----:B------:R-:W-:Y:S01]  /*1e4c0*/  @!P2 IMAD.IADD R2, R2, 0x1, -R21 ;  /* 0x000000010202a824 */ /* 0x000fe200078e0a15 */
[----:B------:R-:W-:Y:S01]  /*1e4d0*/  ISETP.GE.AND P2, PT, R26, RZ, PT ;  /* 0x000000ff1a00720c */ /* 0x000fe20003f46270 */
[----:B------:R-:W-:Y:S01]  /*1e4e0*/  @!P6 IMAD.MOV R10, RZ, RZ, -R10 ;  /* 0x000000ffff0ae224 */ /* 0x000fe200078e0a0a */
[----:B----4-:R-:W-:Y:S02]  /*1e4f0*/  IABS R6, R23 ;  /* 0x0000001700067213 */ /* 0x010fe40000000000 */
[----:B------:R-:W-:Y:S01]  /*1e500*/  ISETP.GE.AND P6, PT, R23, RZ, PT ;  /* 0x000000ff1700720c */ /* 0x000fe20003fc6270 */
[----:B------:R-:W-:-:S04]  /*1e510*/  IMAD.HI.U32 R8, R24, R9, RZ ;  /* 0x0000000918087227 */ /* 0x000fc800078e00ff */
[----:B------:R-:W-:-:S04]  /*1e520*/  IMAD.MOV R8, RZ, RZ, -R8 ;  /* 0x000000ffff087224 */ /* 0x000fc800078e0a08 */
[C---:B------:R-:W-:Y:S01]  /*1e530*/  IMAD R9, R21.reuse, R8, R9 ;  /* 0x0000000815097224 */ /* 0x040fe200078e0209 */
[----:B------:R-:W-:-:S04]  /*1e540*/  ISETP.GT.U32.AND P0, PT, R21, R2, PT ;  /* 0x000000021500720c */ /* 0x000fc80003f04070 */
[----:B------:R-:W-:Y:S01]  /*1e550*/  ISETP.GT.U32.AND P1, PT, R21, R9, PT ;  /* 0x000000091500720c */ /* 0x000fe20003f24070 */
[----:B------:R-:W-:-:S04]  /*1e560*/  IMAD.HI.U32 R4, R24, R5, RZ ;  /* 0x0000000518047227 */ /* 0x000fc800078e00ff */
[----:B------:R-:W-:-:S04]  /*1e570*/  IMAD.MOV R4, RZ, RZ, -R4 ;  /* 0x000000ffff047224 */ /* 0x000fc800078e0a04 */
[----:B------:R-:W-:Y:S02]  /*1e580*/  IMAD R5, R21, R4, R5 ;  /* 0x0000000415057224 */ /* 0x000fe400078e0205 */
[--C-:B------:R-:W-:Y:S02]  /*1e590*/  @!P0 IMAD.IADD R2, R2, 0x1, -R21.reuse ;  /* 0x0000000102028824 */ /* 0x100fe400078e0a15 */
[----:B------:R-:W-:Y:S01]  /*1e5a0*/  @!P1 IMAD.IADD R9, R9, 0x1, -R21 ;  /* 0x0000000109099824 */ /* 0x000fe200078e0a15 */
[----:B--2---:R-:W-:Y:S02]  /*1e5b0*/  ISETP.GE.AND P4, PT, R14, RZ, PT ;  /* 0x000000ff0e00720c */ /* 0x004fe40003f86270 */
[----:B------:R-:W2:Y:S04]  /*1e5c0*/  LDL R14, [R1+0xb7c] ;  /* 0x000b7c00010e7983 */ /* 0x000ea80000100800 */
[----:B------:R-:W-:Y:S04]  /*1e5d0*/  STL [R1+0x160], R11 ;  /* 0x0001600b01007387 */ /* 0x000fe80000100800 */
[----:B------:R-:W4:Y:S04]  /*1e5e0*/  LDL R26, [R1+0xb80] ;  /* 0x000b8000011a7983 */ /* 0x000f280000100800 */
[----:B------:R-:W2:Y:S01]  /*1e5f0*/  LDL R23, [R1+0xb84] ;  /* 0x000b840001177983 */ /* 0x000ea20000100800 */
[----:B------:R-:W-:-:S02]  /*1e600*/  IABS R4, R12 ;  /* 0x0000000c00047213 */ /* 0x000fc40000000000 */
[----:B------:R-:W-:Y:S01]  /*1e610*/  ISETP.GE.AND P0, PT, R12, RZ, PT ;  /* 0x000000ff0c00720c */ /* 0x000fe20003f06270 */
[----:B------:R0:W-:Y:S01]  /*1e620*/  STL [R1+0x154], R10 ;  /* 0x0001540a01007387 */ /* 0x0001e20000100800 */
[----:B---3--:R-:W-:Y:S02]  /*1e630*/  ISETP.GE.AND P1, PT, R27, RZ, PT ;  /* 0x000000ff1b00720c */ /* 0x008fe40003f26270 */
[----:B------:R-:W-:Y:S02]  /*1e640*/  IABS R12, R27 ;  /* 0x0000001b000c7213 */ /* 0x000fe40000000000 */
[----:B------:R-:W3:Y:S01]  /*1e650*/  LDL.LU R27, [R1+0xb90] ;  /* 0x000b9000011b7983 */ /* 0x000ee20000300800 */
[----:B------:R-:W-:-:S13]  /*1e660*/  ISETP.GT.U32.AND P3, PT, R21, R5, PT ;  /* 0x000000051500720c */ /* 0x000fda0003f64070 */
[----:B------:R-:W-:-:S05]  /*1e670*/  @!P3 IMAD.IADD R5, R5, 0x1, -R21 ;  /* 0x000000010505b824 */ /* 0x000fca00078e0a15 */
[----:B------:R-:W-:Y:S01]  /*1e680*/  ISETP.GT.U32.AND P3, PT, R21, R5, PT ;  /* 0x000000051500720c */ /* 0x000fe20003f64070 */
[----:B0-----:R-:W-:Y:S01]  /*1e690*/  IMAD.MOV.U32 R10, RZ, RZ, R2 ;  /* 0x000000ffff0a7224 */ /* 0x001fe200078e0002 */
[----:B------:R-:W-:Y:S01]  /*1e6a0*/  IABS R2, R13 ;  /* 0x0000000d00027213 */ /* 0x000fe20000000000 */
[----:B------:R-:W-:-:S10]  /*1e6b0*/  IMAD.HI.U32 R8, R24, R6, RZ ;  /* 0x0000000618087227 */ /* 0x000fd400078e00ff */
[----:B------:R-:W-:Y:S01]  /*1e6c0*/  @!P3 IMAD.IADD R5, R5, 0x1, -R21 ;  /* 0x000000010505b824 */ /* 0x000fe200078e0a15 */
[----:B------:R-:W-:-:S03]  /*1e6d0*/  ISETP.GE.AND P3, PT, R13, RZ, PT ;  /* 0x000000ff0d00720c */ /* 0x000fc60003f66270 */
[----:B------:R-:W-:Y:S02]  /*1e6e0*/  IMAD.MOV.U32 R13, RZ, RZ, R5 ;  /* 0x000000ffff0d7224 */ /* 0x000fe400078e0005 */
[----:B------:R-:W-:Y:S02]  /*1e6f0*/  @!P4 IMAD.MOV R10, RZ, RZ, -R10 ;  /* 0x000000ffff0ac224 */ /* 0x000fe400078e0a0a */
[----:B------:R-:W-:Y:S02]  /*1e700*/  IMAD.MOV R8, RZ, RZ, -R8 ;  /* 0x000000ffff087224 */ /* 0x000fe400078e0a08 */
[----:B------:R-:W-:Y:S01]  /*1e710*/  @!P5 IMAD.MOV R13, RZ, RZ, -R13 ;  /* 0x000000ffff0dd224 */ /* 0x000fe200078e0a0d */
[----:B------:R0:W-:Y:S01]  /*1e720*/  STL [R1+0x15c], R10 ;  /* 0x00015c0a01007387 */ /* 0x0001e20000100800 */
[----:B------:R-:W-:-:S03]  /*1e730*/  IMAD R6, R21, R8, R6 ;  /* 0x0000000815067224 */ /* 0x000fc600078e0206 */
[----:B------:R1:W-:Y:S01]  /*1e740*/  STL [R1+0x158], R13 ;  /* 0x0001580d01007387 */ /* 0x0003e20000100800 */
[----:B------:R-:W-:-:S13]  /*1e750*/  ISETP.GT.U32.AND P4, PT, R21, R9, PT ;  /* 0x000000091500720c */ /* 0x000fda0003f84070 */
[----:B------:R-:W-:Y:S01]  /*1e760*/  @!P4 IMAD.IADD R9, R9, 0x1, -R21 ;  /* 0x000000010909c824 */ /* 0x000fe200078e0a15 */
[----:B----4-:R-:W-:Y:S02]  /*1e770*/  IABS R8, R26 ;  /* 0x0000001a00087213 */ /* 0x010fe40000000000 */
[----:B------:R-:W4:Y:S01]  /*1e780*/  LDL R26, [R1+0xb88] ;  /* 0x000b8800011a7983 */ /* 0x000f220000100800 */
[----:B--2---:R-:W-:-:S03]  /*1e790*/  IABS R5, R23 ;  /* 0x0000001700057213 */ /* 0x004fc60000000000 */
[----:B------:R-:W2:Y:S01]  /*1e7a0*/  LDL R23, [R1+0xb8c] ;  /* 0x000b8c0001177983 */ /* 0x000ea20000100800 */
[----:B0-----:R-:W-:-:S05]  /*1e7b0*/  IABS R10, R14 ;  /* 0x0000000e000a7213 */ /* 0x001fca0000000000 */
[----:B-1----:R-:W-:-:S04]  /*1e7c0*/  IMAD.HI.U32 R13, R24, R10, RZ ;  /* 0x0000000a180d7227 */ /* 0x002fc800078e00ff */
[----:B------:R-:W-:-:S04]  /*1e7d0*/  IMAD.MOV R13, RZ, RZ, -R13 ;  /* 0x000000ffff0d7224 */ /* 0x000fc800078e0a0d */
[----:B------:R-:W-:-:S05]  /*1e7e0*/  IMAD R10, R21, R13, R10 ;  /* 0x0000000d150a7224 */ /* 0x000fca00078e020a */
[----:B------:R0:W-:Y:S04]  /*1e7f0*/  STL [R1+0x25a8], R10 ;  /* 0x0025a80a01007387 */ /* 0x0001e80000100800 */
[----:B---3--:R1:W-:Y:S01]  /*1e800*/  STL [R1+0x25a0], R27 ;  /* 0x0025a01b01007387 */ /* 0x0083e20000100800 */
[----:B0-----:R-:W-:Y:S01]  /*1e810*/  IMAD.MOV.U32 R10, RZ, RZ, R9 ;  /* 0x000000ffff0a7224 */ /* 0x001fe200078e0009 */
[----:B------:R-:W-:Y:S02]  /*1e820*/  IABS R9, R27 ;  /* 0x0000001b00097213 */ /* 0x000fe40000000000 */
[----:B-1----:R-:W3:Y:S01]  /*1e830*/  LDL.LU R27, [R1+0xb7c] ;  /* 0x000b7c00011b7983 */ /* 0x002ee20000300800 */
        /* <DEDUP_REMOVED lines=12> */
[----:B------:R-:W-:-:S04]  /*1e900*/  IMAD.HI.U32 R7, R24, R12, RZ ;  /* 0x0000000c18077227 */ /* 0x000fc800078e00ff */
[----:B------:R-:W-:Y:S02]  /*1e910*/  IMAD.MOV R11, RZ, RZ, -R11 ;  /* 0x000000ffff0b7224 */ /* 0x000fe400078e0a0b */
[----:B------:R-:W-:Y:S02]  /*1e920*/  IMAD.MOV R7, RZ, RZ, -R7 ;  /* 0x000000ffff077224 */ /* 0x000fe400078e0a07 */
[----:B------:R-:W-:Y:S02]  /*1e930*/  @!P2 IMAD.MOV R10, RZ, RZ, -R10 ;  /* 0x000000ffff0aa224 */ /* 0x000fe400078e0a0a */
[C---:B------:R-:W-:Y:S02]  /*1e940*/  IMAD R8, R21.reuse, R11, R8 ;  /* 0x0000000b15087224 */ /* 0x040fe400078e0208 */
[----:B------:R-:W-:Y:S02]  /*1e950*/  @!P4 IMAD.IADD R6, R6, 0x1, -R21 ;  /* 0x000000010606c824 */ /* 0x000fe400078e0a15 */
[----:B------:R-:W-:-:S02]  /*1e960*/  IMAD R12, R21, R7, R12 ;  /* 0x00000007150c7224 */ /* 0x000fc400078e020c */
[----:B------:R-:W-:-:S04]  /*1e970*/  IMAD.HI.U32 R7, R24, R5, RZ ;  /* 0x0000000518077227 */ /* 0x000fc800078e00ff */
[----:B------:R-:W-:-:S04]  /*1e980*/  IMAD.MOV R7, RZ, RZ, -R7 ;  /* 0x000000ffff077224 */ /* 0x000fc800078e0a07 */
[C---:B------:R-:W-:Y:S01]  /*1e990*/  IMAD R5, R21.reuse, R7, R5 ;  /* 0x0000000715057224 */ /* 0x040fe200078e0205 */
[C---:B------:R-:W-:Y:S02]  /*1e9a0*/  ISETP.GT.U32.AND P5, PT, R21.reuse, R2, PT ;  /* 0x000000021500720c */ /* 0x040fe40003fa4070 */
[----:B------:R-:W-:-:S11]  /*1e9b0*/  ISETP.GT.U32.AND P4, PT, R21, R12, PT ;  /* 0x0000000c1500720c */ /* 0x000fd60003f84070 */
[--C-:B------:R-:W-:Y:S01]  /*1e9c0*/  @!P5 IMAD.IADD R2, R2, 0x1, -R21.reuse ;  /* 0x000000010202d824 */ /* 0x100fe200078e0a15 */
[----:B------:R-:W-:Y:S01]  /*1e9d0*/  ISETP.GT.U32.AND P5, PT, R21, R4, PT ;  /* 0x000000041500720c */ /* 0x000fe20003fa4070 */
[----:B------:R-:W-:-:S12]  /*1e9e0*/  @!P4 IMAD.IADD R12, R12, 0x1, -R21 ;  /* 0x000000010c0cc824 */ /* 0x000fd800078e0a15 */
[----:B------:R-:W-:-:S04]  /*1e9f0*/  @!P5 IMAD.IADD R4, R4, 0x1, -R21 ;  /* 0x000000010404d824 */ /* 0x000fc800078e0a15 */
[----:B------:R-:W-:Y:S01]  /*1ea00*/  @!P0 IMAD.MOV R4, RZ, RZ, -R4 ;  /* 0x000000ffff048224 */ /* 0x000fe200078e0a04 */
[----:B----4-:R-:W-:Y:S02]  /*1ea10*/  IABS R11, R26 ;  /* 0x0000001a000b7213 */ /* 0x010fe40000000000 */
[----:B------:R-:W4:Y:S04]  /*1ea20*/  LDL.LU R26, [R1+0xb94] ;  /* 0x000b9400011a7983 */ /* 0x000f280000300800 */
[----:B------:R0:W-:Y:S01]  /*1ea30*/  STL [R1+0xfc], R10 ;  /* 0x0000fc0a01007387 */ /* 0x0001e20000100800 */
[----:B--2---:R-:W-:-:S03]  /*1ea40*/  IABS R7, R23 ;  /* 0x0000001700077213 */ /* 0x004fc60000000000 */
[----:B------:R-:W2:Y:S01]  /*1ea50*/  LDL.LU R23, [R1+0xb98] ;  /* 0x000b980001177983 */ /* 0x000ea20000300800 */
[----:B0-----:R-:W-:-:S04]  /*1ea60*/  IMAD.MOV.U32 R10, RZ, RZ, R6 ;  /* 0x000000ffff0a7224 */ /* 0x001fc800078e0006 */
[----:B------:R-:W-:-:S05]  /*1ea70*/  @!P6 IMAD.MOV R10, RZ, RZ, -R10 ;  /* 0x000000ffff0ae224 */ /* 0x000fca00078e0a0a */
[----:B------:R0:W-:Y:S04]  /*1ea80*/  STL [R1+0xf8], R10 ;  /* 0x0000f80a01007387 */ /* 0x0001e80000100800 */
[----:B0-----:R-:W4:Y:S01]  /*1ea90*/  LDL.LU R10, [R1+0x25a8] ;  /* 0x0025a800010a7983 */ /* 0x001f220000300800 */
[----:B------:R-:W-:-:S04]  /*1eaa0*/  IMAD.HI.U32 R13, R24, R7, RZ ;  /* 0x00000007180d7227 */ /* 0x000fc800078e00ff */
[----:B------:R-:W-:-:S04]  /*1eab0*/  IMAD.MOV R13, RZ, RZ, -R13 ;  /* 0x000000ffff0d7224 */ /* 0x000fc800078e0a0d */
[----:B------:R-:W-:Y:S02]  /*1eac0*/  IMAD R7, R21, R13, R7 ;  /* 0x0000000d15077224 */ /* 0x000fe400078e0207 */
[----:B------:R-:W2:Y:S01]  /*1ead0*/  LDL.LU R13, [R1+0xb80] ;  /* 0x000b8000010d7983 */ /* 0x000ea20000300800 */
[----:B---3--:R-:W-:-:S03]  /*1eae0*/  ISETP.GE.AND P4, PT, R27, RZ, PT ;  /* 0x000000ff1b00720c */ /* 0x008fc60003f86270 */
[----:B------:R0:W-:Y:S04]  /*1eaf0*/  STL [R1+0x25a4], R20 ;  /* 0x0025a41401007387 */ /* 0x0001e80000100800 */
[----:B------:R1:W-:Y:S04]  /*1eb00*/  STL [R1+0xf0], R4 ;  /* 0x0000f00401007387 */ /* 0x0003e80000100800 */
[----:B0-----:R-:W3:Y:S04]  /*1eb10*/  LDL.LU R20, [R1+0xb84] ;  /* 0x000b840001147983 */ /* 0x001ee80000300800 */
[----:B-1----:R-:W2:Y:S04]  /*1eb20*/  LDL.LU R4, [R1+0xb88] ;  /* 0x000b880001047983 */ /* 0x002ea80000300800 */
[----:B------:R-:W2:Y:S01]  /*1eb30*/  LDL.LU R27, [R1+0xb8c] ;  /* 0x000b8c00011b7983 */ /* 0x000ea20000300800 */
[----:B------:R-:W-:-:S13]  /*1eb40*/  ISETP.GT.U32.AND P2, PT, R21, R2, PT ;  /* 0x000000021500720c */ /* 0x000fda0003f44070 */
[----:B------:R-:W-:Y:S01]  /*1eb50*/  @!P2 IMAD.IADD R2, R2, 0x1, -R21 ;  /* 0x000000010202a824 */ /* 0x000fe200078e0a15 */
[----:B------:R-:W-:Y:S01]  /*1eb60*/  ISETP.GT.U32.AND P2, PT, R21, R5, PT ;  /* 0x000000051500720c */ /* 0x000fe20003f44070 */
[----:B------:R-:W-:-:S04]  /*1eb70*/  IMAD.HI.U32 R14, R24, R11, RZ ;  /* 0x0000000b180e7227 */ /* 0x000fc800078e00ff */
[----:B------:R-:W-:-:S08]  /*1eb80*/  IMAD.MOV R14, RZ, RZ, -R14 ;  /* 0x000000ffff0e7224 */ /* 0x000fd000078e0a0e */
[----:B------:R-:W-:Y:S02]  /*1eb90*/  @!P2 IMAD.IADD R5, R5, 0x1, -R21 ;  /* 0x000000010505a824 */ /* 0x000fe400078e0a15 */
[----:B------:R-:W-:-:S03]  /*1eba0*/  IMAD R11, R21, R14, R11 ;  /* 0x0000000e150b7224 */ /* 0x000fc600078e020b */
[----:B------:R-:W-:Y:S01]  /*1ebb0*/  ISETP.GT.U32.AND P0, PT, R21, R5, PT ;  /* 0x000000051500720c */ /* 0x000fe20003f04070 */
[----:B------:R-:W-:-:S04]  /*1ebc0*/  IMAD.MOV.U32 R14, RZ, RZ, R2 ;  /* 0x000000ffff0e7224 */ /* 0x000fc800078e0002 */
[----:B------:R-:W-:-:S05]  /*1ebd0*/  @!P3 IMAD.MOV R14, RZ, RZ, -R14 ;  /* 0x000000ffff0eb224 */ /* 0x000fca00078e0a0e */
[----:B------:R0:W-:Y:S03]  /*1ebe0*/  STL [R1+0xec], R14 ;  /* 0x0000ec0e01007387 */ /* 0x0001e60000100800 */
[----:B------:R-:W-:Y:S02]  /*1ebf0*/  @!P0 IMAD.IADD R5, R5, 0x1, -R21 ;  /* 0x0000000105058824 */ /* 0x000fe400078e0a15 */
[----:B0-----:R-:W-:Y:S02]  /*1ec00*/  IMAD.MOV.U32 R14, RZ, RZ, R22 ;  /* 0x000000ffff0e7224 */ /* 0x001fe400078e0016 */
[----:B------:R-:W2:Y:S01]  /*1ec10*/  LDL.LU R22, [R1+0xb9c] ;  /* 0x000b9c0001167983 */ /* 0x000ea20000300800 */
[----:B----4-:R-:W-:-:S13]  /*1ec20*/  ISETP.GT.U32.AND P6, PT, R21, R10, PT ;  /* 0x0000000a1500720c */ /* 0x010fda0003fc4070 */
[----:B------:R-:W-:Y:S01]  /*1ec30*/  @!P6 IMAD.IADD R10, R10, 0x1, -R21 ;  /* 0x000000010a0ae824 */ /* 0x000fe200078e0a15 */
[----:B------:R-:W-:-:S13]  /*1ec40*/  ISETP.GT.U32.AND P6, PT, R21, R12, PT ;  /* 0x0000000c1500720c */ /* 0x000fda0003fc4070 */
[--C-:B------:R-:W-:Y:S01]  /*1ec50*/  @!P6 IMAD.IADD R12, R12, 0x1, -R21.reuse ;  /* 0x000000010c0ce824 */ /* 0x100fe200078e0a15 */
[----:B------:R-:W-:Y:S02]  /*1ec60*/  ISETP.GT.U32.AND P6, PT, R21, R7, PT ;  /* 0x000000071500720c */ /* 0x000fe40003fc4070 */
[----:B---3--:R-:W-:Y:S02]  /*1ec70*/  ISETP.GE.AND P0, PT, R20, RZ, PT ;  /* 0x000000ff1400720c */ /* 0x008fe40003f06270 */
[----:B------:R-:W3:Y:S09]  /*1ec80*/  LDL.LU R20, [R1+0x25a4] ;  /* 0x0025a40001147983 */ /* 0x000ef20000300800 */
[----:B------:R-:W-:Y:S01]  /*1ec90*/  @!P6 IMAD.IADD R7, R7, 0x1, -R21 ;  /* 0x000000010707e824 */ /* 0x000fe200078e0a15 */
[----:B--2---:R-:W-:-:S02]  /*1eca0*/  ISETP.GE.AND P6, PT, R27, RZ, PT ;  /* 0x000000ff1b00720c */ /* 0x004fc40003fc6270 */
[----:B------:R-:W2:Y:S01]  /*1ecb0*/  LDL.LU R27, [R1+0x25a0] ;  /* 0x0025a000011b7983 */ /* 0x000ea20000300800 */
[----:B------:R-:W-:Y:S01]  /*1ecc0*/  ISETP.GT.U32.AND P5, PT, R21, R8, PT ;  /* 0x000000081500720c */ /* 0x000fe20003fa4070 */
[----:B------:R-:W-:Y:S01]  /*1ecd0*/  IMAD.HI.U32 R6, R24, R9, RZ ;  /* 0x0000000918067227 */ /* 0x000fe200078e00ff */
[----:B------:R-:W-:-:S11]  /*1ece0*/  IABS R2, R26 ;  /* 0x0000001a00027213 */ /* 0x000fd60000000000 */
[----:B------:R-:W-:Y:S01]  /*1ecf0*/  @!P5 IMAD.IADD R8, R8, 0x1, -R21 ;  /* 0x000000010808d824 */ /* 0x000fe200078e0a15 */
[----:B------:R-:W-:-:S04]  /*1ed00*/  ISETP.GT.U32.AND P5, PT, R21, R10, PT ;  /* 0x0000000a1500720c */ /* 0x000fc80003fa4070 */
[C---:B------:R-:W-:Y:S01]  /*1ed10*/  ISETP.GT.U32.AND P2, PT, R21.reuse, R8, PT ;  /* 0x000000081500720c */ /* 0x040fe20003f44070 */
[----:B------:R-:W-:Y:S01]  /*1ed20*/  IMAD.MOV R6, RZ, RZ, -R6 ;  /* 0x000000ffff067224 */ /* 0x000fe200078e0a06 */
[----:B------:R-:W-:-:S03]  /*1ed30*/  ISETP.GT.U32.AND P3, PT, R21, R11, PT ;  /* 0x0000000b1500720c */ /* 0x000fc60003f64070 */
[----:B------:R-:W-:-:S04]  /*1ed40*/  IMAD R9, R21, R6, R9 ;  /* 0x0000000615097224 */ /* 0x000fc800078e0209 */
[----:B------:R-:W-:Y:S01]  /*1ed50*/  @!P5 IMAD.IADD R10, R10, 0x1, -R21 ;  /* 0x000000010a0ad824 */ /* 0x000fe200078e0a15 */
[----:B------:R-:W-:Y:S01]  /*1ed60*/  ISETP.GE.AND P5, PT, R13, RZ, PT ;  /* 0x000000ff0d00720c */ /* 0x000fe20003fa6270 */
[----:B------:R-:W-:-:S04]  /*1ed70*/  IMAD.HI.U32 R13, R24, R2, RZ ;  /* 0x00000002180d7227 */ /* 0x000fc800078e00ff */
[----:B------:R-:W-:Y:S02]  /*1ed80*/  IMAD.MOV R13, RZ, RZ, -R13 ;  /* 0x000000ffff0d7224 */ /* 0x000fe400078e0a0d */
[--C-:B------:R-:W-:Y:S01]  /*1ed90*/  @!P2 IMAD.IADD R8, R8, 0x1, -R21.reuse ;  /* 0x000000010808a824 */ /* 0x100fe200078e0a15 */
[C---:B------:R-:W-:Y:S01]  /*1eda0*/  ISETP.GT.U32.AND P2, PT, R21.reuse, R9, PT ;  /* 0x000000091500720c */ /* 0x040fe20003f44070 */
[----:B------:R-:W-:Y:S02]  /*1edb0*/  IMAD R2, R21, R13, R2 ;  /* 0x0000000d15027224 */ /* 0x000fe400078e0202 */
[----:B------:R-:W-:Y:S02]  /*1edc0*/  IMAD.MOV.U32 R13, RZ, RZ, R14 ;  /* 0x000000ffff0d7224 */ /* 0x000fe400078e000e */
[--C-:B------:R-:W-:Y:S02]  /*1edd0*/  @!P3 IMAD.IADD R11, R11, 0x1, -R21.reuse ;  /* 0x000000010b0bb824 */ /* 0x100fe400078e0a15 */
[----:B------:R-:W-:Y:S01]  /*1ede0*/  IMAD.MOV.U32 R14, RZ, RZ, R12 ;  /* 0x000000ffff0e7224 */ /* 0x000fe200078e000c */
[----:B------:R-:W-:Y:S01]  /*1edf0*/  ISETP.GE.AND P3, PT, R4, RZ, PT ;  /* 0x000000ff0400720c */ /* 0x000fe20003f66270 */
[----:B------:R-:W-:Y:S01]  /*1ee00*/  @!P4 IMAD.MOV R10, RZ, RZ, -R10 ;  /* 0x000000ffff0ac224 */ /* 0x000fe200078e0a0a */
[----:B------:R-:W4:Y:S01]  /*1ee10*/  LDL.LU R12, [R1+0xba8] ;  /* 0x000ba800010c7983 */ /* 0x000f220000300800 */
[----:B------:R-:W-:Y:S01]  /*1ee20*/  @!P1 IMAD.MOV R14, RZ, RZ, -R14 ;  /* 0x000000ffff0e9224 */ /* 0x000fe200078e0a0e */
[----:B------:R-:W-:Y:S01]  /*1ee30*/  ISETP.GT.U32.AND P1, PT, R21, R11, PT ;  /* 0x0000000b1500720c */ /* 0x000fe20003f24070 */
[----:B------:R-:W-:Y:S01]  /*1ee40*/  @!P2 IMAD.IADD R9, R9, 0x1, -R21 ;  /* 0x000000010909a824 */ /* 0x000fe200078e0a15 */
[C---:B------:R-:W-:Y:S01]  /*1ee50*/  ISETP.GT.U32.AND P4, PT, R21.reuse, R7, PT ;  /* 0x000000071500720c */ /* 0x040fe20003f84070 */
[----:B------:R-:W-:Y:S01]  /*1ee60*/  @!P5 IMAD.MOV R8, RZ, RZ, -R8 ;  /* 0x000000ffff08d224 */ /* 0x000fe200078e0a08 */
[----:B------:R-:W-:-:S02]  /*1ee70*/  ISETP.GT.U32.AND P5, PT, R21, R2, PT ;  /* 0x000000021500720c */ /* 0x000fc40003fa4070 */
[----:B------:R-:W-:Y:S01]  /*1ee80*/  ISETP.GT.U32.AND P2, PT, R21, R9, PT ;  /* 0x000000091500720c */ /* 0x000fe20003f44070 */
[----:B------:R-:W-:Y:S01]  /*1ee90*/  @!P0 IMAD.MOV R5, RZ, RZ, -R5 ;  /* 0x000000ffff058224 */ /* 0x000fe200078e0a05 */
[----:B------:R0:W-:Y:S05]  /*1eea0*/  STL [R1+0xe8], R14 ;  /* 0x0000e80e01007387 */ /* 0x0001ea0000100800 */
[----:B------:R-:W-:Y:S01]  /*1eeb0*/  @!P1 IMAD.IADD R11, R11, 0x1, -R21 ;  /* 0x000000010b0b9824 */ /* 0x000fe200078e0a15 */
[----:B------:R1:W-:Y:S03]  /*1eec0*/  STL [R1+0xe4], R10 ;  /* 0x0000e40a01007387 */ /* 0x0003e60000100800 */
[----:B------:R-:W-:Y:S01]  /*1eed0*/  @!P3 IMAD.MOV R11, RZ, RZ, -R11 ;  /* 0x000000ffff0bb224 */ /* 0x000fe200078e0a0b */
[----:B------:R-:W-:Y:S01]  /*1eee0*/  STL [R1+0xdc], R8 ;  /* 0x0000dc0801007387 */ /* 0x000fe20000100800 */
[----:B------:R-:W-:-:S03]  /*1eef0*/  @!P2 IMAD.IADD R9, R9, 0x1, -R21 ;  /* 0x000000010909a824 */ /* 0x000fc600078e0a15 */
[----:B------:R-:W-:Y:S01]  /*1ef00*/  STL [R1+0xd8], R5 ;  /* 0x0000d80501007387 */ /* 0x000fe20000100800 */
[----:B------:R-:W-:Y:S01]  /*1ef10*/  IABS R6, R23 ;  /* 0x0000001700067213 */ /* 0x000fe20000000000 */
[--C-:B------:R-:W-:Y:S02]  /*1ef20*/  @!P4 IMAD.IADD R7, R7, 0x1, -R21.reuse ;  /* 0x000000010707c824 */ /* 0x100fe400078e0a15 */
[----:B------:R2:W-:Y:S01]  /*1ef30*/  STL [R1+0xd0], R11 ;  /* 0x0000d00b01007387 */ /* 0x0005e20000100800 */
[----:B------:R-:W-:Y:S01]  /*1ef40*/  ISETP.GE.AND P2, PT, R23, RZ, PT ;  /* 0x000000ff1700720c */ /* 0x000fe20003f46270 */
[----:B------:R-:W-:Y:S02]  /*1ef50*/  @!P5 IMAD.IADD R2, R2, 0x1, -R21 ;  /* 0x000000010202d824 */ /* 0x000fe400078e0a15 */
[----:B0-----:R-:W3:Y:S01]  /*1ef60*/  LDL.LU R14, [R1+0xbd4] ;  /* 0x000bd400010e7983 */ /* 0x001ee20000300800 */
[----:B------:R-:W-:Y:S02]  /*1ef70*/  ISETP.GE.AND P4, PT, R26, RZ, PT ;  /* 0x000000ff1a00720c */ /* 0x000fe40003f86270 */
[----:B-1----:R-:W-:-:S02]  /*1ef80*/  IABS R10, R22 ;  /* 0x00000016000a7213 */ /* 0x002fc40000000000 */
[----:B------:R-:W-:Y:S02]  /*1ef90*/  ISETP.GE.AND P5, PT, R22, RZ, PT ;  /* 0x000000ff1600720c */ /* 0x000fe40003fa6270 */
[----:B--2---:R-:W-:Y:S02]  /*1efa0*/  ISETP.GE.AND P0, PT, R27, RZ, PT ;  /* 0x000000ff1b00720c */ /* 0x004fe40003f06270 */
[----:B------:R-:W2:Y:S04]  /*1efb0*/  LDL.LU R27, [R1+0xbd8] ;  /* 0x000bd800011b7983 */ /* 0x000ea80000300800 */
[----:B------:R-:W3:Y:S04]  /*1efc0*/  LDL R23, [R1+0xbb0] ;  /* 0x000bb00001177983 */ /* 0x000ee80000100800 */
[----:B------:R-:W3:Y:S04]  /*1efd0*/  LDL.LU R26, [R1+0xbb4] ;  /* 0x000bb400011a7983 */ /* 0x000ee80000300800 */
[----:B------:R-:W3:Y:S01]  /*1efe0*/  LDL.LU R22, [R1+0xbb8] ;  /* 0x000bb80001167983 */ /* 0x000ee20000300800 */
[----:B------:R-:W-:-:S04]  /*1eff0*/  IMAD.HI.U32 R4, R24, R6, RZ ;  /* 0x0000000618047227 */ /* 0x000fc800078e00ff */
[----:B------:R-:W-:-:S04]  /*1f000*/  IMAD.MOV R4, RZ, RZ, -R4 ;  /* 0x000000ffff047224 */ /* 0x000fc800078e0a04 */
[----:B------:R-:W-:-:S05]  /*1f010*/  IMAD R6, R21, R4, R6 ;  /* 0x0000000415067224 */ /* 0x000fca00078e0206 */
[C---:B------:R-:W-:Y:S02]  /*1f020*/  ISETP.GT.U32.AND P1, PT, R21.reuse, R6, PT ;  /* 0x000000061500720c */ /* 0x040fe40003f24070 */
[----:B------:R-:W-:Y:S01]  /*1f030*/  ISETP.GT.U32.AND P3, PT, R21, R2, PT ;  /* 0x000000021500720c */ /* 0x000fe20003f64070 */
[----:B------:R-:W-:-:S10]  /*1f040*/  IMAD.MOV.U32 R11, RZ, RZ, R7 ;  /* 0x000000ffff0b7224 */ /* 0x000fd400078e0007 */
[----:B------:R-:W-:-:S05]  /*1f050*/  @!P1 IMAD.IADD R6, R6, 0x1, -R21 ;  /* 0x0000000106069824 */ /* 0x000fca00078e0a15 */
[----:B------:R-:W-:Y:S01]  /*1f060*/  ISETP.GT.U32.AND P1, PT, R21, R6, PT ;  /* 0x000000061500720c */ /* 0x000fe20003f24070 */
[----:B------:R-:W-:Y:S02]  /*1f070*/  @!P6 IMAD.MOV R11, RZ, RZ, -R11 ;  /* 0x000000ffff0be224 */ /* 0x000fe400078e0a0b */
[----:B------:R-:W-:Y:S02]  /*1f080*/  @!P0 IMAD.MOV R9, RZ, RZ, -R9 ;  /* 0x000000ffff098224 */ /* 0x000fe400078e0a09 */
[----:B------:R-:W-:Y:S01]  /*1f090*/  @!P3 IMAD.IADD R2, R2, 0x1, -R21 ;  /* 0x000000010202b824 */ /* 0x000fe200078e0a15 */
[----:B------:R-:W-:Y:S01]  /*1f0a0*/  STL [R1+0xc8], R11 ;  /* 0x0000c80b01007387 */ /* 0x000fe20000100800 */
[----:B------:R-:W-:-:S03]  /*1f0b0*/  IABS R4, R13 ;  /* 0x0000000d00047213 */ /* 0x000fc60000000000 */
[----:B------:R0:W-:Y:S03]  /*1f0c0*/  STL [R1+0xc4], R9 ;  /* 0x0000c40901007387 */ /* 0x0001e60000100800 */
[----:B------:R-:W-:Y:S01]  /*1f0d0*/  @!P1 IMAD.IADD R6, R6, 0x1, -R21 ;  /* 0x0000000106069824 */ /* 0x000fe200078e0a15 */
[----:B------:R-:W-:-:S03]  /*1f0e0*/  ISETP.GE.AND P3, PT, R13, RZ, PT ;  /* 0x000000ff0d00720c */ /* 0x000fc60003f66270 */
[----:B------:R-:W-:Y:S02]  /*1f0f0*/  IMAD.MOV.U32 R13, RZ, RZ, R6 ;  /* 0x000000ffff0d7224 */ /* 0x000fe400078e0006 */
[----:B0-----:R-:W-:-:S04]  /*1f100*/  IMAD.MOV.U32 R9, RZ, RZ, R2 ;  /* 0x000000ffff097224 */ /* 0x001fc800078e0002 */
[----:B------:R-:W-:Y:S02]  /*1f110*/  @!P4 IMAD.MOV R9, RZ, RZ, -R9 ;  /* 0x000000ffff09c224 */ /* 0x000fe400078e0a09 */
[----:B------:R-:W-:Y:S01]  /*1f120*/  @!P2 IMAD.MOV R13, RZ, RZ, -R13 ;  /* 0x000000ffff0da224 */ /* 0x000fe200078e0a0d */
[----:B----4-:R-:W-:Y:S02]  /*1f130*/  IABS R5, R12 ;  /* 0x0000000c00057213 */ /* 0x010fe40000000000 */
[----:B------:R0:W-:Y:S01]  /*1f140*/  STL [R1+0xc0], R9 ;  /* 0x0000c00901007387 */ /* 0x0001e20000100800 */
[----:B------:R-:W-:Y:S02]  /*1f150*/  ISETP.GE.AND P0, PT, R12, RZ, PT ;  /* 0x000000ff0c00720c */ /* 0x000fe40003f06270 */
[----:B--2---:R-:W-:Y:S02]  /*1f160*/  ISETP.GE.AND P4, PT, R27, RZ, PT ;  /* 0x000000ff1b00720c */ /* 0x004fe40003f86270 */
[----:B------:R-:W-:Y:S01]  /*1f170*/  IABS R12, R27 ;  /* 0x0000001b000c7213 */ /* 0x000fe20000000000 */
[----:B---3--:R-:W-:Y:S04]  /*1f180*/  STL [R1+0x2598], R26 ;  /* 0x0025981a01007387 */ /* 0x008fe80000100800 */
[----:B------:R-:W-:Y:S04]  /*1f190*/  STL [R1+0x259c], R22 ;  /* 0x00259c1601007387 */ /* 0x000fe80000100800 */
[----:B------:R1:W-:Y:S04]  /*1f1a0*/  STL [R1+0xb4], R13 ;  /* 0x0000b40d01007387 */ /* 0x0003e80000100800 */
[----:B------:R-:W2:Y:S01]  /*1f1b0*/  LDL R27, [R1+0xbc0] ;  /* 0x000bc000011b7983 */ /* 0x000ea20000100800 */
[----:B------:R-:W-:-:S04]  /*1f1c0*/  IMAD.HI.U32 R8, R24, R10, RZ ;  /* 0x0000000a18087227 */ /* 0x000fc800078e00ff */
[----:B------:R-:W-:-:S04]  /*1f1d0*/  IMAD.MOV R8, RZ, RZ, -R8 ;  /* 0x000000ffff087224 */ /* 0x000fc800078e0a08 */
[----:B------:R-:W-:-:S05]  /*1f1e0*/  IMAD R10, R21, R8, R10 ;  /* 0x00000008150a7224 */ /* 0x000fca00078e020a */
[----:B------:R-:W-:Y:S02]  /*1f1f0*/  ISETP.GT.U32.AND P6, PT, R21, R10, PT ;  /* 0x0000000a1500720c */ /* 0x000fe40003fc4070 */
[----:B0-----:R-:W-:Y:S02]  /*1f200*/  IABS R9, R23 ;  /* 0x0000001700097213 */ /* 0x001fe40000000000 */
[----:B------:R-:W-:Y:S02]  /*1f210*/  ISETP.GE.AND P1, PT, R14, RZ, PT ;  /* 0x000000ff0e00720c */ /* 0x000fe40003f26270 */
[----:B------:R-:W-:-:S07]  /*1f220*/  IABS R2, R14 ;  /* 0x0000000e00027213 */ /* 0x000fce0000000000 */
[----:B------:R-:W-:Y:S01]  /*1f230*/  @!P6 IMAD.IADD R10, R10, 0x1, -R21 ;  /* 0x000000010a0ae824 */ /* 0x000fe200078e0a15 */
[----:B------:R-:W3:Y:S04]  /*1f240*/  LDL R14, [R1+0xbbc] ;  /* 0x000bbc00010e7983 */ /* 0x000ee80000100800 */
[----:B------:R-:W-:Y:S01]  /*1f250*/  ISETP.GT.U32.AND P6, PT, R21, R10, PT ;  /* 0x0000000a1500720c */ /* 0x000fe20003fc4070 */
[----:B-1----:R-:W-:Y:S01]  /*1f260*/  IMAD.HI.U32 R13, R24, R9, RZ ;  /* 0x00000009180d7227 */ /* 0x002fe200078e00ff */
[----:B------:R-:W4:Y:S03]  /*1f270*/  LDL R23, [R1+0xbc4] ;  /* 0x000bc40001177983 */ /* 0x000f260000100800 */
[----:B------:R-:W-:-:S02]  /*1f280*/  IMAD.MOV R13, RZ, RZ, -R13 ;  /* 0x000000ffff0d7224 */ /* 0x000fc400078e0a0d */
[----:B------:R-:W-:-:S06]  /*1f290*/  IMAD.HI.U32 R8, R24, R5, RZ ;  /* 0x0000000518087227 */ /* 0x000fcc00078e00ff */
[----:B------:R-:W-:Y:S02]  /*1f2a0*/  @!P6 IMAD.IADD R10, R10, 0x1, -R21 ;  /* 0x000000010a0ae824 */ /* 0x000fe400078e0a15 */
[----:B------:R-:W-:Y:S02]  /*1f2b0*/  IMAD R9, R21, R13, R9 ;  /* 0x0000000d15097224 */ /* 0x000fe400078e0209 */
[----:B------:R-:W-:-:S04]  /*1f2c0*/  IMAD.HI.U32 R7, R24, R4, RZ ;  /* 0x0000000418077227 */ /* 0x000fc800078e00ff */
[----:B------:R-:W-:Y:S02]  /*1f2d0*/  IMAD.MOV.U32 R13, RZ, RZ, R10 ;  /* 0x000000ffff0d7224 */ /* 0x000fe400078e000a */
[----:B------:R-:W-:Y:S02]  /*1f2e0*/  IMAD.MOV R8, RZ, RZ, -R8 ;  /* 0x000000ffff087224 */ /* 0x000fe400078e0a08 */
[----:B------:R-:W-:Y:S02]  /*1f2f0*/  IMAD.MOV R7, RZ, RZ, -R7 ;  /* 0x000000ffff077224 */ /* 0x000fe400078e0a07 */
[----:B------:R-:W-:Y:S02]  /*1f300*/  @!P5 IMAD.MOV R13, RZ, RZ, -R13 ;  /* 0x000000ffff0dd224 */ /* 0x000fe400078e0a0d */
[C---:B------:R-:W-:Y:S02]  /*1f310*/  IMAD R5, R21.reuse, R8, R5 ;  /* 0x0000000815057224 */ /* 0x040fe400078e0205 */
[----:B------:R-:W-:Y:S01]  /*1f320*/  IMAD.HI.U32 R8, R24, R12, RZ ;  /* 0x0000000c18087227 */ /* 0x000fe200078e00ff */
[----:B------:R-:W-:Y:S03]  /*1f330*/  STL [R1+0xac], R13 ;  /* 0x0000ac0d01007387 */ /* 0x000fe60000100800 */
[----:B------:R-:W-:Y:S01]  /*1f340*/  IMAD R4, R21, R7, R4 ;  /* 0x0000000715047224 */ /* 0x000fe200078e0204 */
[----:B------:R-:W-:Y:S01]  /*1f350*/  IABS R7, R26 ;  /* 0x0000001a00077213 */ /* 0x000fe20000000000 */
[----:B------:R-:W-:Y:S01]  /*1f360*/  IMAD.MOV R8, RZ, RZ, -R8 ;  /* 0x000000ffff087224 */ /* 0x000fe200078e0a08 */
[----:B------:R-:W4:Y:S01]  /*1f370*/  LDL.LU R26, [R1+0xbb0] ;  /* 0x000bb000011a7983 */ /* 0x000f220000300800 */
[----:B------:R-:W-:-:S02]  /*1f380*/  IABS R6, R22 ;  /* 0x0000001600067213 */ /* 0x000fc40000000000 */
[----:B------:R-:W-:-:S03]  /*1f390*/  IMAD R12, R21, R8, R12 ;  /* 0x00000008150c7224 */ /* 0x000fc600078e020c */
[----:B------:R-:W-:-:S04]  /*1f3a0*/  IMAD.HI.U32 R8, R24, R6, RZ ;  /* 0x0000000618087227 */ /* 0x000fc800078e00ff */
[----:B------:R-:W-:-:S04]  /*1f3b0*/  IMAD.MOV R8, RZ, RZ, -R8 ;  /* 0x000000ffff087224 */ /* 0x000fc800078e0a08 */
[C---:B------:R-:W-:Y:S01]  /*1f3c0*/  IMAD R6, R21.reuse, R8, R6 ;  /* 0x0000000815067224 */ /* 0x040fe200078e0206 */
[----:B--2---:R-:W-:Y:S02]  /*1f3d0*/  IABS R8, R27 ;  /* 0x0000001b00087213 */ /* 0x004fe40000000000 */
[----:B------:R-:W2:Y:S01]  /*1f3e0*/  LDL.LU R27, [R1+0xbc8] ;  /* 0x000bc800011b7983 */ /* 0x000ea20000300800 */
[C---:B------:R-:W-:Y:S02]  /*1f3f0*/  ISETP.GT.U32.AND P2, PT, R21.reuse, R5, PT ;  /* 0x000000051500720c */ /* 0x040fe40003f44070 */
[----:B------:R-:W-:Y:S01]  /*1f400*/  ISETP.GT.U32.AND P6, PT, R21, R4, PT ;  /* 0x000000041500720c */ /* 0x000fe20003fc4070 */
[----:B------:R-:W-:-:S04]  /*1f410*/  IMAD.HI.U32 R11, R24, R2, RZ ;  /* 0x00000002180b7227 */ /* 0x000fc800078e00ff */
[----:B------:R-:W-:-:S06]  /*1f420*/  IMAD.MOV R11, RZ, RZ, -R11 ;  /* 0x000000ffff0b7224 */ /* 0x000fcc00078e0a0b */
[--C-:B------:R-:W-:Y:S02]  /*1f430*/  @!P2 IMAD.IADD R5, R5, 0x1, -R21.reuse ;  /* 0x000000010505a824 */ /* 0x100fe400078e0a15 */
[----:B------:R-:W-:-:S03]  /*1f440*/  @!P6 IMAD.IADD R4, R4, 0x1, -R21 ;  /* 0x000000010404e824 */ /* 0x000fc600078e0a15 */
[C---:B------:R-:W-:Y:S01]  /*1f450*/  ISETP.GT.U32.AND P6, PT, R21.reuse, R5, PT ;  /* 0x000000051500720c */ /* 0x040fe20003fc4070 */
[----:B------:R-:W-:Y:S02]  /*1f460*/  IMAD R2, R21, R11, R2 ;  /* 0x0000000b15027224 */ /* 0x000fe400078e0202 */
[----:B------:R-:W-:-:S03]  /*1f470*/  IMAD.HI.U32 R11, R24, R7, RZ ;  /* 0x00000007180b7227 */ /* 0x000fc600078e00ff */
[----:B------:R-:W-:Y:S01]  /*1f480*/  ISETP.GT.U32.AND P2, PT, R21, R2, PT ;  /* 0x000000021500720c */ /* 0x000fe20003f44070 */
[----:B------:R-:W-:-:S04]  /*1f490*/  IMAD.MOV R11, RZ, RZ, -R11 ;  /* 0x000000ffff0b7224 */ /* 0x000fc800078e0a0b */
[----:B------:R-:W-:Y:S02]  /*1f4a0*/  IMAD R7, R21, R11, R7 ;  /* 0x0000000b15077224 */ /* 0x000fe400078e0207 */
[----:B------:R-:W-:Y:S01]  /*1f4b0*/  @!P6 IMAD.IADD R5, R5, 0x1, -R21 ;  /* 0x000000010505e824 */ /* 0x000fe200078e0a15 */
[C---:B------:R-:W-:Y:S02]  /*1f4c0*/  ISETP.GT.U32.AND P6, PT, R21.reuse, R12, PT ;  /* 0x0000000c1500720c */ /* 0x040fe40003fc4070 */
[----:B---3--:R-:W-:Y:S01]  /*1f4d0*/  IABS R11, R14 ;  /* 0x0000000e000b7213 */ /* 0x008fe20000000000 */
[----:B------:R-:W-:Y:S02]  /*1f4e0*/  IMAD.MOV.U32 R22, RZ, RZ, R5 ;  /* 0x000000ffff167224 */ /* 0x000fe400078e0005 */
[----:B------:R-:W-:Y:S01]  /*1f4f0*/  @!P2 IMAD.IADD R2, R2, 0x1, -R21 ;  /* 0x000000010202a824 */ /* 0x000fe200078e0a15 */
[----:B------:R-:W-:Y:S01]  /*1f500*/  ISETP.GT.U32.AND P2, PT, R21, R4, PT ;  /* 0x000000041500720c */ /* 0x000fe20003f44070 */
[----:B------:R-:W-:Y:S01]  /*1f510*/  IMAD.HI.U32 R14, R24, R11, RZ ;  /* 0x0000000b180e7227 */ /* 0x000fe200078e00ff */
[----:B----4-:R-:W-:-:S02]  /*1f520*/  IABS R10, R23 ;  /* 0x00000017000a7213 */ /* 0x010fc40000000000 */
[----:B------:R-:W3:Y:S01]  /*1f530*/  LDL.LU R23, [R1+0xbcc] ;  /* 0x000bcc0001177983 */ /* 0x000ee20000300800 */
[----:B------:R-:W-:Y:S02]  /*1f540*/  @!P0 IMAD.MOV R22, RZ, RZ, -R22 ;  /* 0x000000ffff168224 */ /* 0x000fe400078e0a16 */
[----:B------:R-:W-:Y:S01]  /*1f550*/  IMAD.MOV R14, RZ, RZ, -R14 ;  /* 0x000000ffff0e7224 */ /* 0x000fe200078e0a0e */
[C---:B------:R-:W-:Y:S01]  /*1f560*/  ISETP.GT.U32.AND P5, PT, R21.reuse, R2, PT ;  /* 0x000000021500720c */ /* 0x040fe20003fa4070 */
[----:B------:R-:W-:Y:S01]  /*1f570*/  @!P6 IMAD.IADD R12, R12, 0x1, -R21 ;  /* 0x000000010c0ce824 */ /* 0x000fe200078e0a15 */
[----:B------:R0:W-:Y:S01]  /*1f580*/  STL [R1+0xa8], R22 ;  /* 0x0000a81601007387 */ /* 0x0001e20000100800 */
[----:B------:R-:W-:Y:S02]  /*1f590*/  IMAD R11, R21, R14, R11 ;  /* 0x0000000e150b7224 */ /* 0x000fe400078e020b */
[----:B------:R-:W-:Y:S01]  /*1f5a0*/  IMAD.HI.U32 R5, R24, R10, RZ ;  /* 0x0000000a18057227 */ /* 0x000fe200078e00ff */
[----:B0-----:R-:W4:Y:S03]  /*1f5b0*/  LDL.LU R22, [R1+0x259c] ;  /* 0x00259c0001167983 */ /* 0x001f260000300800 */
[----:B------:R-:W-:Y:S01]  /*1f5c0*/  @!P2 IMAD.IADD R4, R4, 0x1, -R21 ;  /* 0x000000010404a824 */ /* 0x000fe200078e0a15 */
[----:B------:R-:W-:-:S02]  /*1f5d0*/  ISETP.GE.AND P6, PT, R26, RZ, PT ;  /* 0x000000ff1a00720c */ /* 0x000fc40003fc6270 */
[----:B------:R-:W3:Y:S04]  /*1f5e0*/  LDL.LU R26, [R1+0x2598] ;  /* 0x00259800011a7983 */ /* 0x000ee80000300800 */
[----:B------:R-:W3:Y:S01]  /*1f5f0*/  LDL.LU R14, [R1+0xbbc] ;  /* 0x000bbc00010e7983 */ /* 0x000ee20000300800 */
[----:B------:R-:W-:Y:S02]  /*1f600*/  IMAD.MOV R5, RZ, RZ, -R5 ;  /* 0x000000ffff057224 */ /* 0x000fe400078e0a05 */
[----:B------:R-:W-:Y:S02]  /*1f610*/  @!P3 IMAD.MOV R4, RZ, RZ, -R4 ;  /* 0x000000ffff04b224 */ /* 0x000fe400078e0a04 */
[----:B------:R-:W-:Y:S02]  /*1f620*/  @!P5 IMAD.IADD R2, R2, 0x1, -R21 ;  /* 0x000000010202d824 */ /* 0x000fe400078e0a15 */
[----:B------:R-:W-:Y:S01]  /*1f630*/  IMAD R10, R21, R5, R10 ;  /* 0x00000005150a7224 */ /* 0x000fe200078e020a */
[----:B------:R-:W-:Y:S01]  /*1f640*/  STL [R1+0xa4], R4 ;  /* 0x0000a40401007387 */ /* 0x000fe20000100800 */
[----:B------:R-:W-:Y:S01]  /*1f650*/  IMAD.MOV.U32 R5, RZ, RZ, R2 ;  /* 0x000000ffff057224 */ /* 0x000fe200078e0002 */
[----:B--2---:R-:W-:-:S02]  /*1f660*/  IABS R2, R27 ;  /* 0x0000001b00027213 */ /* 0x004fc40000000000 */
[----:B------:R0:W-:Y:S04]  /*1f670*/  STL [R1+0x2594], R27 ;  /* 0x0025941b01007387 */ /* 0x0001e80000100800 */
[----:B0-----:R-:W2:Y:S01]  /*1f680*/  LDL.LU R27, [R1+0xbc0] ;  /* 0x000bc000011b7983 */ /* 0x001ea20000300800 */
[C---:B------:R-:W-:Y:S02]  /*1f690*/  ISETP.GT.U32.AND P5, PT, R21.reuse, R6, PT ;  /* 0x000000061500720c */ /* 0x040fe40003fa4070 */
[C---:B------:R-:W-:Y:S02]  /*1f6a0*/  ISETP.GT.U32.AND P0, PT, R21.reuse, R9, PT ;  /* 0x000000091500720c */ /* 0x040fe40003f04070 */
[C---:B------:R-:W-:Y:S01]  /*1f6b0*/  ISETP.GT.U32.AND P2, PT, R21.reuse, R7, PT ;  /* 0x000000071500720c */ /* 0x040fe20003f44070 */
[----:B------:R-:W-:Y:S01]  /*1f6c0*/  @!P1 IMAD.MOV R5, RZ, RZ, -R5 ;  /* 0x000000ffff059224 */ /* 0x000fe200078e0a05 */
[----:B------:R-:W-:-:S07]  /*1f6d0*/  ISETP.GT.U32.AND P1, PT, R21, R11, PT ;  /* 0x0000000b1500720c */ /* 0x000fce0003f24070 */
[--C-:B------:R-:W-:Y:S02]  /*1f6e0*/  @!P5 IMAD.IADD R6, R6, 0x1, -R21.reuse ;  /* 0x000000010606d824 */ /* 0x100fe400078e0a15 */
[--C-:B------:R-:W-:Y:S02]  /*1f6f0*/  @!P0 IMAD.IADD R9, R9, 0x1, -R21.reuse ;  /* 0x0000000109098824 */ /* 0x100fe400078e0a15 */
[----:B------:R-:W-:Y:S01]  /*1f700*/  @!P2 IMAD.IADD R7, R7, 0x1, -R21 ;  /* 0x000000010707a824 */ /* 0x000fe200078e0a15 */
[C---:B------:R-:W-:Y:S02]  /*1f710*/  ISETP.GT.U32.AND P5, PT, R21.reuse, R6, PT ;  /* 0x000000061500720c */ /* 0x040fe40003fa4070 */
[C---:B------:R-:W-:Y:S01]  /*1f720*/  ISETP.GT.U32.AND P2, PT, R21.reuse, R9, PT ;  /* 0x000000091500720c */ /* 0x040fe20003f44070 */
[----:B------:R-:W-:Y:S01]  /*1f730*/  IMAD.HI.U32 R13, R24, R8, RZ ;  /* 0x00000008180d7227 */ /* 0x000fe200078e00ff */
[----:B------:R-:W-:-:S03]  /*1f740*/  ISETP.GT.U32.AND P0, PT, R21, R12, PT ;  /* 0x0000000c1500720c */ /* 0x000fc60003f04070 */
[----:B------:R-:W-:Y:S01]  /*1f750*/  IMAD.MOV R13, RZ, RZ, -R13 ;  /* 0x000000ffff0d7224 */ /* 0x000fe200078e0a0d */
[----:B------:R-:W-:Y:S03]  /*1f760*/  STL [R1+0xa0], R5 ;  /* 0x0000a00501007387 */ /* 0x000fe60000100800 */
[----:B------:R-:W-:Y:S02]  /*1f770*/  IMAD R8, R21, R13, R8 ;  /* 0x0000000d15087224 */ /* 0x000fe400078e0208 */
[--C-:B------:R-:W-:Y:S02]  /*1f780*/  @!P5 IMAD.IADD R6, R6, 0x1, -R21.reuse ;  /* 0x000000010606d824 */ /* 0x100fe400078e0a15 */
[--C-:B------:R-:W-:Y:S02]  /*1f790*/  @!P2 IMAD.IADD R9, R9, 0x1, -R21.reuse ;  /* 0x000000010909a824 */ /* 0x100fe400078e0a15 */
[----:B------:R-:W-:-:S02]  /*1f7a0*/  @!P1 IMAD.IADD R11, R11, 0x1, -R21 ;  /* 0x000000010b0b9824 */ /* 0x000fc400078e0a15 */
[----:B------:R-:W-:Y:S01]  /*1f7b0*/  @!P0 IMAD.IADD R12, R12, 0x1, -R21 ;  /* 0x000000010c0c8824 */ /* 0x000fe200078e0a15 */
[----:B------:R-:W-:Y:S02]  /*1f7c0*/  ISETP.GT.U32.AND P0, PT, R21, R8, PT ;  /* 0x000000081500720c */ /* 0x000fe40003f04070 */
[----:B----4-:R-:W-:Y:S02]  /*1f7d0*/  ISETP.GE.AND P5, PT, R22, RZ, PT ;  /* 0x000000ff1600720c */ /* 0x010fe40003fa6270 */
[----:B------:R-:W4:Y:S01]  /*1f7e0*/  LDL.LU R22, [R1+0xbd0] ;  /* 0x000bd00001167983 */ /* 0x000f220000300800 */
[----:B---3--:R-:W-:-:S03]  /*1f7f0*/  ISETP.GE.AND P2, PT, R26, RZ, PT ;  /* 0x000000ff1a00720c */ /* 0x008fc60003f46270 */
[----:B------:R-:W3:Y:S01]  /*1f800*/  LDL.LU R26, [R1+0xbdc] ;  /* 0x000bdc00011a7983 */ /* 0x000ee20000300800 */
[----:B------:R-:W-:-:S03]  /*1f810*/  ISETP.GE.AND P1, PT, R14, RZ, PT ;  /* 0x000000ff0e00720c */ /* 0x000fc60003f26270 */
[----:B------:R-:W3:Y:S01]  /*1f820*/  LDL.LU R14, [R1+0xbc4] ;  /* 0x000bc400010e7983 */ /* 0x000ee20000300800 */
[----:B------:R-:W-:Y:S01]  /*1f830*/  @!P0 IMAD.IADD R8, R8, 0x1, -R21 ;  /* 0x0000000108088824 */ /* 0x000fe200078e0a15 */
[----:B--2---:R-:W-:Y:S02]  /*1f840*/  ISETP.GE.AND P0, PT, R27, RZ, PT ;  /* 0x000000ff1b00720c */ /* 0x004fe40003f06270 */
[----:B------:R-:W2:Y:S01]  /*1f850*/  LDL.LU R27, [R1+0x2594] ;  /* 0x00259400011b7983 */ /* 0x000ea20000300800 */
[----:B------:R-:W-:Y:S01]  /*1f860*/  ISETP.GT.U32.AND P3, PT, R21, R7, PT ;  /* 0x000000071500720c */ /* 0x000fe20003f64070 */
[----:B------:R-:W-:-:S04]  /*1f870*/  IMAD.HI.U32 R13, R24, R2, RZ ;  /* 0x00000002180d7227 */ /* 0x000fc800078e00ff */
[----:B------:R-:W-:Y:S02]  /*1f880*/  IMAD.MOV R13, RZ, RZ, -R13 ;  /* 0x000000ffff0d7224 */ /* 0x000fe400078e0a0d */
[----:B------:R-:W-:-:S06]  /*1f890*/  @!P4 IMAD.MOV R12, RZ, RZ, -R12 ;  /* 0x000000ffff0cc224 */ /* 0x000fcc00078e0a0c */
[----:B------:R-:W-:Y:S01]  /*1f8a0*/  @!P3 IMAD.IADD R7, R7, 0x1, -R21 ;  /* 0x000000010707b824 */ /* 0x000fe200078e0a15 */
[C---:B------:R-:W-:Y:S01]  /*1f8b0*/  ISETP.GT.U32.AND P3, PT, R21.reuse, R10, PT ;  /* 0x0000000a1500720c */ /* 0x040fe20003f64070 */
[----:B------:R-:W-:Y:S02]  /*1f8c0*/  @!P6 IMAD.MOV R9, RZ, RZ, -R9 ;  /* 0x000000ffff09e224 */ /* 0x000fe400078e0a09 */
[C---:B------:R-:W-:Y:S02]  /*1f8d0*/  IMAD R2, R21.reuse, R13, R2 ;  /* 0x0000000d15027224 */ /* 0x040fe400078e0202 */
[----:B------:R-:W2:Y:S04]  /*1f8e0*/  LDL.LU R13, [R1+0xbe0] ;  /* 0x000be000010d7983 */ /* 0x000ea80000300800 */
[----:B------:R-:W-:Y:S04]  /*1f8f0*/  STL [R1+0x9c], R12 ;  /* 0x00009c0c01007387 */ /* 0x000fe80000100800 */
[----:B------:R0:W-:Y:S01]  /*1f900*/  STL [R1+0x98], R9 ;  /* 0x0000980901007387 */ /* 0x0001e20000100800 */
[----:B------:R-:W-:Y:S01]  /*1f910*/  @!P3 IMAD.IADD R10, R10, 0x1, -R21 ;  /* 0x000000010a0ab824 */ /* 0x000fe200078e0a15 */
[----:B------:R-:W-:Y:S01]  /*1f920*/  ISETP.GT.U32.AND P3, PT, R21, R11, PT ;  /* 0x0000000b1500720c */ /* 0x000fe20003f64070 */
[----:B0-----:R-:W-:-:S04]  /*1f930*/  IMAD.MOV.U32 R9, RZ, RZ, R7 ;  /* 0x000000ffff097224 */ /* 0x001fc800078e0007 */
[----:B------:R-:W-:Y:S01]  /*1f940*/  @!P2 IMAD.MOV R9, RZ, RZ, -R9 ;  /* 0x000000ffff09a224 */ /* 0x000fe200078e0a09 */
[C---:B------:R-:W-:Y:S02]  /*1f950*/  ISETP.GT.U32.AND P2, PT, R21.reuse, R2, PT ;  /* 0x000000021500720c */ /* 0x040fe40003f44070 */
[C---:B------:R-:W-:Y:S02]  /*1f960*/  ISETP.GT.U32.AND P4, PT, R21.reuse, R8, PT ;  /* 0x000000081500720c */ /* 0x040fe40003f84070 */
[----:B------:R-:W-:-:S03]  /*1f970*/  ISETP.GT.U32.AND P6, PT, R21, R10, PT ;  /* 0x0000000a1500720c */ /* 0x000fc60003fc4070 */
[----:B------:R-:W-:Y:S01]  /*1f980*/  @!P3 IMAD.IADD R11, R11, 0x1, -R21 ;  /* 0x000000010b0bb824 */ /* 0x000fe200078e0a15 */
[----:B----4-:R-:W-:Y:S01]  /*1f990*/  IABS R7, R22 ;  /* 0x0000001600077213 */ /* 0x010fe20000000000 */
[----:B------:R-:W-:-:S04]  /*1f9a0*/  @!P5 IMAD.MOV R6, RZ, RZ, -R6 ;  /* 0x000000ffff06d224 */ /* 0x000fc800078e0a06 */
[--C-:B------:R-:W-:Y:S01]  /*1f9b0*/  @!P2 IMAD.IADD R2, R2, 0x1, -R21.reuse ;  /* 0x000000010202a824 */ /* 0x100fe200078e0a15 */
[----:B------:R-:W-:Y:S01]  /*1f9c0*/  ISETP.GE.AND P2, PT, R22, RZ, PT ;  /* 0x000000ff1600720c */ /* 0x000fe20003f46270 */
[----:B------:R-:W-:Y:S02]  /*1f9d0*/  IMAD.MOV.U32 R22, RZ, RZ, R0 ;  /* 0x000000ffff167224 */ /* 0x000fe400078e0000 */
[----:B------:R-:W-:Y:S02]  /*1f9e0*/  @!P4 IMAD.IADD R8, R8, 0x1, -R21 ;  /* 0x000000010808c824 */ /* 0x000fe400078e0a15 */
[----:B------:R-:W-:Y:S01]  /*1f9f0*/  IMAD.MOV.U32 R0, RZ, RZ, R11 ;  /* 0x000000ffff007224 */ /* 0x000fe200078e000b */
[----:B---3--:R-:W-:Y:S01]  /*1fa00*/  ISETP.GE.AND P5, PT, R14, RZ, PT ;  /* 0x000000ff0e00720c */ /* 0x008fe20003fa6270 */
[----:B------:R-:W-:Y:S01]  /*1fa10*/  IMAD.MOV.U32 R11, RZ, RZ, R8 ;  /* 0x000000ffff0b7224 */ /* 0x000fe200078e0008 */
[----:B------:R-:W-:Y:S01]  /*1fa20*/  STL [R1+0x94], R9 ;  /* 0x0000940901007387 */ /* 0x000fe20000100800 */
[----:B------:R-:W-:Y:S01]  /*1fa30*/  @!P1 IMAD.MOV R0, RZ, RZ, -R0 ;  /* 0x000000ffff009224 */ /* 0x000fe200078e0a00 */
[----:B------:R-:W-:Y:S01]  /*1fa40*/  IABS R4, R23 ;  /* 0x0000001700047213 */ /* 0x000fe20000000000 */
[----:B------:R-:W-:Y:S01]  /*1fa50*/  @!P6 IMAD.IADD R10, R10, 0x1, -R21 ;  /* 0x000000010a0ae824 */ /* 0x000fe200078e0a15 */
[----:B------:R0:W-:Y:S01]  /*1fa60*/  STL [R1+0x8c], R6 ;  /* 0x00008c0601007387 */ /* 0x0001e20000100800 */
[----:B------:R-:W-:Y:S01]  /*1fa70*/  ISETP.GE.AND P6, PT, R23, RZ, PT ;  /* 0x000000ff1700720c */ /* 0x000fe20003fc6270 */
[----:B------:R-:W-:-:S02]  /*1fa80*/  @!P0 IMAD.MOV R11, RZ, RZ, -R11 ;  /* 0x000000ffff0b8224 */ /* 0x000fc400078e0a0b */
[----:B------:R-:W3:Y:S04]  /*1fa90*/  LDL.LU R23, [R1+0xbe4] ;  /* 0x000be40001177983 */ /* 0x000ee80000300800 */
[----:B------:R-:W4:Y:S01]  /*1faa0*/  LDL.LU R14, [R1+0xc08] ;  /* 0x000c0800010e7983 */ /* 0x000f220000300800 */
[----:B------:R-:W-:-:S03]  /*1fab0*/  @!P5 IMAD.MOV R10, RZ, RZ, -R10 ;  /* 0x000000ffff0ad224 */ /* 0x000fc600078e0a0a */
[----:B------:R1:W-:Y:S01]  /*1fac0*/  STL [R1+0x84], R0 ;  /* 0x0000840001007387 */ /* 0x0003e20000100800 */
[----:B0-----:R-:W-:Y:S02]  /*1fad0*/  IABS R6, R26 ;  /* 0x0000001a00067213 */ /* 0x001fe40000000000 */
[----:B------:R-:W-:Y:S01]  /*1fae0*/  ISETP.GE.AND P5, PT, R26, RZ, PT ;  /* 0x000000ff1a00720c */ /* 0x000fe20003fa6270 */
[----:B-1----:R-:W3:Y:S04]  /*1faf0*/  LDL.LU R0, [R1+0xc14] ;  /* 0x000c140001007983 */ /* 0x002ee80000300800 */
[----:B------:R-:W-:Y:S04]  /*1fb00*/  STL [R1+0x80], R11 ;  /* 0x0000800b01007387 */ /* 0x000fe80000100800 */
[----:B------:R-:W4:Y:S01]  /*1fb10*/  LDL R26, [R1+0xbec] ;  /* 0x000bec00011a7983 */ /* 0x000f220000100800 */
[----:B--2---:R-:W-:-:S03]  /*1fb20*/  ISETP.GE.AND P4, PT, R27, RZ, PT ;  /* 0x000000ff1b00720c */ /* 0x004fc60003f86270 */
[----:B------:R-:W2:Y:S01]  /*1fb30*/  LDL R27, [R1+0xbe8] ;  /* 0x000be800011b7983 */ /* 0x000ea20000100800 */
[----:B------:R-:W-:-:S04]  /*1fb40*/  IMAD.HI.U32 R5, R24, R4, RZ ;  /* 0x0000000418057227 */ /* 0x000fc800078e00ff */
[----:B------:R-:W-:-:S04]  /*1fb50*/  IMAD.MOV R5, RZ, RZ, -R5 ;  /* 0x000000ffff057224 */ /* 0x000fc800078e0a05 */
[----:B------:R-:W-:-:S05]  /*1fb60*/  IMAD R4, R21, R5, R4 ;  /* 0x0000000515047224 */ /* 0x000fca00078e0204 */
[C---:B------:R-:W-:Y:S01]  /*1fb70*/  ISETP.GT.U32.AND P3, PT, R21.reuse, R4, PT ;  /* 0x000000041500720c */ /* 0x040fe20003f64070 */
[----:B------:R-:W-:Y:S01]  /*1fb80*/  IMAD.HI.U32 R9, R24, R7, RZ ;  /* 0x0000000718097227 */ /* 0x000fe200078e00ff */
[----:B------:R-:W-:-:S03]  /*1fb90*/  ISETP.GT.U32.AND P1, PT, R21, R2, PT ;  /* 0x000000021500720c */ /* 0x000fc60003f24070 */
[----:B------:R-:W-:-:S08]  /*1fba0*/  IMAD.MOV R9, RZ, RZ, -R9 ;  /* 0x000000ffff097224 */ /* 0x000fd000078e0a09 */
[----:B------:R-:W-:Y:S02]  /*1fbb0*/  @!P3 IMAD.IADD R4, R4, 0x1, -R21 ;  /* 0x000000010404b824 */ /* 0x000fe400078e0a15 */
[----:B------:R-:W-:-:S03]  /*1fbc0*/  IMAD R7, R21, R9, R7 ;  /* 0x0000000915077224 */ /* 0x000fc600078e0207 */
[C---:B------:R-:W-:Y:S02]  /*1fbd0*/  ISETP.GT.U32.AND P3, PT, R21.reuse, R4, PT ;  /* 0x000000041500720c */ /* 0x040fe40003f64070 */
[----:B------:R-:W-:Y:S01]  /*1fbe0*/  ISETP.GT.U32.AND P0, PT, R21, R7, PT ;  /* 0x000000071500720c */ /* 0x000fe20003f04070 */
[----:B------:R-:W-:Y:S01]  /*1fbf0*/  @!P1 IMAD.IADD R2, R2, 0x1, -R21 ;  /* 0x0000000102029824 */ /* 0x000fe200078e0a15 */
[----:B------:R-:W-:Y:S01]  /*1fc00*/  IABS R5, R13 ;  /* 0x0000000d00057213 */ /* 0x000fe20000000000 */
[----:B------:R0:W-:Y:S01]  /*1fc10*/  STL [R1+0x7c], R10 ;  /* 0x00007c0a01007387 */ /* 0x0001e20000100800 */
[----:B------:R-:W-:-:S07]  /*1fc20*/  ISETP.GE.AND P1, PT, R13, RZ, PT ;  /* 0x000000ff0d00720c */ /* 0x000fce0003f26270 */
[----:B------:R-:W-:Y:S02]  /*1fc30*/  @!P3 IMAD.IADD R4, R4, 0x1, -R21 ;  /* 0x000000010404b824 */ /* 0x000fe400078e0a15 */
[----:B0-----:R-:W-:Y:S02]  /*1fc40*/  IMAD.MOV.U32 R10, RZ, RZ, R2 ;  /* 0x000000ffff0a7224 */ /* 0x001fe400078e0002 */
[----:B------:R-:W-:Y:S02]  /*1fc50*/  IMAD.MOV.U32 R13, RZ, RZ, R4 ;  /* 0x000000ffff0d7224 */ /* 0x000fe400078e0004 */
[----:B------:R-:W-:-:S04]  /*1fc60*/  IMAD.HI.U32 R8, R24, R5, RZ ;  /* 0x0000000518087227 */ /* 0x000fc800078e00ff */
[----:B------:R-:W-:Y:S02]  /*1fc70*/  @!P4 IMAD.MOV R10, RZ, RZ, -R10 ;  /* 0x000000ffff0ac224 */ /* 0x000fe400078e0a0a */
[----:B------:R-:W-:Y:S02]  /*1fc80*/  @!P0 IMAD.IADD R7, R7, 0x1, -R21 ;  /* 0x0000000107078824 */ /* 0x000fe400078e0a15 */
[----:B------:R-:W-:Y:S02]  /*1fc90*/  @!P6 IMAD.MOV R13, RZ, RZ, -R13 ;  /* 0x000000ffff0de224 */ /* 0x000fe400078e0a0d */
[----:B------:R-:W-:-:S04]  /*1fca0*/  IMAD.MOV R8, RZ, RZ, -R8 ;  /* 0x000000ffff087224 */ /* 0x000fc800078e0a08 */
[----:B------:R-:W-:Y:S01]  /*1fcb0*/  IMAD R5, R21, R8, R5 ;  /* 0x0000000815057224 */ /* 0x000fe200078e0205 */
[----:B---3--:R-:W-:Y:S02]  /*1fcc0*/  ISETP.GE.AND P0, PT, R0, RZ, PT ;  /* 0x000000ff0000720c */ /* 0x008fe40003f06270 */
[----:B------:R-:W-:Y:S02]  /*1fcd0*/  IABS R12, R0 ;  /* 0x00000000000c7213 */ /* 0x000fe40000000000 */
[----:B------:R-:W3:Y:S04]  /*1fce0*/  LDL.LU R0, [R1+0xbf8] ;  /* 0x000bf80001007983 */ /* 0x000ee80000300800 */
[----:B------:R4:W-:Y:S04]  /*1fcf0*/  STL [R1+0x78], R10 ;  /* 0x0000780a01007387 */ /* 0x0009e80000100800 */
[----:B------:R0:W-:Y:S01]  /*1fd00*/  STL [R1+0x74], R13 ;  /* 0x0000740d01007387 */ /* 0x0001e20000100800 */
[----:B----4-:R-:W-:-:S03]  /*1fd10*/  IABS R10, R26 ;  /* 0x0000001a000a7213 */ /* 0x010fc60000000000 */
[----:B------:R-:W4:Y:S01]  /*1fd20*/  LDL R26, [R1+0xbf4] ;  /* 0x000bf400011a7983 */ /* 0x000f220000100800 */
[----:B--2---:R-:W-:-:S03]  /*1fd30*/  IABS R8, R27 ;  /* 0x0000001b00087213 */ /* 0x004fc60000000000 */
[----:B------:R-:W2:Y:S01]  /*1fd40*/  LDL R27, [R1+0xbf0] ;  /* 0x000bf000011b7983 */ /* 0x000ea20000100800 */
[----:B------:R-:W-:Y:S01]  /*1fd50*/  IMAD.HI.U32 R9, R24, R6, RZ ;  /* 0x0000000618097227 */ /* 0x000fe200078e00ff */
[----:B------:R-:W-:-:S03]  /*1fd60*/  ISETP.GT.U32.AND P4, PT, R21, R7, PT ;  /* 0x000000071500720c */ /* 0x000fc60003f84070 */
[----:B------:R-:W-:Y:S01]  /*1fd70*/  IMAD.MOV R9, RZ, RZ, -R9 ;  /* 0x000000ffff097224 */ /* 0x000fe200078e0a09 */
[----:B------:R-:W-:-:S03]  /*1fd80*/  IABS R2, R14 ;  /* 0x0000000e00027213 */ /* 0x000fc60000000000 */
[----:B------:R-:W-:Y:S02]  /*1fd90*/  IMAD R6, R21, R9, R6 ;  /* 0x0000000915067224 */ /* 0x000fe400078e0206 */
[----:B------:R-:W-:-:S03]  /*1fda0*/  IMAD.HI.U32 R9, R24, R2, RZ ;  /* 0x0000000218097227 */ /* 0x000fc600078e00ff */
[----:B------:R-:W-:Y:S01]  /*1fdb0*/  ISETP.GT.U32.AND P6, PT, R21, R6, PT ;  /* 0x000000061500720c */ /* 0x000fe20003fc4070 */
[----:B------:R-:W-:Y:S01]  /*1fdc0*/  @!P4 IMAD.IADD R7, R7, 0x1, -R21 ;  /* 0x000000010707c824 */ /* 0x000fe200078e0a15 */
[----:B------:R-:W-:Y:S01]  /*1fdd0*/  ISETP.GT.U32.AND P4, PT, R21, R5, PT ;  /* 0x000000051500720c */ /* 0x000fe20003f84070 */
[----:B------:R-:W-:-:S04]  /*1fde0*/  IMAD.MOV R9, RZ, RZ, -R9 ;  /* 0x000000ffff097224 */ /* 0x000fc800078e0a09 */
[----:B------:R-:W-:-:S06]  /*1fdf0*/  IMAD R2, R21, R9, R2 ;  /* 0x0000000915027224 */ /* 0x000fcc00078e0202 */
[--C-:B------:R-:W-:Y:S01]  /*1fe00*/  @!P6 IMAD.IADD R6, R6, 0x1, -R21.reuse ;  /* 0x000000010606e824 */ /* 0x100fe200078e0a15 */
[----:B------:R-:W-:Y:S01]  /*1fe10*/  ISETP.GT.U32.AND P6, PT, R21, R2, PT ;  /* 0x000000021500720c */ /* 0x000fe20003fc4070 */
[----:B------:R-:W-:Y:S01]  /*1fe20*/  @!P4 IMAD.IADD R5, R5, 0x1, -R21 ;  /* 0x000000010505c824 */ /* 0x000fe200078e0a15 */
[----:B------:R-:W-:Y:S02]  /*1fe30*/  IABS R11, R23 ;  /* 0x00000017000b7213 */ /* 0x000fe40000000000 */
[----:B------:R-:W-:Y:S01]  /*1fe40*/  ISETP.GT.U32.AND P4, PT, R21, R6, PT ;  /* 0x000000061500720c */ /* 0x000fe20003f84070 */
[----:B------:R-:W-:-:S04]  /*1fe50*/  IMAD.HI.U32 R4, R24, R12, RZ ;  /* 0x0000000c18047227 */ /* 0x000fc800078e00ff */
[----:B------:R-:W-:Y:S02]  /*1fe60*/  IMAD.MOV R4, RZ, RZ, -R4 ;  /* 0x000000ffff047224 */ /* 0x000fe400078e0a04 */
[----:B0-----:R-:W-:-:S04]  /*1fe70*/  IMAD.HI.U32 R13, R24, R11, RZ ;  /* 0x0000000b180d7227 */ /* 0x001fc800078e00ff */
[----:B------:R-:W-:Y:S01]  /*1fe80*/  @!P6 IMAD.IADD R2, R2, 0x1, -R21 ;  /* 0x000000010202e824 */ /* 0x000fe200078e0a15 */
[C---:B------:R-:W-:Y:S01]  /*1fe90*/  ISETP.GT.U32.AND P6, PT, R21.reuse, R5, PT ;  /* 0x000000051500720c */ /* 0x040fe20003fc4070 */
[----:B------:R-:W-:Y:S02]  /*1fea0*/  IMAD R12, R21, R4, R12 ;  /* 0x00000004150c7224 */ /* 0x000fe400078e020c */
[----:B------:R-:W-:Y:S02]  /*1feb0*/  IMAD.MOV R13, RZ, RZ, -R13 ;  /* 0x000000ffff0d7224 */ /* 0x000fe400078e0a0d */
[----:B------:R-:W-:-:S04]  /*1fec0*/  IMAD.HI.U32 R4, R24, R10, RZ ;  /* 0x0000000a18047227 */ /* 0x000fc800078e00ff */
[----:B------:R-:W-:-:S04]  /*1fed0*/  IMAD.HI.U32 R9, R24, R8, RZ ;  /* 0x0000000818097227 */ /* 0x000fc800078e00ff */
[----:B------:R-:W-:Y:S02]  /*1fee0*/  @!P4 IMAD.IADD R6, R6, 0x1, -R21 ;  /* 0x000000010606c824 */ /* 0x000fe400078e0a15 */
[C---:B------:R-:W-:Y:S02]  /*1fef0*/  IMAD R11, R21.reuse, R13, R11 ;  /* 0x0000000d150b7224 */ /* 0x040fe400078e020b */
[----:B------:R-:W-:Y:S02]  /*1ff00*/  IMAD.MOV R4, RZ, RZ, -R4 ;  /* 0x000000ffff047224 */ /* 0x000fe400078e0a04 */
[----:B------:R-:W-:Y:S02]  /*1ff10*/  IMAD.MOV.U32 R13, RZ, RZ, R7 ;  /* 0x000000ffff0d7224 */ /* 0x000fe400078e0007 */
[----:B------:R-:W-:Y:S02]  /*1ff20*/  IMAD.MOV R9, RZ, RZ, -R9 ;  /* 0x000000ffff097224 */ /* 0x000fe400078e0a09 */
[----:B------:R-:W-:-:S02]  /*1ff30*/  IMAD R10, R21, R4, R10 ;  /* 0x00000004150a7224 */ /* 0x000fc400078e020a */
[----:B------:R-:W-:Y:S02]  /*1ff40*/  @!P2 IMAD.MOV R13, RZ, RZ, -R13 ;  /* 0x000000ffff0da224 */ /* 0x000fe400078e0a0d */
[----:B------:R-:W-:Y:S02]  /*1ff50*/  IMAD R8, R21, R9, R8 ;  /* 0x0000000915087224 */ /* 0x000fe400078e0208 */
[----:B------:R-:W-:Y:S01]  /*1ff60*/  @!P6 IMAD.IADD R5, R5, 0x1, -R21 ;  /* 0x000000010505e824 */ /* 0x000fe200078e0a15 */
[----:B---3--:R-:W-:Y:S01]  /*1ff70*/  IABS R7, R0 ;  /* 0x0000000000077213 */ /* 0x008fe20000000000 */
[----:B------:R0:W-:Y:S02]  /*1ff80*/  STL [R1+0x2590], R0 ;  /* 0x0025900001007387 */ /* 0x0001e40000100800 */
[----:B0-----:R-:W-:-:S04]  /*1ff90*/  IMAD.MOV.U32 R0, RZ, RZ, R6 ;  /* 0x000000ffff007224 */ /* 0x001fc800078e0006 */
[----:B------:R-:W-:Y:S01]  /*1ffa0*/  @!P5 IMAD.MOV R0, RZ, RZ, -R0 ;  /* 0x000000ffff00d224 */ /* 0x000fe200078e0a00 */
[----:B----4-:R-:W-:Y:S02]  /*1ffb0*/  IABS R4, R26 ;  /* 0x0000001a00047213 */ /* 0x010fe40000000000 */
[----:B--2---:R-:W-:Y:S02]  /*1ffc0*/  IABS R9, R27 ;  /* 0x0000001b00097213 */ /* 0x004fe40000000000 */
[----:B------:R-:W2:Y:S04]  /*1ffd0*/  LDL.LU R27, [R1+0xbfc] ;  /* 0x000bfc00011b7983 */ /* 0x000ea80000300800 */
[----:B------:R-:W3:Y:S04]  /*1ffe0*/  LDL.LU R26, [R1+0xc00] ;  /* 0x000c0000011a7983 */ /* 0x000ee80000300800 */
[----:B------:R0:W-:Y:S04]  /*1fff0*/  STL [R1+0x6c], R13 ;  /* 0x00006c0d01007387 */ /* 0x0001e80000100800 */
[----:B------:R1:W-:Y:S01]  /*20000*/  STL [R1+0x64], R0 ;  /* 0x0000640001007387 */ /* 0x0003e20000100800 */
[----:B0-----:R-:W-:-:S04]  /*20010*/  IMAD.HI.U32 R13, R24, R4, RZ ;  /* 0x00000004180d7227 */ /* 0x001fc800078e00ff */
[----:B-1----:R-:W-:Y:S02]  /*20020*/  IMAD.MOV.U32 R0, RZ, RZ, R5 ;  /* 0x000000ffff007224 */ /* 0x002fe400078e0005 */
[----:B------:R-:W-:Y:S02]  /*20030*/  IMAD.MOV R13, RZ, RZ, -R13 ;  /* 0x000000ffff0d7224 */ /* 0x000fe400078e0a0d */
[----:B------:R-:W-:Y:S02]  /*20040*/  @!P1 IMAD.MOV R0, RZ, RZ, -R0 ;  /* 0x000000ffff009224 */ /* 0x000fe400078e0a00 */
[C---:B------:R-:W-:Y:S02]  /*20050*/  IMAD R4, R21.reuse, R13, R4 ;  /* 0x0000000d15047224 */ /* 0x040fe400078e0204 */
[----:B------:R-:W4:Y:S04]  /*20060*/  LDL.LU R13, [R1+0xbe8] ;  /* 0x000be800010d7983 */ /* 0x000f280000300800 */
[----:B------:R0:W-:Y:S04]  /*20070*/  STL [R1+0x5c], R0 ;  /* 0x00005c0001007387 */ /* 0x0001e80000100800 */
[----:B0-----:R-:W2:Y:S01]  /*20080*/  LDL.LU R0, [R1+0xbec] ;  /* 0x000bec0001007983 */ /* 0x001ea20000300800 */
[C---:B------:R-:W-:Y:S01]  /*20090*/  ISETP.GT.U32.AND P2, PT, R21.reuse, R2, PT ;  /* 0x000000021500720c */ /* 0x040fe20003f44070 */
[----:B------:R-:W-:Y:S01]  /*200a0*/  IMAD.HI.U32 R6, R24, R7, RZ ;  /* 0x0000000718067227 */ /* 0x000fe200078e00ff */
[----:B------:R-:W-:-:S11]  /*200b0*/  ISETP.GT.U32.AND P4, PT, R21, R12, PT ;  /* 0x0000000c1500720c */ /* 0x000fd60003f84070 */
[----:B------:R-:W-:Y:S01]  /*200c0*/  @!P2 IMAD.IADD R2, R2, 0x1, -R21 ;  /* 0x000000010202a824 */ /* 0x000fe200078e0a15 */
[----:B------:R-:W-:Y:S01]  /*200d0*/  ISETP.GT.U32.AND P2, PT, R21, R10, PT ;  /* 0x0000000a1500720c */ /* 0x000fe20003f44070 */
[----:B------:R-:W-:Y:S01]  /*200e0*/  IMAD.MOV R6, RZ, RZ, -R6 ;  /* 0x000000ffff067224 */ /* 0x000fe200078e0a06 */
[----:B------:R-:W-:-:S03]  /*200f0*/  ISETP.GE.AND P3, PT, R14, RZ, PT ;  /* 0x000000ff0e00720c */ /* 0x000fc60003f66270 */
[----:B------:R-:W-:Y:S02]  /*20100*/  IMAD R7, R21, R6, R7 ;  /* 0x0000000615077224 */ /* 0x000fe400078e0207 */
[----:B------:R-:W3:Y:S06]  /*20110*/  LDL.LU R6, [R1+0xbf0] ;  /* 0x000bf00001067983 */ /* 0x000eec0000300800 */
[----:B------:R-:W-:Y:S02]  /*20120*/  @!P2 IMAD.IADD R10, R10, 0x1, -R21 ;  /* 0x000000010a0aa824 */ /* 0x000fe400078e0a15 */
[----:B------:R-:W-:-:S03]  /*20130*/  IMAD.HI.U32 R14, R24, R9, RZ ;  /* 0x00000009180e7227 */ /* 0x000fc600078e00ff */
[----:B------:R-:W-:Y:S01]  /*20140*/  ISETP.GT.U32.AND P1, PT, R21, R10, PT ;  /* 0x0000000a1500720c */ /* 0x000fe20003f24070 */
[----:B------:R-:W-:Y:S01]  /*20150*/  @!P4 IMAD.IADD R12, R12, 0x1, -R21 ;  /* 0x000000010c0cc824 */ /* 0x000fe200078e0a15 */
[----:B------:R-:W-:Y:S01]  /*20160*/  ISETP.GE.AND P4, PT, R23, RZ, PT ;  /* 0x000000ff1700720c */ /* 0x000fe20003f86270 */
[----:B------:R-:W-:Y:S02]  /*20170*/  IMAD.MOV.U32 R23, RZ, RZ, R2 ;  /* 0x000000ffff177224 */ /* 0x000fe400078e0002 */
[----:B------:R-:W-:Y:S02]  /*20180*/  IMAD.MOV R14, RZ, RZ, -R14 ;  /* 0x000000ffff0e7224 */ /* 0x000fe400078e0a0e */
[----:B------:R-:W-:Y:S02]  /*20190*/  @!P3 IMAD.MOV R23, RZ, RZ, -R23 ;  /* 0x000000ffff17b224 */ /* 0x000fe400078e0a17 */
[----:B------:R-:W-:Y:S02]  /*201a0*/  IMAD R9, R21, R14, R9 ;  /* 0x0000000e15097224 */ /* 0x000fe400078e0209 */
[----:B------:R-:W3:Y:S02]  /*201b0*/  LDL.LU R14, [R1+0xbf4] ;  /* 0x000bf400010e7983 */ /* 0x000ee40000300800 */
[----:B------:R-:W-:-:S02]  /*201c0*/  @!P1 IMAD.IADD R10, R10, 0x1, -R21 ;  /* 0x000000010a0a9824 */ /* 0x000fc400078e0a15 */
[----:B------:R0:W-:Y:S04]  /*201d0*/  STL [R1+0x58], R23 ;  /* 0x0000581701007387 */ /* 0x0001e80000100800 */
[----:B0-----:R-:W3:Y:S01]  /*201e0*/  LDL.LU R23, [R1+0xc04] ;  /* 0x000c040001177983 */ /* 0x001ee20000300800 */
[C---:B------:R-:W-:Y:S02]  /*201f0*/  ISETP.GT.U32.AND P5, PT, R21.reuse, R11, PT ;  /* 0x0000000b1500720c */ /* 0x040fe40003fa4070 */
        /* <DEDUP_REMOVED lines=8> */
[----:B------:R-:W-:Y:S02]  /*20280*/  IABS R2, R27 ;  /* 0x0000001b00027213 */ /* 0x000fe40000000000 */
[----:B------:R-:W-:-:S03]  /*20290*/  ISETP.GT.U32.AND P3, PT, R21, R9, PT ;  /* 0x000000091500720c */ /* 0x000fc60003f64070 */
[----:B------:R-:W-:-:S04]  /*202a0*/  @!P5 IMAD.IADD R12, R12, 0x1, -R21 ;  /* 0x000000010c0cd824 */ /* 0x000fc800078e0a15 */
[----:B------:R-:W-:Y:S01]  /*202b0*/  @!P6 IMAD.IADD R11, R11, 0x1, -R21 ;  /* 0x000000010b0be824 */ /* 0x000fe200078e0a15 */
[----:B----4-:R-:W-:Y:S01]  /*202c0*/  ISETP.GE.AND P6, PT, R13, RZ, PT ;  /* 0x000000ff0d00720c */ /* 0x010fe20003fc6270 */
[----:B------:R-:W-:Y:S01]  /*202d0*/  IMAD.HI.U32 R13, R24, R2, RZ ;  /* 0x00000002180d7227 */ /* 0x000fe200078e00ff */
[----:B------:R-:W-:-:S03]  /*202e0*/  ISETP.GT.U32.AND P5, PT, R21, R4, PT ;  /* 0x000000041500720c */ /* 0x000fc60003fa4070 */
[----:B------:R-:W-:Y:S02]  /*202f0*/  @!P0 IMAD.MOV R12, RZ, RZ, -R12 ;  /* 0x000000ffff0c8224 */ /* 0x000fe400078e0a0c */
[----:B------:R-:W-:Y:S02]  /*20300*/  @!P4 IMAD.MOV R11, RZ, RZ, -R11 ;  /* 0x000000ffff0bc224 */ /* 0x000fe400078e0a0b */
[----:B------:R-:W-:Y:S02]  /*20310*/  @!P2 IMAD.IADD R8, R8, 0x1, -R21 ;  /* 0x000000010808a824 */ /* 0x000fe400078e0a15 */
[----:B------:R-:W-:Y:S01]  /*20320*/  IMAD.MOV R13, RZ, RZ, -R13 ;  /* 0x000000ffff0d7224 */ /* 0x000fe200078e0a0d */
[----:B------:R-:W-:Y:S01]  /*20330*/  STL [R1+0x54], R12 ;  /* 0x0000540c01007387 */ /* 0x000fe20000100800 */
[----:B------:R-:W-:Y:S02]  /*20340*/  @!P3 IMAD.IADD R9, R9, 0x1, -R21 ;  /* 0x000000010909b824 */ /* 0x000fe400078e0a15 */
[C---:B------:R-:W-:Y:S01]  /*20350*/  IMAD R2, R21.reuse, R13, R2 ;  /* 0x0000000d15027224 */ /* 0x040fe200078e0202 */
[----:B------:R0:W-:Y:S01]  /*20360*/  STL [R1+0x50], R11 ;  /* 0x0000500b01007387 */ /* 0x0001e20000100800 */
[----:B------:R-:W-:-:S02]  /*20370*/  ISETP.GT.U32.AND P2, PT, R21, R7, PT ;  /* 0x000000071500720c */ /* 0x000fc40003f44070 */
[----:B------:R-:W-:Y:S01]  /*20380*/  ISETP.GT.U32.AND P0, PT, R21, R9, PT ;  /* 0x000000091500720c */ /* 0x000fe20003f04070 */
[----:B0-----:R-:W-:-:S04]  /*20390*/  IMAD.MOV.U32 R11, RZ, RZ, R8 ;  /* 0x000000ffff0b7224 */ /* 0x001fc800078e0008 */
[----:B------:R-:W-:Y:S01]  /*203a0*/  @!P6 IMAD.MOV R11, RZ, RZ, -R11 ;  /* 0x000000ffff0be224 */ /* 0x000fe200078e0a0b */
[----:B------:R-:W-:Y:S01]  /*203b0*/  ISETP.GT.U32.AND P6, PT, R21, R2, PT ;  /* 0x000000021500720c */ /* 0x000fe20003fc4070 */
[----:B------:R-:W-:Y:S01]  /*203c0*/  @!P5 IMAD.IADD R4, R4, 0x1, -R21 ;  /* 0x000000010404d824 */ /* 0x000fe200078e0a15 */
[----:B---3--:R-:W-:-:S04]  /*203d0*/  ISETP.GE.AND P3, PT, R6, RZ, PT ;  /* 0x000000ff0600720c */ /* 0x008fc80003f66270 */
[----:B------:R-:W-:Y:S01]  /*203e0*/  ISETP.GT.U32.AND P4, PT, R21, R4, PT ;  /* 0x000000041500720c */ /* 0x000fe20003f84070 */
[--C-:B------:R-:W-:Y:S02]  /*203f0*/  @!P2 IMAD.IADD R7, R7, 0x1, -R21.reuse ;  /* 0x000000010707a824 */ /* 0x100fe400078e0a15 */
[----:B------:R-:W-:-:S04]  /*20400*/  @!P0 IMAD.IADD R9, R9, 0x1, -R21 ;  /* 0x0000000109098824 */ /* 0x000fc800078e0a15 */
[----:B------:R-:W-:Y:S01]  /*20410*/  @!P6 IMAD.IADD R2, R2, 0x1, -R21 ;  /* 0x000000010202e824 */ /* 0x000fe200078e0a15 */
[C---:B------:R-:W-:Y:S01]  /*20420*/  ISETP.GT.U32.AND P2, PT, R21.reuse, R7, PT ;  /* 0x000000071500720c */ /* 0x040fe20003f44070 */
[----:B------:R-:W-:Y:S01]  /*20430*/  @!P3 IMAD.MOV R9, RZ, RZ, -R9 ;  /* 0x000000ffff09b224 */ /* 0x000fe200078e0a09 */
[----:B------:R-:W-:Y:S02]  /*20440*/  ISETP.GE.AND P5, PT, R14, RZ, PT ;  /* 0x000000ff0e00720c */ /* 0x000fe40003fa6270 */
[----:B------:R-:W-:Y:S01]  /*20450*/  ISETP.GT.U32.AND P3, PT, R21, R2, PT ;  /* 0x000000021500720c */ /* 0x000fe20003f64070 */
[----:B------:R-:W-:Y:S02]  /*20460*/  @!P1 IMAD.MOV R10, RZ, RZ, -R10 ;  /* 0x000000ffff0a9224 */ /* 0x000fe400078e0a0a */
[--C-:B------:R-:W-:Y:S01]  /*20470*/  @!P4 IMAD.IADD R4, R4, 0x1, -R21.reuse ;  /* 0x000000010404c824 */ /* 0x100fe200078e0a15 */
[----:B------:R-:W-:Y:S01]  /*20480*/  ISETP.GE.AND P4, PT, R27, RZ, PT ;  /* 0x000000ff1b00720c */ /* 0x000fe20003f86270 */
[----:B------:R0:W-:Y:S04]  /*20490*/  STL [R1+0x4c], R11 ;  /* 0x00004c0b01007387 */ /* 0x0001e80000100800 */
[----:B------:R-:W-:-:S04]  /*204a0*/  @!P2 IMAD.IADD R7, R7, 0x1, -R21 ;  /* 0x000000010707a824 */ /* 0x000fc800078e0a15 */
[----:B------:R-:W-:-:S04]  /*204b0*/  @!P3 IMAD.IADD R2, R2, 0x1, -R21 ;  /* 0x000000010202b824 */ /* 0x000fc800078e0a15 */
[----:B------:R-:W-:Y:S01]  /*204c0*/  @!P4 IMAD.MOV R2, RZ, RZ, -R2 ;  /* 0x000000ffff02c224 */ /* 0x000fe200078e0a02 */
[----:B0-----:R-:W-:Y:S02]  /*204d0*/  IABS R11, R15 ;  /* 0x0000000f000b7213 */ /* 0x001fe40000000000 */
[----:B------:R-:W-:Y:S02]  /*204e0*/  IABS R5, R26 ;  /* 0x0000001a00057213 */ /* 0x000fe40000000000 */
[----:B--2---:R-:W-:Y:S02]  /*204f0*/  ISETP.GE.AND P1, PT, R0, RZ, PT ;  /* 0x000000ff0000720c */ /* 0x004fe40003f26270 */
[----:B------:R-:W2:Y:S04]  /*20500*/  LDL.LU R0, [R1+0x258c] ;  /* 0x00258c0001007983 */ /* 0x000ea80000300800 */
[----:B------:R-:W-:Y:S04]  /*20510*/  STL [R1+0x48], R10 ;  /* 0x0000480a01007387 */ /* 0x000fe80000100800 */
[----:B------:R0:W-:Y:S03]  /*20520*/  STL [R1+0x44], R9 ;  /* 0x0000440901007387 */ /* 0x0001e60000100800 */
[----:B------:R-:W-:-:S02]  /*20530*/  @!P1 IMAD.MOV R7, RZ, RZ, -R7 ;  /* 0x000000ffff079224 */ /* 0x000fc400078e0a07 */
[----:B0-----:R-:W-:-:S04]  /*20540*/  IMAD.MOV.U32 R9, RZ, RZ, R4 ;  /* 0x000000ffff097224 */ /* 0x001fc800078e0004 */
[----:B------:R-:W-:Y:S01]  /*20550*/  @!P5 IMAD.MOV R9, RZ, RZ, -R9 ;  /* 0x000000ffff09d224 */ /* 0x000fe200078e0a09 */
[----:B------:R-:W-:-:S04]  /*20560*/  ISETP.GE.AND P1, PT, R15, RZ, PT ;  /* 0x000000ff0f00720c */ /* 0x000fc80003f26270 */
[----:B------:R0:W-:Y:S04]  /*20570*/  STL [R1+0x40], R9 ;  /* 0x0000400901007387 */ /* 0x0001e80000100800 */
[----:B------:R1:W-:Y:S04]  /*20580*/  STL [R1+0x3c], R7 ;  /* 0x00003c0701007387 */ /* 0x0003e80000100800 */
[----:B------:R3:W-:Y:S04]  /*20590*/  STL [R1+0x38], R2 ;  /* 0x0000380201007387 */ /* 0x0007e80000100800 */
[----:B------:R-:W4:Y:S01]  /*205a0*/  LDL.LU R15, [R1+0xc2c] ;  /* 0x000c2c00010f7983 */ /* 0x000f220000300800 */
[----:B------:R-:W-:Y:S01]  /*205b0*/  IMAD.HI.U32 R6, R24, R5, RZ ;  /* 0x0000000518067227 */ /* 0x000fe200078e00ff */
[----:B------:R-:W-:-:S03]  /*205c0*/  IABS R8, R23 ;  /* 0x0000001700087213 */ /* 0x000fc60000000000 */
[----:B------:R-:W-:-:S04]  /*205d0*/  IMAD.MOV R6, RZ, RZ, -R6 ;  /* 0x000000ffff067224 */ /* 0x000fc800078e0a06 */
[----:B------:R-:W-:Y:S02]  /*205e0*/  IMAD R5, R21, R6, R5 ;  /* 0x0000000615057224 */ /* 0x000fe400078e0205 */
[----:B------:R-:W-:-:S03]  /*205f0*/  IMAD.HI.U32 R6, R24, R8, RZ ;  /* 0x0000000818067227 */ /* 0x000fc600078e00ff */
[----:B------:R-:W-:Y:S01]  /*20600*/  ISETP.GT.U32.AND P0, PT, R21, R5, PT ;  /* 0x000000051500720c */ /* 0x000fe20003f04070 */
[----:B------:R-:W-:-:S04]  /*20610*/  IMAD.MOV R6, RZ, RZ, -R6 ;  /* 0x000000ffff067224 */ /* 0x000fc800078e0a06 */
[----:B------:R-:W-:-:S05]  /*20620*/  IMAD R8, R21, R6, R8 ;  /* 0x0000000615087224 */ /* 0x000fca00078e0208 */
[----:B------:R-:W-:-:S03]  /*20630*/  ISETP.GT.U32.AND P5, PT, R21, R8, PT ;  /* 0x000000081500720c */ /* 0x000fc60003fa4070 */
[----:B------:R-:W-:-:S05]  /*20640*/  @!P0 IMAD.IADD R5, R5, 0x1, -R21 ;  /* 0x0000000105058824 */ /* 0x000fca00078e0a15 */
[C---:B------:R-:W-:Y:S01]  /*20650*/  ISETP.GT.U32.AND P0, PT, R21.reuse, R5, PT ;  /* 0x000000051500720c */ /* 0x040fe20003f04070 */
[----:B------:R-:W-:Y:S01]  /*20660*/  IMAD.HI.U32 R6, R24, R11, RZ ;  /* 0x0000000b18067227 */ /* 0x000fe200078e00ff */
[----:B------:R-:W-:Y:S02]  /*20670*/  ISETP.GE.AND P2, PT, R26, RZ, PT ;  /* 0x000000ff1a00720c */ /* 0x000fe40003f46270 */
[----:B------:R-:W-:Y:S01]  /*20680*/  IABS R10, R20 ;  /* 0x00000014000a7213 */ /* 0x000fe20000000000 */
[----:B------:R-:W-:Y:S02]  /*20690*/  @!P5 IMAD.IADD R8, R8, 0x1, -R21 ;  /* 0x000000010808d824 */ /* 0x000fe400078e0a15 */
[----:B------:R-:W-:Y:S02]  /*206a0*/  IMAD.MOV R6, RZ, RZ, -R6 ;  /* 0x000000ffff067224 */ /* 0x000fe400078e0a06 */
[----:B------:R-:W-:Y:S01]  /*206b0*/  IMAD.HI.U32 R4, R24, R10, RZ ;  /* 0x0000000a18047227 */ /* 0x000fe200078e00ff */
[----:B------:R-:W-:-:S03]  /*206c0*/  ISETP.GT.U32.AND P5, PT, R21, R8, PT ;  /* 0x000000081500720c */ /* 0x000fc60003fa4070 */
[----:B------:R-:W-:Y:S02]  /*206d0*/  @!P0 IMAD.IADD R5, R5, 0x1, -R21 ;  /* 0x0000000105058824 */ /* 0x000fe400078e0a15 */
[----:B------:R-:W-:Y:S02]  /*206e0*/  IMAD.MOV R4, RZ, RZ, -R4 ;  /* 0x000000ffff047224 */ /* 0x000fe400078e0a04 */
[C---:B------:R-:W-:Y:S02]  /*206f0*/  IMAD R11, R21.reuse, R6, R11 ;  /* 0x00000006150b7224 */ /* 0x040fe400078e020b */
[----:B------:R-:W-:Y:S02]  /*20700*/  IMAD.MOV.U32 R12, RZ, RZ, R5 ;  /* 0x000000ffff0c7224 */ /* 0x000fe400078e0005 */
[C---:B------:R-:W-:Y:S02]  /*20710*/  IMAD R10, R21.reuse, R4, R10 ;  /* 0x00000004150a7224 */ /* 0x040fe400078e020a */
[----:B------:R-:W-:Y:S01]  /*20720*/  @!P2 IMAD.MOV R12, RZ, RZ, -R12 ;  /* 0x000000ffff0ca224 */ /* 0x000fe200078e0a0c */
[----:B------:R-:W-:-:S02]  /*20730*/  ISETP.GT.U32.AND P2, PT, R21, R11, PT ;  /* 0x0000000b1500720c */ /* 0x000fc40003f44070 */
[----:B0-----:R-:W-:Y:S01]  /*20740*/  IABS R9, R17 ;  /* 0x0000001100097213 */ /* 0x001fe20000000000 */
[----:B------:R-:W-:Y:S01]  /*20750*/  @!P5 IMAD.IADD R8, R8, 0x1, -R21 ;  /* 0x000000010808d824 */ /* 0x000fe200078e0a15 */
[----:B------:R-:W-:-:S03]  /*20760*/  ISETP.GT.U32.AND P5, PT, R21, R10, PT ;  /* 0x0000000a1500720c */ /* 0x000fc60003fa4070 */
[----:B-1----:R-:W-:-:S04]  /*20770*/  IMAD.HI.U32 R7, R24, R9, RZ ;  /* 0x0000000918077227 */ /* 0x002fc800078e00ff */
[----:B------:R-:W-:Y:S02]  /*20780*/  IMAD.MOV R7, RZ, RZ, -R7 ;  /* 0x000000ffff077224 */ /* 0x000fe400078e0a07 */
[----:B------:R-:W-:Y:S02]  /*20790*/  @!P2 IMAD.IADD R11, R11, 0x1, -R21 ;  /* 0x000000010b0ba824 */ /* 0x000fe400078e0a15 */
[C---:B------:R-:W-:Y:S01]  /*207a0*/  IMAD R9, R21.reuse, R7, R9 ;  /* 0x0000000715097224 */ /* 0x040fe200078e0209 */
[----:B------:R-:W-:Y:S01]  /*207b0*/  ISETP.GE.AND P4, PT, R28, RZ, PT ;  /* 0x000000ff1c00720c */ /* 0x000fe20003f86270 */
[----:B------:R-:W-:Y:S01]  /*207c0*/  @!P5 IMAD.IADD R10, R10, 0x1, -R21 ;  /* 0x000000010a0ad824 */ /* 0x000fe200078e0a15 */
[----:B------:R-:W-:Y:S02]  /*207d0*/  IABS R28, R28 ;  /* 0x0000001c001c7213 */ /* 0x000fe40000000000 */
[C---:B------:R-:W-:Y:S02]  /*207e0*/  ISETP.GT.U32.AND P5, PT, R21.reuse, R11, PT ;  /* 0x0000000b1500720c */ /* 0x040fe40003fa4070 */
[----:B------:R-:W-:Y:S01]  /*207f0*/  ISETP.GT.U32.AND P2, PT, R21, R9, PT ;  /* 0x000000091500720c */ /* 0x000fe20003f44070 */
[----:B------:R-:W-:Y:S01]  /*20800*/  IMAD.HI.U32 R6, R24, R28, RZ ;  /* 0x0000001c18067227 */ /* 0x000fe200078e00ff */
[----:B---3--:R-:W-:-:S02]  /*20810*/  IABS R2, R19 ;  /* 0x0000001300027213 */ /* 0x008fc40000000000 */
[----:B------:R-:W-:Y:S01]  /*20820*/  ISETP.GE.AND P6, PT, R23, RZ, PT ;  /* 0x000000ff1700720c */ /* 0x000fe20003fc6270 */
[----:B------:R0:W-:Y:S01]  /*20830*/  STL [R1+0x34], R12 ;  /* 0x0000340c01007387 */ /* 0x0001e20000100800 */
[----:B------:R-:W-:Y:S01]  /*20840*/  ISETP.GE.AND P0, PT, R17, RZ, PT ;  /* 0x000000ff1100720c */ /* 0x000fe20003f06270 */
[----:B------:R-:W-:Y:S02]  /*20850*/  IMAD.MOV.U32 R17, RZ, RZ, R16 ;  /* 0x000000ffff117224 */ /* 0x000fe400078e0010 */
[----:B------:R-:W3:Y:S01]  /*20860*/  LDL.LU R16, [R1+0xc30] ;  /* 0x000c300001107983 */ /* 0x000ee20000300800 */
[----:B------:R-:W-:Y:S02]  /*20870*/  IMAD.MOV R6, RZ, RZ, -R6 ;  /* 0x000000ffff067224 */ /* 0x000fe400078e0a06 */
[----:B0-----:R-:W-:Y:S01]  /*20880*/  IMAD.HI.U32 R12, R24, R2, RZ ;  /* 0x00000002180c7227 */ /* 0x001fe200078e00ff */
[----:B------:R-:W-:-:S03]  /*20890*/  IABS R5, R18 ;  /* 0x0000001200057213 */ /* 0x000fc60000000000 */
[----:B------:R-:W-:Y:S02]  /*208a0*/  IMAD R28, R21, R6, R28 ;  /* 0x00000006151c7224 */ /* 0x000fe400078e021c */
[----:B------:R-:W-:Y:S02]  /*208b0*/  IMAD.MOV R12, RZ, RZ, -R12 ;  /* 0x000000ffff0c7224 */ /* 0x000fe400078e0a0c */
[--C-:B------:R-:W-:Y:S02]  /*208c0*/  @!P5 IMAD.IADD R11, R11, 0x1, -R21.reuse ;  /* 0x000000010b0bd824 */ /* 0x100fe400078e0a15 */
[----:B------:R-:W-:Y:S02]  /*208d0*/  IMAD.MOV.U32 R13, RZ, RZ, R8 ;  /* 0x000000ffff0d7224 */ /* 0x000fe400078e0008 */
[----:B------:R-:W-:Y:S01]  /*208e0*/  @!P2 IMAD.IADD R9, R9, 0x1, -R21 ;  /* 0x000000010909a824 */ /* 0x000fe200078e0a15 */
[----:B------:R-:W-:Y:S01]  /*208f0*/  IABS R4, R22 ;  /* 0x0000001600047213 */ /* 0x000fe20000000000 */
[C---:B------:R-:W-:Y:S01]  /*20900*/  IMAD R2, R21.reuse, R12, R2 ;  /* 0x0000000c15027224 */ /* 0x040fe200078e0202 */
[----:B------:R-:W-:Y:S01]  /*20910*/  ISETP.GT.U32.AND P5, PT, R21, R28, PT ;  /* 0x0000001c1500720c */ /* 0x000fe20003fa4070 */
[----:B------:R-:W-:-:S02]  /*20920*/  IMAD.MOV.U32 R14, RZ, RZ, R11 ;  /* 0x000000ffff0e7224 */ /* 0x000fc400078e000b */
[----:B------:R-:W-:Y:S01]  /*20930*/  @!P6 IMAD.MOV R13, RZ, RZ, -R13 ;  /* 0x000000ffff0de224 */ /* 0x000fe200078e0a0d */
[----:B------:R-:W-:Y:S01]  /*20940*/  ISETP.GT.U32.AND P6, PT, R21, R9, PT ;  /* 0x000000091500720c */ /* 0x000fe20003fc4070 */
[----:B------:R-:W-:-:S04]  /*20950*/  IMAD.HI.U32 R6, R24, R5, RZ ;  /* 0x0000000518067227 */ /* 0x000fc800078e00ff */
[----:B------:R-:W-:Y:S01]  /*20960*/  @!P1 IMAD.MOV R14, RZ, RZ, -R14 ;  /* 0x000000ffff0e9224 */ /* 0x000fe200078e0a0e */
[----:B------:R-:W-:Y:S01]  /*20970*/  ISETP.GT.U32.AND P1, PT, R21, R2, PT ;  /* 0x000000021500720c */ /* 0x000fe20003f24070 */
[----:B------:R-:W-:-:S04]  /*20980*/  IMAD.HI.U32 R7, R24, R4, RZ ;  /* 0x0000000418077227 */ /* 0x000fc800078e00ff */
[----:B------:R-:W-:Y:S02]  /*20990*/  IMAD.MOV R6, RZ, RZ, -R6 ;  /* 0x000000ffff067224 */ /* 0x000fe400078e0a06 */
[----:B------:R-:W-:Y:S02]  /*209a0*/  IMAD.MOV R7, RZ, RZ, -R7 ;  /* 0x000000ffff077224 */ /* 0x000fe400078e0a07 */
[C---:B------:R-:W-:Y:S02]  /*209b0*/  IMAD R5, R21.reuse, R6, R5 ;  /* 0x0000000615057224 */ /* 0x040fe400078e0205 */
[----:B------:R-:W-:Y:S01]  /*209c0*/  IMAD R4, R21, R7, R4 ;  /* 0x0000000715047224 */ /* 0x000fe200078e0204 */
[----:B------:R-:W-:Y:S01]  /*209d0*/  IABS R7, R29 ;  /* 0x0000001d00077213 */ /* 0x000fe20000000000 */
[--C-:B------:R-:W-:Y:S02]  /*209e0*/  @!P5 IMAD.IADD R28, R28, 0x1, -R21.reuse ;  /* 0x000000011c1cd824 */ /* 0x100fe400078e0a15 */
[--C-:B------:R-:W-:Y:S01]  /*209f0*/  @!P6 IMAD.IADD R9, R9, 0x1, -R21.reuse ;  /* 0x000000010909e824 */ /* 0x100fe200078e0a15 */
[C---:B------:R-:W-:Y:S01]  /*20a00*/  ISETP.GT.U32.AND P6, PT, R21.reuse, R5, PT ;  /* 0x000000051500720c */ /* 0x040fe20003fc4070 */
[----:B------:R-:W-:Y:S01]  /*20a10*/  @!P1 IMAD.IADD R2, R2, 0x1, -R21 ;  /* 0x0000000102029824 */ /* 0x000fe200078e0a15 */
[----:B------:R-:W-:Y:S01]  /*20a20*/  ISETP.GT.U32.AND P1, PT, R21, R28, PT ;  /* 0x0000001c1500720c */ /* 0x000fe20003f24070 */
[----:B------:R-:W-:Y:S01]  /*20a30*/  IMAD.HI.U32 R12, R24, R7, RZ ;  /* 0x00000007180c7227 */ /* 0x000fe200078e00ff */
[----:B------:R-:W-:-:S02]  /*20a40*/  ISETP.GE.AND P3, PT, R20, RZ, PT ;  /* 0x000000ff1400720c */ /* 0x000fc40003f66270 */
[----:B------:R-:W2:Y:S01]  /*20a50*/  LDL.LU R20, [R1+0xc34] ;  /* 0x000c340001147983 */ /* 0x000ea20000300800 */
[----:B------:R-:W-:Y:S01]  /*20a60*/  IMAD.MOV R12, RZ, RZ, -R12 ;  /* 0x000000ffff0c7224 */ /* 0x000fe200078e0a0c */
[----:B------:R-:W-:-:S03]  /*20a70*/  ISETP.GT.U32.AND P2, PT, R21, R10, PT ;  /* 0x0000000a1500720c */ /* 0x000fc60003f44070 */
[----:B------:R-:W-:Y:S02]  /*20a80*/  IMAD R7, R21, R12, R7 ;  /* 0x0000000c15077224 */ /* 0x000fe400078e0207 */
[--C-:B------:R-:W-:Y:S02]  /*20a90*/  @!P6 IMAD.IADD R5, R5, 0x1, -R21.reuse ;  /* 0x000000010505e824 */ /* 0x100fe400078e0a15 */
[----:B------:R-:W-:Y:S01]  /*20aa0*/  @!P1 IMAD.IADD R28, R28, 0x1, -R21 ;  /* 0x000000011c1c9824 */ /* 0x000fe200078e0a15 */
[C---:B------:R-:W-:Y:S02]  /*20ab0*/  ISETP.GT.U32.AND P1, PT, R21.reuse, R7, PT ;  /* 0x000000071500720c */ /* 0x040fe40003f24070 */
[----:B------:R-:W-:-:S03]  /*20ac0*/  ISETP.GT.U32.AND P6, PT, R21, R5, PT ;  /* 0x000000051500720c */ /* 0x000fc60003fc4070 */
[--C-:B------:R-:W-:Y:S01]  /*20ad0*/  @!P2 IMAD.IADD R10, R10, 0x1, -R21.reuse ;  /* 0x000000010a0aa824 */ /* 0x100fe200078e0a15 */
[----:B------:R0:W-:Y:S03]  /*20ae0*/  STL [R1+0x30], R13 ;  /* 0x0000300d01007387 */ /* 0x0001e60000100800 */
[----:B------:R-:W-:Y:S01]  /*20af0*/  @!P3 IMAD.MOV R10, RZ, RZ, -R10 ;  /* 0x000000ffff0ab224 */ /* 0x000fe200078e0a0a */
[----:B------:R-:W-:Y:S01]  /*20b00*/  STL [R1+0x2c], R14 ;  /* 0x00002c0e01007387 */ /* 0x000fe20000100800 */
[----:B------:R-:W-:Y:S02]  /*20b10*/  ISETP.GE.AND P5, PT, R19, RZ, PT ;  /* 0x000000ff1300720c */ /* 0x000fe40003fa6270 */
[--C-:B------:R-:W-:Y:S01]  /*20b20*/  @!P1 IMAD.IADD R7, R7, 0x1, -R21.reuse ;  /* 0x0000000107079824 */ /* 0x100fe200078e0a15 */
[----:B------:R-:W2:Y:S01]  /*20b30*/  LDL.LU R19, [R1+0xc38] ;  /* 0x000c380001137983 */ /* 0x000ea20000300800 */
[----:B------:R-:W-:Y:S01]  /*20b40*/  @!P6 IMAD.IADD R5, R5, 0x1, -R21 ;  /* 0x000000010505e824 */ /* 0x000fe200078e0a15 */
[----:B------:R-:W-:Y:S01]  /*20b50*/  ISETP.GE.AND P1, PT, R29, RZ, PT ;  /* 0x000000ff1d00720c */ /* 0x000fe20003f26270 */
[----:B------:R-:W-:Y:S01]  /*20b60*/  IMAD.MOV.U32 R29, RZ, RZ, R25 ;  /* 0x000000ffff1d7224 */ /* 0x000fe200078e0019 */
[----:B------:R-:W-:Y:S01]  /*20b70*/  STL [R1+0x18], R10 ;  /* 0x0000180a01007387 */ /* 0x000fe20000100800 */
[----:B------:R-:W-:Y:S01]  /*20b80*/  ISETP.GE.AND P6, PT, R18, RZ, PT ;  /* 0x000000ff1200720c */ /* 0x000fe20003fc6270 */
[----:B------:R-:W-:Y:S01]  /*20b90*/  IMAD.MOV.U32 R25, RZ, RZ, R3 ;  /* 0x000000ffff197224 */ /* 0x000fe200078e0003 */
[----:B----4-:R-:W-:-:S05]  /*20ba0*/  IABS R8, R15 ;  /* 0x0000000f00087213 */ /* 0x010fca0000000000 */
[----:B------:R-:W-:-:S04]  /*20bb0*/  IMAD.HI.U32 R11, R24, R8, RZ ;  /* 0x00000008180b7227 */ /* 0x000fc800078e00ff */
[----:B------:R-:W-:-:S04]  /*20bc0*/  IMAD.MOV R11, RZ, RZ, -R11 ;  /* 0x000000ffff0b7224 */ /* 0x000fc800078e0a0b */
[----:B------:R-:W-:Y:S02]  /*20bd0*/  IMAD R8, R21, R11, R8 ;  /* 0x0000000b15087224 */ /* 0x000fe400078e0208 */
[----:B------:R-:W-:-:S04]  /*20be0*/  IMAD.MOV.U32 R11, RZ, RZ, R9 ;  /* 0x000000ffff0b7224 */ /* 0x000fc800078e0009 */
[----:B------:R-:W-:-:S05]  /*20bf0*/  @!P0 IMAD.MOV R11, RZ, RZ, -R11 ;  /* 0x000000ffff0b8224 */ /* 0x000fca00078e0a0b */
[----:B------:R1:W-:Y:S04]  /*20c00*/  STL [R1+0x8], R11 ;  /* 0x0000080b01007387 */ /* 0x0003e80000100800 */
[----:B------:R-:W4:Y:S04]  /*20c10*/  LDL.LU R18, [R1+0xc58] ;  /* 0x000c580001127983 */ /* 0x000f280000300800 */
[----:B------:R-:W4:Y:S01]  /*20c20*/  LDL.LU R3, [R1+0xc5c] ;  /* 0x000c5c0001037983 */ /* 0x000f220000300800 */
[----:B------:R-:W-:Y:S02]  /*20c30*/  ISETP.GT.U32.AND P2, PT, R21, R4, PT ;  /* 0x000000041500720c */ /* 0x000fe40003f44070 */
[----:B------:R-:W-:-:S05]  /*20c40*/  IABS R6, R17 ;  /* 0x0000001100067213 */ /* 0x000fca0000000000 */
[----:B0-----:R-:W-:-:S06]  /*20c50*/  IMAD.HI.U32 R13, R24, R6, RZ ;  /* 0x00000006180d7227 */ /* 0x001fcc00078e00ff */
[----:B------:R-:W-:Y:S01]  /*20c60*/  @!P2 IMAD.IADD R4, R4, 0x1, -R21 ;  /* 0x000000010404a824 */ /* 0x000fe200078e0a15 */
[----:B------:R-:W-:Y:S01]  /*20c70*/  ISETP.GT.U32.AND P2, PT, R21, R2, PT ;  /* 0x000000021500720c */ /* 0x000fe20003f44070 */
[----:B------:R-:W-:-:S03]  /*20c80*/  IMAD.MOV R13, RZ, RZ, -R13 ;  /* 0x000000ffff0d7224 */ /* 0x000fc600078e0a0d */
[C---:B------:R-:W-:Y:S01]  /*20c90*/  ISETP.GT.U32.AND P3, PT, R21.reuse, R4, PT ;  /* 0x000000041500720c */ /* 0x040fe20003f64070 */
[----:B------:R-:W-:-:S05]  /*20ca0*/  IMAD R6, R21, R13, R6 ;  /* 0x0000000d15067224 */ /* 0x000fca00078e0206 */
[----:B------:R-:W-:-:S03]  /*20cb0*/  ISETP.GT.U32.AND P0, PT, R21, R6, PT ;  /* 0x000000061500720c */ /* 0x000fc60003f04070 */
[--C-:B------:R-:W-:Y:S01]  /*20cc0*/  @!P2 IMAD.IADD R2, R2, 0x1, -R21.reuse ;  /* 0x000000010202a824 */ /* 0x100fe200078e0a15 */
[----:B------:R-:W-:Y:S01]  /*20cd0*/  ISETP.GE.AND P2, PT, R22, RZ, PT ;  /* 0x000000ff1600720c */ /* 0x000fe20003f46270 */
[----:B------:R-:W-:Y:S01]  /*20ce0*/  @!P4 IMAD.MOV R28, RZ, RZ, -R28 ;  /* 0x000000ffff1cc224 */ /* 0x000fe200078e0a1c */
[----:B------:R-:W-:Y:S01]  /*20cf0*/  ISETP.GT.U32.AND P4, PT, R21, R7, PT ;  /* 0x000000071500720c */ /* 0x000fe20003f84070 */
[----:B------:R-:W-:Y:S02]  /*20d00*/  @!P3 IMAD.IADD R4, R4, 0x1, -R21 ;  /* 0x000000010404b824 */ /* 0x000fe400078e0a15 */
[----:B------:R-:W-:Y:S02]  /*20d10*/  @!P5 IMAD.MOV R2, RZ, RZ, -R2 ;  /* 0x000000ffff02d224 */ /* 0x000fe400078e0a02 */
[----:B------:R-:W-:Y:S02]  /*20d20*/  @!P6 IMAD.MOV R5, RZ, RZ, -R5 ;  /* 0x000000ffff05e224 */ /* 0x000fe400078e0a05 */
[----:B------:R-:W-:Y:S01]  /*20d30*/  @!P0 IMAD.IADD R6, R6, 0x1, -R21 ;  /* 0x0000000106068824 */ /* 0x000fe200078e0a15 */
[----:B------:R-:W-:-:S02]  /*20d40*/  ISETP.GE.AND P0, PT, R17, RZ, PT ;  /* 0x000000ff1100720c */ /* 0x000fc40003f06270 */
[----:B------:R-:W4:Y:S01]  /*20d50*/  LDL.LU R17, [R1+0xc3c] ;  /* 0x000c3c0001117983 */ /* 0x000f220000300800 */
[----:B------:R-:W-:-:S03]  /*20d60*/  @!P2 IMAD.MOV R4, RZ, RZ, -R4 ;  /* 0x000000ffff04a224 */ /* 0x000fc600078e0a04 */
[----:B------:R-:W-:Y:S01]  /*20d70*/  STL [R1+0x246c], R28 ;  /* 0x00246c1c01007387 */ /* 0x000fe20000100800 */
[----:B------:R-:W-:-:S03]  /*20d80*/  @!P4 IMAD.IADD R7, R7, 0x1, -R21 ;  /* 0x000000010707c824 */ /* 0x000fc600078e0a15 */
[----:B------:R-:W-:Y:S04]  /*20d90*/  STL [R1+0x2470], R2 ;  /* 0x0024700201007387 */ /* 0x000fe80000100800 */
[----:B------:R-:W-:Y:S01]  /*20da0*/  STL [R1+0x2474], R4 ;  /* 0x0024740401007387 */ /* 0x000fe20000100800 */
[----:B---3--:R-:W-:-:S03]  /*20db0*/  IABS R9, R16 ;  /* 0x0000001000097213 */ /* 0x008fc60000000000 */
[----:B------:R-:W-:Y:S01]  /*20dc0*/  STL [R1+0x2478], R5 ;  /* 0x0024780501007387 */ /* 0x000fe20000100800 */
[----:B------:R-:W-:-:S03]  /*20dd0*/  ISETP.GE.AND P4, PT, R16, RZ, PT ;  /* 0x000000ff1000720c */ /* 0x000fc60003f86270 */
[----:B------:R-:W3:Y:S01]  /*20de0*/  LDL R16, [R1+0xc48] ;  /* 0x000c480001107983 */ /* 0x000ee20000100800 */
[----:B------:R-:W-:Y:S01]  /*20df0*/  ISETP.GT.U32.AND P3, PT, R21, R8, PT ;  /* 0x000000081500720c */ /* 0x000fe20003f64070 */
[----:B-1----:R-:W-:-:S04]  /*20e00*/  IMAD.HI.U32 R11, R24, R9, RZ ;  /* 0x00000009180b7227 */ /* 0x002fc800078e00ff */
[----:B------:R-:W-:-:S04]  /*20e10*/  IMAD.MOV R11, RZ, RZ, -R11 ;  /* 0x000000ffff0b7224 */ /* 0x000fc800078e0a0b */
[----:B------:R-:W-:-:S04]  /*20e20*/  IMAD R9, R21, R11, R9 ;  /* 0x0000000b15097224 */ /* 0x000fc800078e0209 */
[----:B------:R-:W-:Y:S01]  /*20e30*/  @!P3 IMAD.IADD R8, R8, 0x1, -R21 ;  /* 0x000000010808b824 */ /* 0x000fe200078e0a15 */
[C---:B------:R-:W-:Y:S02]  /*20e40*/  ISETP.GT.U32.AND P3, PT, R21.reuse, R6, PT ;  /* 0x000000061500720c */ /* 0x040fe40003f64070 */
[C---:B------:R-:W-:Y:S02]  /*20e50*/  ISETP.GT.U32.AND P2, PT, R21.reuse, R9, PT ;  /* 0x000000091500720c */ /* 0x040fe40003f44070 */
[----:B------:R-:W-:Y:S02]  /*20e60*/  ISETP.GT.U32.AND P5, PT, R21, R8, PT ;  /* 0x000000081500720c */ /* 0x000fe40003fa4070 */
[----:B------:R-:W-:-:S07]  /*20e70*/  ISETP.GE.AND P6, PT, R15, RZ, PT ;  /* 0x000000ff0f00720c */ /* 0x000fce0003fc6270 */
[--C-:B------:R-:W-:Y:S02]  /*20e80*/  @!P3 IMAD.IADD R6, R6, 0x1, -R21.reuse ;  /* 0x000000010606b824 */ /* 0x100fe400078e0a15 */
[----:B------:R-:W-:Y:S02]  /*20e90*/  @!P2 IMAD.IADD R9, R9, 0x1, -R21 ;  /* 0x000000010909a824 */ /* 0x000fe400078e0a15 */
[----:B------:R-:W-:-:S03]  /*20ea0*/  @!P0 IMAD.MOV R6, RZ, RZ, -R6 ;  /* 0x000000ffff068224 */ /* 0x000fc600078e0a06 */
[----:B------:R-:W-:Y:S02]  /*20eb0*/  ISETP.GT.U32.AND P0, PT, R21, R9, PT ;  /* 0x000000091500720c */ /* 0x000fe40003f04070 */
[----:B--2---:R-:W-:-:S05]  /*20ec0*/  IABS R10, R20 ;  /* 0x00000014000a7213 */ /* 0x004fca0000000000 */
[----:B------:R-:W-:-:S04]  /*20ed0*/  IMAD.HI.U32 R12, R24, R10, RZ ;  /* 0x0000000a180c7227 */ /* 0x000fc800078e00ff */
[----:B------:R-:W-:-:S04]  /*20ee0*/  IMAD.MOV R12, RZ, RZ, -R12 ;  /* 0x000000ffff0c7224 */ /* 0x000fc800078e0a0c */
[C---:B------:R-:W-:Y:S02]  /*20ef0*/  IMAD R10, R21.reuse, R12, R10 ;  /* 0x0000000c150a7224 */ /* 0x040fe400078e020a */
[----:B------:R-:W-:Y:S02]  /*20f00*/  @!P5 IMAD.IADD R8, R8, 0x1, -R21 ;  /* 0x000000010808d824 */ /* 0x000fe400078e0a15 */
[----:B------:R-:W-:Y:S01]  /*20f10*/  @!P1 IMAD.MOV R7, RZ, RZ, -R7 ;  /* 0x000000ffff079224 */ /* 0x000fe200078e0a07 */
[----:B------:R-:W-:Y:S01]  /*20f20*/  ISETP.GT.U32.AND P3, PT, R21, R10, PT ;  /* 0x0000000a1500720c */ /* 0x000fe20003f64070 */
[----:B------:R-:W-:Y:S01]  /*20f30*/  @!P6 IMAD.MOV R8, RZ, RZ, -R8 ;  /* 0x000000ffff08e224 */ /* 0x000fe200078e0a08 */
[----:B------:R-:W-:Y:S01]  /*20f40*/  STL [R1+0x247c], R6 ;  /* 0x00247c0601007387 */ /* 0x000fe20000100800 */
[----:B------:R-:W-:-:S03]  /*20f50*/  @!P0 IMAD.IADD R9, R9, 0x1, -R21 ;  /* 0x0000000109098824 */ /* 0x000fc600078e0a15 */
[----:B------:R0:W-:Y:S04]  /*20f60*/  STL [R1+0x2480], R7 ;  /* 0x0024800701007387 */ /* 0x0001e80000100800 */
[----:B------:R1:W-:Y:S03]  /*20f70*/  STL [R1+0x2484], R8 ;  /* 0x0024840801007387 */ /* 0x0003e60000100800 */
[----:B------:R-:W-:Y:S01]  /*20f80*/  @!P3 IMAD.IADD R10, R10, 0x1, -R21 ;  /* 0x000000010a0ab824 */ /* 0x000fe200078e0a15 */
[----:B------:R-:W-:-:S04]  /*20f90*/  ISETP.GE.AND P5, PT, R20, RZ, PT ;  /* 0x000000ff1400720c */ /* 0x000fc80003fa6270 */
[----:B------:R-:W-:Y:S01]  /*20fa0*/  ISETP.GT.U32.AND P1, PT, R21, R10, PT ;  /* 0x0000000a1500720c */ /* 0x000fe20003f24070 */
[----:B------:R-:W-:Y:S01]  /*20fb0*/  @!P4 IMAD.MOV R9, RZ, RZ, -R9 ;  /* 0x000000ffff09c224 */ /* 0x000fe200078e0a09 */
[----:B------:R-:W-:-:S11]  /*20fc0*/  IABS R11, R19 ;  /* 0x00000013000b7213 */ /* 0x000fd60000000000 */
[----:B------:R-:W-:-:S04]  /*20fd0*/  @!P1 IMAD.IADD R10, R10, 0x1, -R21 ;  /* 0x000000010a0a9824 */ /* 0x000fc800078e0a15 */
[----:B------:R-:W-:Y:S02]  /*20fe0*/  @!P5 IMAD.MOV R10, RZ, RZ, -R10 ;  /* 0x000000ffff0ad224 */ /* 0x000fe400078e0a0a */
[----:B------:R-:W-:-:S04]  /*20ff0*/  IMAD.HI.U32 R12, R24, R11, RZ ;  /* 0x0000000b180c7227 */ /* 0x000fc800078e00ff */
[----:B------:R-:W-:-:S04]  /*21000*/  IMAD.MOV R12, RZ, RZ, -R12 ;  /* 0x000000ffff0c7224 */ /* 0x000fc800078e0a0c */
[----:B------:R-:W-:-:S05]  /*21010*/  IMAD R11, R21, R12, R11 ;  /* 0x0000000c150b7224 */ /* 0x000fca00078e020b */
[----:B------:R-:W-:Y:S02]  /*21020*/  ISETP.GT.U32.AND P6, PT, R21, R11, PT ;  /* 0x0000000b1500720c */ /* 0x000fe40003fc4070 */
[----:B------:R-:W-:-:S11]  /*21030*/  ISETP.GE.AND P2, PT, R19, RZ, PT ;  /* 0x000000ff1300720c */ /* 0x000fd60003f46270 */
[----:B------:R-:W-:-:S05]  /*21040*/  @!P6 IMAD.IADD R11, R11, 0x1, -R21 ;  /* 0x000000010b0be824 */ /* 0x000fca00078e0a15 */
[----:B------:R-:W-:-:S13]  /*21050*/  ISETP.GT.U32.AND P6, PT, R21, R11, PT ;  /* 0x0000000b1500720c */ /* 0x000fda0003fc4070 */
[----:B------:R-:W-:-:S04]  /*21060*/  @!P6 IMAD.IADD R11, R11, 0x1, -R21 ;  /* 0x000000010b0be824 */ /* 0x000fc800078e0a15 */
[----:B------:R-:W-:Y:S01]  /*21070*/  @!P2 IMAD.MOV R11, RZ, RZ, -R11 ;  /* 0x000000ffff0ba224 */ /* 0x000fe200078e0a0b */
[----:B----4-:R-:W-:Y:S02]  /*21080*/  IABS R13, R3 ;  /* 0x00000003000d7213 */ /* 0x010fe40000000000 */
[----:B------:R-:W-:Y:S02]  /*21090*/  ISETP.GE.AND P0, PT, R3, RZ, PT ;  /* 0x000000ff0300720c */ /* 0x000fe40003f06270 */
[----:B------:R-:W2:Y:S04]  /*210a0*/  LDL.LU R3, [R1+0xc54] ;  /* 0x000c540001037983 */ /* 0x000ea80000300800 */
[----:B0-----:R-:W4:Y:S04]  /*210b0*/  LDL.LU R7, [R1+0xc60] ;  /* 0x000c600001077983 */ /* 0x001f280000300800 */
[----:B------:R-:W2:Y:S04]  /*210c0*/  LDL.LU R6, [R1+0xc64] ;  /* 0x000c640001067983 */ /* 0x000ea80000300800 */
[----:B------:R-:W2:Y:S04]  /*210d0*/  LDL.LU R28, [R1+0xc68] ;  /* 0x000c6800011c7983 */ /* 0x000ea80000300800 */
[----:B------:R-:W2:Y:S04]  /*210e0*/  LDL.LU R5, [R1+0xc6c] ;  /* 0x000c6c0001057983 */ /* 0x000ea80000300800 */
[----:B------:R-:W2:Y:S04]  /*210f0*/  LDL.LU R2, [R1+0xc70] ;  /* 0x000c700001027983 */ /* 0x000ea80000300800 */
[----:B------:R-:W2:Y:S04]  /*21100*/  LDL.LU R4, [R1+0xc74] ;  /* 0x000c740001047983 */ /* 0x000ea80000300800 */
[----:B-1----:R-:W2:Y:S04]  /*21110*/  LDL.LU R8, [R1+0xc78] ;  /* 0x000c780001087983 */ /* 0x002ea80000300800 */
[----:B------:R0:W-:Y:S04]  /*21120*/  STL [R1+0x2488], R9 ;  /* 0x0024880901007387 */ /* 0x0001e80000100800 */
[----:B0-----:R-:W2:Y:S04]  /*21130*/  LDL.LU R9, [R1+0xc50] ;  /* 0x000c500001097983 */ /* 0x001ea80000300800 */
[----:B------:R0:W-:Y:S04]  /*21140*/  STL [R1+0x248c], R10 ;  /* 0x00248c0a01007387 */ /* 0x0001e80000100800 */
[----:B0-----:R-:W2:Y:S04]  /*21150*/  LDL.LU R10, [R1+0xc48] ;  /* 0x000c4800010a7983 */ /* 0x001ea80000300800 */
[----:B------:R0:W-:Y:S04]  /*21160*/  STL [R1+0x2490], R11 ;  /* 0x0024900b01007387 */ /* 0x0001e80000100800 */
[----:B0-----:R-:W2:Y:S01]  /*21170*/  LDL.LU R11, [R1+0xc4c] ;  /* 0x000c4c00010b7983 */ /* 0x001ea20000300800 */
[----:B------:R-:W-:-:S02]  /*21180*/  IABS R12, R18 ;  /* 0x00000012000c7213 */ /* 0x000fc40000000000 */
[----:B---3--:R-:W-:-:S03]  /*21190*/  IABS R15, R16 ;  /* 0x00000010000f7213 */ /* 0x008fc60000000000 */
[----:B------:R-:W-:-:S04]  /*211a0*/  IMAD.HI.U32 R16, R24, R12, RZ ;  /* 0x0000000c18107227 */ /* 0x000fc800078e00ff */
[----:B------:R-:W-:Y:S02]  /*211b0*/  IMAD.MOV R16, RZ, RZ, -R16 ;  /* 0x000000ffff107224 */ /* 0x000fe400078e0a10 */
[----:B------:R-:W-:Y:S02]  /*211c0*/  IMAD.MOV.U32 R19, RZ, RZ, R13 ;  /* 0x000000ffff137224 */ /* 0x000fe400078e000d */
[----:B------:R-:W-:Y:S02]  /*211d0*/  IMAD R12, R21, R16, R12 ;  /* 0x00000010150c7224 */ /* 0x000fe400078e020c */
[----:B------:R-:W-:-:S03]  /*211e0*/  IMAD.HI.U32 R13, R24, R19, RZ ;  /* 0x00000013180d7227 */ /* 0x000fc600078e00ff */
[----:B------:R-:W-:Y:S01]  /*211f0*/  ISETP.GT.U32.AND P6, PT, R21, R12, PT ;  /* 0x0000000c1500720c */ /* 0x000fe20003fc4070 */
[----:B------:R-:W-:-:S04]  /*21200*/  IMAD.MOV R13, RZ, RZ, -R13 ;  /* 0x000000ffff0d7224 */ /* 0x000fc800078e0a0d */
        /* <DEDUP_REMOVED lines=8> */
[----:B------:R-:W-:-:S04]  /*21290*/  IMAD.HI.U32 R18, R24, R15, RZ ;  /* 0x0000000f18127227 */ /* 0x000fc800078e00ff */
[----:B------:R-:W-:Y:S01]  /*212a0*/  IMAD.MOV R17, RZ, RZ, -R17 ;  /* 0x000000ffff117224 */ /* 0x000fe200078e0a11 */
[C---:B------:R-:W-:Y:S01]  /*212b0*/  ISETP.GT.U32.AND P4, PT, R21.reuse, R12, PT ;  /* 0x0000000c1500720c */ /* 0x040fe20003f84070 */
[----:B------:R-:W-:Y:S02]  /*212c0*/  IMAD.MOV R18, RZ, RZ, -R18 ;  /* 0x000000ffff127224 */ /* 0x000fe400078e0a12 */
[----:B------:R-:W-:Y:S01]  /*212d0*/  IMAD R14, R21, R17, R14 ;  /* 0x00000011150e7224 */ /* 0x000fe200078e020e */
[----:B------:R-:W-:Y:S01]  /*212e0*/  IABS R17, R25 ;  /* 0x0000001900117213 */ /* 0x000fe20000000000 */
[----:B------:R-:W-:Y:S02]  /*212f0*/  @!P6 IMAD.IADD R13, R13, 0x1, -R21 ;  /* 0x000000010d0de824 */ /* 0x000fe400078e0a15 */
[----:B------:R-:W-:Y:S01]  /*21300*/  IMAD.HI.U32 R23, R24, R16, RZ ;  /* 0x0000001018177227 */ /* 0x000fe200078e00ff */
[C---:B------:R-:W-:Y:S02]  /*21310*/  ISETP.GT.U32.AND P6, PT, R21.reuse, R14, PT ;  /* 0x0000000e1500720c */ /* 0x040fe40003fc4070 */
[C---:B------:R-:W-:Y:S01]  /*21320*/  ISETP.GT.U32.AND P5, PT, R21.reuse, R13, PT ;  /* 0x0000000d1500720c */ /* 0x040fe20003fa4070 */
[----:B------:R-:W-:-:S02]  /*21330*/  IMAD R15, R21, R18, R15 ;  /* 0x00000012150f7224 */ /* 0x000fc400078e020f */
[----:B------:R-:W-:Y:S02]  /*21340*/  IMAD.MOV R23, RZ, RZ, -R23 ;  /* 0x000000ffff177224 */ /* 0x000fe400078e0a17 */
[----:B------:R-:W-:Y:S01]  /*21350*/  IMAD.HI.U32 R26, R24, R17, RZ ;  /* 0x00000011181a7227 */ /* 0x000fe200078e00ff */
[----:B------:R-:W-:-:S03]  /*21360*/  ISETP.GT.U32.AND P2, PT, R21, R15, PT ;  /* 0x0000000f1500720c */ /* 0x000fc60003f44070 */
[C---:B------:R-:W-:Y:S02]  /*21370*/  IMAD R16, R21.reuse, R23, R16 ;  /* 0x0000001715107224 */ /* 0x040fe400078e0210 */
[----:B------:R-:W-:Y:S02]  /*21380*/  IMAD.MOV R26, RZ, RZ, -R26 ;  /* 0x000000ffff1a7224 */ /* 0x000fe400078e0a1a */
[----:B------:R-:W-:Y:S01]  /*21390*/  @!P4 IMAD.IADD R12, R12, 0x1, -R21 ;  /* 0x000000010c0cc824 */ /* 0x000fe200078e0a15 */
[C---:B------:R-:W-:Y:S01]  /*213a0*/  ISETP.GT.U32.AND P4, PT, R21.reuse, R16, PT ;  /* 0x000000101500720c */ /* 0x040fe20003f84070 */
[----:B------:R-:W-:Y:S02]  /*213b0*/  IMAD R17, R21, R26, R17 ;  /* 0x0000001a15117224 */ /* 0x000fe400078e0211 */
[--C-:B------:R-:W-:Y:S02]  /*213c0*/  @!P5 IMAD.IADD R13, R13, 0x1, -R21.reuse ;  /* 0x000000010d0dd824 */ /* 0x100fe400078e0a15 */
[--C-:B------:R-:W-:Y:S01]  /*213d0*/  @!P6 IMAD.IADD R14, R14, 0x1, -R21.reuse ;  /* 0x000000010e0ee824 */ /* 0x100fe200078e0a15 */
[----:B------:R-:W-:Y:S01]  /*213e0*/  ISETP.GT.U32.AND P5, PT, R21, R17, PT ;  /* 0x000000111500720c */ /* 0x000fe20003fa4070 */
[----:B------:R-:W-:-:S03]  /*213f0*/  @!P2 IMAD.IADD R15, R15, 0x1, -R21 ;  /* 0x000000010f0fa824 */ /* 0x000fc600078e0a15 */
[----:B------:R-:W-:-:S03]  /*21400*/  ISETP.GT.U32.AND P2, PT, R21, R14, PT ;  /* 0x0000000e1500720c */ /* 0x000fc60003f44070 */
[----:B------:R-:W-:-:S06]  /*21410*/  @!P4 IMAD.IADD R16, R16, 0x1, -R21 ;  /* 0x000000011010c824 */ /* 0x000fcc00078e0a15 */
[----:B------:R-:W-:Y:S01]  /*21420*/  @!P5 IMAD.IADD R17, R17, 0x1, -R21 ;  /* 0x000000011111d824 */ /* 0x000fe200078e0a15 */
[----:B------:R-:W-:-:S03]  /*21430*/  ISETP.GT.U32.AND P5, PT, R21, R16, PT ;  /* 0x000000101500720c */ /* 0x000fc60003fa4070 */
[----:B------:R-:W-:Y:S01]  /*21440*/  @!P2 IMAD.IADD R14, R14, 0x1, -R21 ;  /* 0x000000010e0ea824 */ /* 0x000fe200078e0a15 */
[----:B------:R-:W-:-:S09]  /*21450*/  ISETP.GT.U32.AND P4, PT, R21, R15, PT ;  /* 0x0000000f1500720c */ /* 0x000fd20003f84070 */
[--C-:B------:R-:W-:Y:S02]  /*21460*/  @!P5 IMAD.IADD R16, R16, 0x1, -R21.reuse ;  /* 0x000000011010d824 */ /* 0x100fe400078e0a15 */
[----:B------:R-:W-:Y:S01]  /*21470*/  @!P3 IMAD.MOV R12, RZ, RZ, -R12 ;  /* 0x000000ffff0cb224 */ /* 0x000fe200078e0a0c */
[----:B------:R-:W-:Y:S01]  /*21480*/  ISETP.GT.U32.AND P3, PT, R21, R17, PT ;  /* 0x000000111500720c */ /* 0x000fe20003f64070 */
[----:B------:R-:W-:-:S12]  /*21490*/  @!P4 IMAD.IADD R15, R15, 0x1, -R21 ;  /* 0x000000010f0fc824 */ /* 0x000fd800078e0a15 */
[----:B------:R-:W-:Y:S02]  /*214a0*/  @!P3 IMAD.IADD R17, R17, 0x1, -R21 ;  /* 0x000000011111b824 */ /* 0x000fe400078e0a15 */
[----:B------:R-:W-:Y:S02]  /*214b0*/  @!P0 IMAD.MOV R13, RZ, RZ, -R13 ;  /* 0x000000ffff0d8224 */ /* 0x000fe400078e0a0d */
[----:B------:R-:W-:Y:S01]  /*214c0*/  @!P1 IMAD.MOV R14, RZ, RZ, -R14 ;  /* 0x000000ffff0e9224 */ /* 0x000fe200078e0a0e */
[----:B------:R-:W-:Y:S01]  /*214d0*/  STL [R1+0x2494], R12 ;  /* 0x0024940c01007387 */ /* 0x000fe20000100800 */
[----:B----4-:R-:W-:Y:S02]  /*214e0*/  IABS R19, R7 ;  /* 0x0000000700137213 */ /* 0x010fe40000000000 */
[----:B--2---:R-:W-:-:S03]  /*214f0*/  IABS R20, R6 ;  /* 0x0000000600147213 */ /* 0x004fc60000000000 */
[----:B------:R-:W-:-:S04]  /*21500*/  IMAD.HI.U32 R25, R24, R19, RZ ;  /* 0x0000001318197227 */ /* 0x000fc800078e00ff */
[----:B------:R-:W-:Y:S01]  /*21510*/  IMAD.HI.U32 R23, R24, R20, RZ ;  /* 0x0000001418177227 */ /* 0x000fe200078e00ff */
[----:B------:R-:W-:-:S03]  /*21520*/  IABS R27, R28 ;  /* 0x0000001c001b7213 */ /* 0x000fc60000000000 */
[----:B------:R-:W-:Y:S02]  /*21530*/  IMAD.MOV R25, RZ, RZ, -R25 ;  /* 0x000000ffff197224 */ /* 0x000fe400078e0a19 */
[----:B------:R-:W-:Y:S01]  /*21540*/  IMAD.MOV R23, RZ, RZ, -R23 ;  /* 0x000000ffff177224 */ /* 0x000fe200078e0a17 */
[----:B------:R-:W-:Y:S01]  /*21550*/  IABS R18, R3 ;  /* 0x0000000300127213 */ /* 0x000fe20000000000 */
[C---:B------:R-:W-:Y:S02]  /*21560*/  IMAD R19, R21.reuse, R25, R19 ;  /* 0x0000001915137224 */ /* 0x040fe400078e0213 */
[C---:B------:R-:W-:Y:S02]  /*21570*/  IMAD R20, R21.reuse, R23, R20 ;  /* 0x0000001715147224 */ /* 0x040fe400078e0214 */
[----:B------:R-:W-:Y:S01]  /*21580*/  IMAD.HI.U32 R23, R24, R27, RZ ;  /* 0x0000001b18177227 */ /* 0x000fe200078e00ff */
[----:B------:R-:W-:-:S03]  /*21590*/  ISETP.GT.U32.AND P2, PT, R21, R19, PT ;  /* 0x000000131500720c */ /* 0x000fc60003f44070 */
[----:B------:R-:W-:-:S04]  /*215a0*/  IMAD.HI.U32 R22, R24, R18, RZ ;  /* 0x0000001218167227 */ /* 0x000fc800078e00ff */
[----:B------:R-:W-:Y:S02]  /*215b0*/  IMAD.MOV R23, RZ, RZ, -R23 ;  /* 0x000000ffff177224 */ /* 0x000fe400078e0a17 */
[----:B------:R-:W-:Y:S02]  /*215c0*/  IMAD.MOV R22, RZ, RZ, -R22 ;  /* 0x000000ffff167224 */ /* 0x000fe400078e0a16 */
[C---:B------:R-:W-:Y:S02]  /*215d0*/  IMAD R27, R21.reuse, R23, R27 ;  /* 0x00000017151b7224 */ /* 0x040fe400078e021b */
[----:B------:R-:W-:-:S03]  /*215e0*/  IMAD R18, R21, R22, R18 ;  /* 0x0000001615127224 */ /* 0x000fc600078e0212 */
[----:B------:R-:W-:Y:S01]  /*215f0*/  ISETP.GT.U32.AND P5, PT, R21, R27, PT ;  /* 0x0000001b1500720c */ /* 0x000fe20003fa4070 */
[----:B------:R-:W-:Y:S01]  /*21600*/  @!P2 IMAD.IADD R19, R19, 0x1, -R21 ;  /* 0x000000011313a824 */ /* 0x000fe200078e0a15 */
[----:B------:R-:W-:Y:S02]  /*21610*/  ISETP.GT.U32.AND P6, PT, R21, R18, PT ;  /* 0x000000121500720c */ /* 0x000fe40003fc4070 */
[----:B------:R-:W-:Y:S02]  /*21620*/  IABS R22, R5 ;  /* 0x0000000500167213 */ /* 0x000fe40000000000 */
[----:B------:R-:W-:-:S03]  /*21630*/  ISETP.GE.AND P2, PT, R10, RZ, PT ;  /* 0x000000ff0a00720c */ /* 0x000fc60003f46270 */
[----:B------:R-:W-:Y:S01]  /*21640*/  IMAD.HI.U32 R26, R24, R22, RZ ;  /* 0x00000016181a7227 */ /* 0x000fe200078e00ff */
[----:B------:R-:W-:-:S03]  /*21650*/  IABS R25, R0 ;  /* 0x0000000000197213 */ /* 0x000fc60000000000 */
[--C-:B------:R-:W-:Y:S02]  /*21660*/  @!P5 IMAD.IADD R27, R27, 0x1, -R21.reuse ;  /* 0x000000011b1bd824 */ /* 0x100fe400078e0a15 */
[----:B------:R-:W-:Y:S01]  /*21670*/  IMAD.MOV R26, RZ, RZ, -R26 ;  /* 0x000000ffff1a7224 */ /* 0x000fe200078e0a1a */
[----:B------:R-:W-:Y:S01]  /*21680*/  IABS R23, R2 ;  /* 0x0000000200177213 */ /* 0x000fe20000000000 */
[----:B------:R-:W-:Y:S01]  /*21690*/  @!P6 IMAD.IADD R18, R18, 0x1, -R21 ;  /* 0x000000011212e824 */ /* 0x000fe200078e0a15 */
[C---:B------:R-:W-:Y:S01]  /*216a0*/  ISETP.GT.U32.AND P4, PT, R21.reuse, R20, PT ;  /* 0x000000141500720c */ /* 0x040fe20003f84070 */
[C---:B------:R-:W-:Y:S02]  /*216b0*/  IMAD R22, R21.reuse, R26, R22 ;  /* 0x0000001a15167224 */ /* 0x040fe400078e0216 */
[----:B------:R-:W-:Y:S01]  /*216c0*/  @!P2 IMAD.MOV R15, RZ, RZ, -R15 ;  /* 0x000000ffff0fa224 */ /* 0x000fe200078e0a0f */
[C---:B------:R-:W-:Y:S01]  /*216d0*/  ISETP.GT.U32.AND P2, PT, R21.reuse, R27, PT ;  /* 0x0000001b1500720c */ /* 0x040fe20003f44070 */
[----:B------:R-:W-:Y:S01]  /*216e0*/  IMAD.HI.U32 R26, R24, R25, RZ ;  /* 0x00000019181a7227 */ /* 0x000fe200078e00ff */
[----:B------:R-:W-:-:S03]  /*216f0*/  ISETP.GT.U32.AND P6, PT, R21, R18, PT ;  /* 0x000000121500720c */ /* 0x000fc60003fc4070 */
[----:B------:R-:W-:Y:S01]  /*21700*/  IMAD.HI.U32 R29, R24, R23, RZ ;  /* 0x00000017181d7227 */ /* 0x000fe200078e00ff */
[----:B------:R-:W-:-:S03]  /*21710*/  ISETP.GT.U32.AND P3, PT, R21, R22, PT ;  /* 0x000000161500720c */ /* 0x000fc60003f64070 */
[----:B------:R-:W-:Y:S02]  /*21720*/  IMAD.MOV R26, RZ, RZ, -R26 ;  /* 0x000000ffff1a7224 */ /* 0x000fe400078e0a1a */
[----:B------:R-:W-:Y:S02]  /*21730*/  IMAD.MOV R29, RZ, RZ, -R29 ;  /* 0x000000ffff1d7224 */ /* 0x000fe400078e0a1d */
[C---:B------:R-:W-:Y:S02]  /*21740*/  IMAD R25, R21.reuse, R26, R25 ;  /* 0x0000001a15197224 */ /* 0x040fe400078e0219 */
[C---:B------:R-:W-:Y:S02]  /*21750*/  IMAD R23, R21.reuse, R29, R23 ;  /* 0x0000001d15177224 */ /* 0x040fe400078e0217 */
[--C-:B------:R-:W-:Y:S01]  /*21760*/  @!P4 IMAD.IADD R20, R20, 0x1, -R21.reuse ;  /* 0x000000011414c824 */ /* 0x100fe200078e0a15 */
[----:B------:R-:W-:Y:S01]  /*21770*/  ISETP.GT.U32.AND P4, PT, R21, R25, PT ;  /* 0x000000191500720c */ /* 0x000fe20003f84070 */
[----:B------:R-:W-:Y:S01]  /*21780*/  @!P2 IMAD.IADD R27, R27, 0x1, -R21 ;  /* 0x000000011b1ba824 */ /* 0x000fe200078e0a15 */
[----:B------:R-:W-:-:S02]  /*21790*/  ISETP.GE.AND P2, PT, R28, RZ, PT ;  /* 0x000000ff1c00720c */ /* 0x000fc40003f46270 */
[----:B------:R-:W0:Y:S01]  /*217a0*/  S2R R28, SR_TID.X ;  /* 0x00000000001c7919 */ /* 0x000e220000002100 */
[--C-:B------:R-:W-:Y:S01]  /*217b0*/  @!P6 IMAD.IADD R18, R18, 0x1, -R21.reuse ;  /* 0x000000011212e824 */ /* 0x100fe200078e0a15 */
[----:B------:R-:W-:Y:S02]  /*217c0*/  ISETP.GT.U32.AND P6, PT, R21, R23, PT ;  /* 0x000000171500720c */ /* 0x000fe40003fc4070 */
[----:B------:R-:W-:Y:S01]  /*217d0*/  IABS R29, R4 ;  /* 0x00000004001d7213 */ /* 0x000fe20000000000 */
[----:B------:R-:W-:Y:S01]  /*217e0*/  @!P3 IMAD.IADD R22, R22, 0x1, -R21 ;  /* 0x000000011616b824 */ /* 0x000fe200078e0a15 */
[----:B------:R-:W-:Y:S02]  /*217f0*/  ISETP.GE.AND P3, PT, R9, RZ, PT ;  /* 0x000000ff0900720c */ /* 0x000fe40003f66270 */
[----:B------:R-:W-:Y:S01]  /*21800*/  IABS R26, R8 ;  /* 0x00000008001a7213 */ /* 0x000fe20000000000 */
[----:B------:R-:W-:Y:S01]  /*21810*/  IMAD.HI.U32 R10, R24, R29, RZ ;  /* 0x0000001d180a7227 */ /* 0x000fe200078e00ff */
[----:B------:R-:W-:-:S03]  /*21820*/  ISETP.GT.U32.AND P0, PT, R21, R19, PT ;  /* 0x000000131500720c */ /* 0x000fc60003f04070 */
[----:B------:R-:W-:Y:S01]  /*21830*/  @!P4 IMAD.IADD R25, R25, 0x1, -R21 ;  /* 0x000000011919c824 */ /* 0x000fe200078e0a15 */
[----:B------:R-:W-:Y:S01]  /*21840*/  ISETP.GT.U32.AND P4, PT, R21, R22, PT ;  /* 0x000000161500720c */ /* 0x000fe20003f84070 */
[----:B------:R-:W-:Y:S02]  /*21850*/  IMAD.MOV R10, RZ, RZ, -R10 ;  /* 0x000000ffff0a7224 */ /* 0x000fe400078e0a0a */
[----:B------:R-:W-:-:S04]  /*21860*/  IMAD.HI.U32 R9, R24, R26, RZ ;  /* 0x0000001a18097227 */ /* 0x000fc800078e00ff */
[----:B------:R-:W-:Y:S01]  /*21870*/  @!P6 IMAD.IADD R23, R23, 0x1, -R21 ;  /* 0x000000011717e824 */ /* 0x000fe200078e0a15 */
[----:B------:R-:W-:Y:S01]  /*21880*/  ISETP.GE.AND P6, PT, R3, RZ, PT ;  /* 0x000000ff0300720c */ /* 0x000fe20003fc6270 */
[----:B------:R-:W-:Y:S01]  /*21890*/  IMAD R24, R21, R10, R29 ;  /* 0x0000000a15187224 */ /* 0x000fe200078e021d */
[----:B------:R-:W-:Y:S01]  /*218a0*/  ISETP.GE.AND P5, PT, R11, RZ, PT ;  /* 0x000000ff0b00720c */ /* 0x000fe20003fa6270 */
[----:B------:R-:W-:Y:S01]  /*218b0*/  IMAD.MOV R29, RZ, RZ, -R9 ;  /* 0x000000ffff1d7224 */ /* 0x000fe200078e0a09 */
[C---:B------:R-:W-:Y:S01]  /*218c0*/  ISETP.GT.U32.AND P1, PT, R21.reuse, R20, PT ;  /* 0x000000141500720c */ /* 0x040fe20003f24070 */
[----:B------:R-:W-:Y:S01]  /*218d0*/  @!P3 IMAD.MOV R17, RZ, RZ, -R17 ;  /* 0x000000ffff11b224 */ /* 0x000fe200078e0a11 */
[C---:B------:R-:W-:Y:S01]  /*218e0*/  ISETP.GT.U32.AND P3, PT, R21.reuse, R25, PT ;  /* 0x000000191500720c */ /* 0x040fe20003f64070 */
[----:B------:R-:W-:Y:S01]  /*218f0*/  IMAD R26, R21, R29, R26 ;  /* 0x0000001d151a7224 */ /* 0x000fe200078e021a */
[----:B------:R-:W2:Y:S01]  /*21900*/  LDL.LU R3, [R1+0x2588] ;  /* 0x0025880001037983 */ /* 0x000ea20000300800 */
[--C-:B------:R-:W-:Y:S01]  /*21910*/  @!P0 IMAD.IADD R19, R19, 0x1, -R21.reuse ;  /* 0x0000000113138824 */ /* 0x100fe200078e0a15 */
[C---:B------:R-:W-:Y:S01]  /*21920*/  ISETP.GT.U32.AND P0, PT, R21.reuse, R24, PT ;  /* 0x000000181500720c */ /* 0x040fe20003f04070 */
[----:B------:R-:W-:Y:S01]  /*21930*/  @!P4 IMAD.IADD R22, R22, 0x1, -R21 ;  /* 0x000000011616c824 */ /* 0x000fe200078e0a15 */
[----:B------:R-:W-:Y:S01]  /*21940*/  ISETP.GT.U32.AND P4, PT, R21, R26, PT ;  /* 0x0000001a1500720c */ /* 0x000fe20003f84070 */
[----:B------:R-:W-:Y:S01]  /*21950*/  @!P6 IMAD.MOV R18, RZ, RZ, -R18 ;  /* 0x000000ffff12e224 */ /* 0x000fe200078e0a12 */
[----:B------:R-:W-:Y:S01]  /*21960*/  ISETP.GE.AND P6, PT, R7, RZ, PT ;  /* 0x000000ff0700720c */ /* 0x000fe20003fc6270 */
[----:B0-----:R-:W-:-:S04]  /*21970*/  IMAD.SHL.U32 R29, R28, 0x40, RZ ;  /* 0x000000401c1d7824 */ /* 0x001fc800078e00ff */
[--C-:B------:R-:W-:Y:S01]  /*21980*/  @!P3 IMAD.IADD R25, R25, 0x1, -R21.reuse ;  /* 0x000000011919b824 */ /* 0x100fe200078e0a15 */
[----:B------:R-:W-:Y:S01]  /*21990*/  ISETP.GE.AND P3, PT, R2, RZ, PT ;  /* 0x000000ff0200720c */ /* 0x000fe20003f66270 */
[----:B------:R-:W-:Y:S01]  /*219a0*/  IMAD.SHL.U32 R2, R28, 0x8, RZ ;  /* 0x000000081c027824 */ /* 0x000fe200078e00ff */
[----:B------:R-:W-:Y:S01]  /*219b0*/  LOP3.LUT R29, R29, 0x1c0, RZ, 0xc0, !PT ;  /* 0x000001c01d1d7812 */ /* 0x000fe200078ec0ff */
[--C-:B------:R-:W-:Y:S02]  /*219c0*/  @!P0 IMAD.IADD R24, R24, 0x1, -R21.reuse ;  /* 0x0000000118188824 */ /* 0x100fe400078e0a15 */
[----:B------:R-:W-:Y:S01]  /*219d0*/  @!P5 IMAD.MOV R16, RZ, RZ, -R16 ;  /* 0x000000ffff10d224 */ /* 0x000fe200078e0a10 */
[----:B------:R-:W-:Y:S01]  /*219e0*/  LOP3.LUT R29, R29, 0x30, R2, 0xf8, !PT ;  /* 0x000000301d1d7812 */ /* 0x000fe200078ef802 */
[----:B------:R-:W-:Y:S01]  /*219f0*/  @!P4 IMAD.IADD R26, R26, 0x1, -R21 ;  /* 0x000000011a1ac824 */ /* 0x000fe200078e0a15 */
[C---:B------:R-:W-:Y:S01]  /*21a00*/  ISETP.GT.U32.AND P5, PT, R21.reuse, R23, PT ;  /* 0x000000171500720c */ /* 0x040fe20003fa4070 */
[----:B------:R-:W-:Y:S01]  /*21a10*/  IMAD.SHL.U32 R2, R28, 0x2, RZ ;  /* 0x000000021c027824 */ /* 0x000fe200078e00ff */
[----:B------:R-:W-:Y:S01]  /*21a20*/  STL [R1+0x2498], R13 ;  /* 0x0024980d01007387 */ /* 0x000fe20000100800 */
[----:B------:R-:W-:Y:S01]  /*21a30*/  @!P6 IMAD.MOV R19, RZ, RZ, -R19 ;  /* 0x000000ffff13e224 */ /* 0x000fe200078e0a13 */
[C---:B------:R-:W-:Y:S01]  /*21a40*/  ISETP.GT.U32.AND P6, PT, R21.reuse, R24, PT ;  /* 0x000000181500720c */ /* 0x040fe20003fc4070 */
[--C-:B------:R-:W-:Y:S01]  /*21a50*/  @!P1 IMAD.IADD R20, R20, 0x1, -R21.reuse ;  /* 0x0000000114149824 */ /* 0x100fe200078e0a15 */
[----:B------:R-:W-:Y:S01]  /*21a60*/  ISETP.GT.U32.AND P4, PT, R21, R26, PT ;  /* 0x0000001a1500720c */ /* 0x000fe20003f84070 */
[----:B------:R-:W-:Y:S01]  /*21a70*/  STL [R1+0x249c], R14 ;  /* 0x00249c0e01007387 */ /* 0x000fe20000100800 */
[----:B------:R-:W-:Y:S01]  /*21a80*/  LOP3.LUT R29, R29, 0x30, R2, 0x78, !PT ;  /* 0x000000301d1d7812 */ /* 0x000fe200078e7802 */
[----:B------:R-:W-:Y:S01]  /*21a90*/  IMAD.SHL.U32 R2, R28, 0x10, RZ ;  /* 0x000000101c027824 */ /* 0x000fe200078e00ff */
[----:B------:R-:W-:Y:S01]  /*21aa0*/  ISETP.GE.AND P1, PT, R6, RZ, PT ;  /* 0x000000ff0600720c */ /* 0x000fe20003f26270 */
[----:B------:R-:W-:Y:S01]  /*21ab0*/  STL [R1+0x24a0], R15 ;  /* 0x0024a00f01007387 */ /* 0x000fe20000100800 */
[----:B------:R-:W0:Y:S03]  /*21ac0*/  LDC R7, c[0x0][0x230] ;  /* 0x00008c00ff077b82 */ /* 0x000e260000000800 */
[----:B------:R-:W-:Y:S04]  /*21ad0*/  STL [R1+0x24a4], R16 ;  /* 0x0024a41001007387 */ /* 0x000fe80000100800 */
[----:B------:R-:W-:Y:S04]  /*21ae0*/  STL [R1+0x24a8], R17 ;  /* 0x0024a81101007387 */ /* 0x000fe80000100800 */
[----:B------:R-:W-:Y:S04]  /*21af0*/  STL [R1+0x24ac], R18 ;  /* 0x0024ac1201007387 */ /* 0x000fe80000100800 */
[----:B------:R-:W-:Y:S01]  /*21b00*/  STL [R1+0x24b0], R19 ;  /* 0x0024b01301007387 */ /* 0x000fe20000100800 */
[----:B------:R-:W-:-:S03]  /*21b10*/  @!P5 IMAD.IADD R23, R23, 0x1, -R21 ;  /* 0x000000011717d824 */ /* 0x000fc600078e0a15 */
[----:B------:R1:W-:Y:S01]  /*21b20*/  STL [R1+0x240c], R2 ;  /* 0x00240c0201007387 */ /* 0x0003e20000100800 */
[----:B------:R-:W-:Y:S01]  /*21b30*/  ISETP.GE.AND P5, PT, R5, RZ, PT ;  /* 0x000000ff0500720c */ /* 0x000fe20003fa6270 */
[--C-:B------:R-:W-:Y:S01]  /*21b40*/  @!P6 IMAD.IADD R24, R24, 0x1, -R21.reuse ;  /* 0x000000011818e824 */ /* 0x100fe200078e0a15 */
[----:B------:R-:W-:Y:S01]  /*21b50*/  ISETP.GE.AND P0, PT, R4, RZ, PT ;  /* 0x000000ff0400720c */ /* 0x000fe20003f06270 */
[----:B------:R-:W-:Y:S01]  /*21b60*/  @!P4 IMAD.IADD R26, R26, 0x1, -R21 ;  /* 0x000000011a1ac824 */ /* 0x000fe200078e0a15 */
[----:B------:R-:W-:Y:S02]  /*21b70*/  SHF.R.U32.HI R5, RZ, 0x2, R28 ;  /* 0x00000002ff057819 */ /* 0x000fe4000001161c */
[----:B-1----:R-:W-:Y:S01]  /*21b80*/  LOP3.LUT R2, R2, 0x200, RZ, 0xc0, !PT ;  /* 0x0000020002027812 */ /* 0x002fe200078ec0ff */
[----:B------:R-:W-:Y:S01]  /*21b90*/  IMAD.MOV.U32 R21, RZ, RZ, R27 ;  /* 0x000000ffff157224 */ /* 0x000fe200078e001b */
[----:B------:R-:W-:Y:S02]  /*21ba0*/  LOP3.LUT R4, R28, 0x3, RZ, 0xc0, !PT ;  /* 0x000000031c047812 */ /* 0x000fe400078ec0ff */
[----:B------:R-:W-:-:S02]  /*21bb0*/  IADD3 R2, R29, UR4, R2 ;  /* 0x000000041d027c10 */ /* 0x000fc4000fffe002 */
[----:B------:R-:W-:Y:S01]  /*21bc0*/  LOP3.LUT R28, R28, 0x3f, RZ, 0xc0, !PT ;  /* 0x0000003f1c1c7812 */ /* 0x000fe200078ec0ff */
[----:B------:R-:W-:Y:S02]  /*21bd0*/  @!P1 IMAD.MOV R20, RZ, RZ, -R20 ;  /* 0x000000ffff149224 */ /* 0x000fe400078e0a14 */
[----:B------:R1:W-:Y:S01]  /*21be0*/  STL [R1+0xbc], R2 ;  /* 0x0000bc0201007387 */ /* 0x0003e20000100800 */
[----:B------:R-:W-:-:S03]  /*21bf0*/  @!P2 IMAD.MOV R21, RZ, RZ, -R21 ;  /* 0x000000ffff15a224 */ /* 0x000fc600078e0a15 */
[----:B------:R-:W-:Y:S01]  /*21c00*/  STL [R1+0x24b4], R20 ;  /* 0x0024b41401007387 */ /* 0x000fe20000100800 */
[----:B-1----:R-:W-:-:S03]  /*21c10*/  IMAD R2, R28, UR5, RZ ;  /* 0x000000051c027c24 */ /* 0x002fc6000f8e02ff */
[----:B------:R-:W-:Y:S01]  /*21c20*/  STL [R1+0x2414], R0 ;  /* 0x0024140001007387 */ /* 0x000fe20000100800 */
[----:B------:R-:W-:-:S03]  /*21c30*/  ISETP.GE.AND P1, PT, R0, RZ, PT ;  /* 0x000000ff0000720c */ /* 0x000fc60003f26270 */
[----:B------:R1:W-:Y:S04]  /*21c40*/  STL [R1+0x24b8], R21 ;  /* 0x0024b81501007387 */ /* 0x0003e80000100800 */
[----:B------:R3:W-:Y:S04]  /*21c50*/  STL [R1+0x834], R2 ;  /* 0x0008340201007387 */ /* 0x0007e80000100800 */
[----:B-1----:R-:W4:Y:S04]  /*21c60*/  LDL.LU R21, [R1+0xa40] ;  /* 0x000a400001157983 */ /* 0x002f280000300800 */
[----:B------:R-:W4:Y:S04]  /*21c70*/  LDL.LU R0, [R1+0xa3c] ;  /* 0x000a3c0001007983 */ /* 0x000f280000300800 */
[----:B------:R-:W4:Y:S04]  /*21c80*/  LDL.LU R20, [R1+0xa38] ;  /* 0x000a380001147983 */ /* 0x000f280000300800 */
[----:B------:R-:W4:Y:S04]  /*21c90*/  LDL.LU R29, [R1+0xa34] ;  /* 0x000a3400011d7983 */ /* 0x000f280000300800 */
[----:B------:R-:W4:Y:S04]  /*21ca0*/  LDL.LU R19, [R1+0xa28] ;  /* 0x000a280001137983 */ /* 0x000f280000300800 */
[----:B------:R-:W4:Y:S04]  /*21cb0*/  LDL.LU R18, [R1+0xa24] ;  /* 0x000a240001127983 */ /* 0x000f280000300800 */
[----:B------:R-:W4:Y:S04]  /*21cc0*/  LDL.LU R17, [R1+0xa1c] ;  /* 0x000a1c0001117983 */ /* 0x000f280000300800 */
[----:B------:R-:W4:Y:S04]  /*21cd0*/  LDL.LU R16, [R1+0xa18] ;  /* 0x000a180001107983 */ /* 0x000f280000300800 */
[----:B------:R-:W4:Y:S01]  /*21ce0*/  LDL.LU R15, [R1+0xa14] ;  /* 0x000a1400010f7983 */ /* 0x000f220000300800 */
[----:B0-----:R-:W-:-:S03]  /*21cf0*/  VIADD R7, R7, 0x3f ;  /* 0x0000003f07077836 */ /* 0x001fc60000000000 */
[----:B------:R-:W4:Y:S04]  /*21d00*/  LDL.LU R14, [R1+0xa10] ;  /* 0x000a1000010e7983 */ /* 0x000f280000300800 */
[----:B------:R-:W4:Y:S01]  /*21d10*/  LDL.LU R13, [R1+0xa00] ;  /* 0x000a0000010d7983 */ /* 0x000f220000300800 */
[----:B------:R-:W-:-:S03]  /*21d20*/  SHF.R.S32.HI R6, RZ, 0x1f, R7 ;  /* 0x0000001fff067819 */ /* 0x000fc60000011407 */
[----:B------:R-:W4:Y:S01]  /*21d30*/  LDL.LU R12, [R1+0x9f4] ;  /* 0x0009f400010c7983 */ /* 0x000f220000300800 */
[----:B------:R-:W-:-:S03]  /*21d40*/  IMAD R4, R4, 0x110, RZ ;  /* 0x0000011004047824 */ /* 0x000fc600078e02ff */
[----:B------:R-:W4:Y:S01]  /*21d50*/  LDL.LU R11, [R1+0x9f0] ;  /* 0x0009f000010b7983 */ /* 0x000f220000300800 */
[----:B------:R-:W-:-:S03]  /*21d60*/  SGXT.U32 R5, R5, 0x3 ;  /* 0x000000030505781a */ /* 0x000fc60000000000 */
[----:B------:R-:W4:Y:S01]  /*21d70*/  LDL.LU R10, [R1+0x9e4] ;  /* 0x0009e400010a7983 */ /* 0x000f220000300800 */
[----:B------:R-:W-:Y:S02]  /*21d80*/  ISETP.GE.AND P6, PT, R8, RZ, PT ;  /* 0x000000ff0800720c */ /* 0x000fe40003fc6270 */
[----:B------:R-:W-:Y:S01]  /*21d90*/  LEA.HI R6, R6, R7, RZ, 0x6 ;  /* 0x0000000706067211 */ /* 0x000fe200078f30ff */
[----:B------:R-:W4:Y:S01]  /*21da0*/  LDL.LU R9, [R1+0x9d8] ;  /* 0x0009d80001097983 */ /* 0x000f220000300800 */
[----:B------:R-:W-:-:S03]  /*21db0*/  LOP3.LUT R4, R4, R5, RZ, 0xfc, !PT ;  /* 0x0000000504047212 */ /* 0x000fc600078efcff */
[----:B------:R-:W4:Y:S04]  /*21dc0*/  LDL.LU R8, [R1+0x9d0] ;  /* 0x0009d00001087983 */ /* 0x000f280000300800 */
[----:B------:R-:W4:Y:S04]  /*21dd0*/  LDL.LU R7, [R1+0x9cc] ;  /* 0x0009cc0001077983 */ /* 0x000f280000300800 */
[----:B------:R-:W4:Y:S04]  /*21de0*/  LDL.LU R6, [R1+0x9c8] ;  /* 0x0009c80001067983 */ /* 0x000f280000300800 */
[----:B------:R-:W4:Y:S04]  /*21df0*/  LDL.LU R5, [R1+0x9c4] ;  /* 0x0009c40001057983 */ /* 0x000f280000300800 */
[----:B------:R-:W4:Y:S01]  /*21e00*/  LDL.LU R4, [R1+0x9c0] ;  /* 0x0009c00001047983 */ /* 0x000f220000300800 */
[----:B------:R-:W-:-:S02]  /*21e10*/  @!P5 IMAD.MOV R22, RZ, RZ, -R22 ;  /* 0x000000ffff16d224 */ /* 0x000fc400078e0a16 */
[----:B------:R-:W-:Y:S02]  /*21e20*/  @!P3 IMAD.MOV R23, RZ, RZ, -R23 ;  /* 0x000000ffff17b224 */ /* 0x000fe400078e0a17 */
[----:B------:R-:W-:Y:S02]  /*21e30*/  @!P1 IMAD.MOV R25, RZ, RZ, -R25 ;  /* 0x000000ffff199224 */ /* 0x000fe400078e0a19 */
[----:B------:R-:W-:Y:S02]  /*21e40*/  @!P0 IMAD.MOV R24, RZ, RZ, -R24 ;  /* 0x000000ffff188224 */ /* 0x000fe400078e0a18 */
[----:B------:R-:W-:Y:S01]  /*21e50*/  @!P6 IMAD.MOV R26, RZ, RZ, -R26 ;  /* 0x000000ffff1ae224 */ /* 0x000fe200078e0a1a */
[----:B--2---:R-:W-:Y:S02]  /*21e60*/  ISETP.NE.AND P2, PT, R3, RZ, PT ;  /* 0x000000ff0300720c */ /* 0x004fe40003f45270 */
[----:B------:R-:W-:Y:S02]  /*21e70*/  LOP3.LUT R27, RZ, R3, RZ, 0x33, !PT ;  /* 0x00000003ff1b7212 */ /* 0x000fe400078e33ff */
[----:B------:R-:W-:Y:S01]  /*21e80*/  IADD3 R3, P4, R2, UR6, RZ ;  /* 0x0000000602037c10 */ /* 0x000fe2000ff9e0ff */
[----:B------:R-:W-:Y:S01]  /*21e90*/  ULDC UR6, c[0x0][0x234] ;  /* 0x00008d0000067ab9 */ /* 0x000fe20000000800 */
[----:B---3--:R-:W2:Y:S04]  /*21ea0*/  LDL.LU R2, [R1+0x9bc] ;  /* 0x0009bc0001027983 */ /* 0x008ea80000300800 */
[----:B------:R-:W3:Y:S04]  /*21eb0*/  LDL.LU R28, [R1+0x9b8] ;  /* 0x0009b800011c7983 */ /* 0x000ee80000300800 */
[----:B------:R4:W-:Y:S04]  /*21ec0*/  STL [R1+0x2468], R3 ;  /* 0x0024680301007387 */ /* 0x0009e80000100800 */
[----:B------:R-:W-:Y:S04]  /*21ed0*/  STL [R1+0x24bc], R22 ;  /* 0x0024bc1601007387 */ /* 0x000fe80000100800 */
[----:B------:R-:W-:Y:S04]  /*21ee0*/  STL [R1+0x24c0], R23 ;  /* 0x0024c01701007387 */ /* 0x000fe80000100800 */
[----:B------:R-:W-:Y:S04]  /*21ef0*/  STL [R1+0x24c4], R25 ;  /* 0x0024c41901007387 */ /* 0x000fe80000100800 */
[----:B------:R-:W-:Y:S04]  /*21f00*/  STL [R1+0x24c8], R24 ;  /* 0x0024c81801007387 */ /* 0x000fe80000100800 */
[----:B------:R-:W-:Y:S01]  /*21f10*/  STL [R1+0x24cc], R26 ;  /* 0x0024cc1a01007387 */ /* 0x000fe20000100800 */
[----:B----4-:R-:W-:-:S02]  /*21f20*/  SEL R3, R27, R21, !P2 ;  /* 0x000000151b037207 */ /* 0x010fc40005000000 */
[----:B------:R-:W-:-:S03]  /*21f30*/  SEL R0, R27, R0, !P2 ;  /* 0x000000001b007207 */ /* 0x000fc60005000000 */
[----:B------:R0:W-:Y:S01]  /*21f40*/  STL [R1+0x24], R3 ;  /* 0x0000240301007387 */ /* 0x0001e20000100800 */
[----:B------:R-:W-:-:S03]  /*21f50*/  SEL R20, R27, R20, !P2 ;  /* 0x000000141b147207 */ /* 0x000fc60005000000 */
[----:B------:R1:W-:Y:S01]  /*21f60*/  STL [R1+0x20], R0 ;  /* 0x0000200001007387 */ /* 0x0003e20000100800 */
[----:B0-----:R-:W-:-:S03]  /*21f70*/  SEL R3, R27, R29, !P2 ;  /* 0x0000001d1b037207 */ /* 0x001fc60005000000 */
[----:B------:R-:W-:Y:S01]  /*21f80*/  STL [R1+0x1c], R20 ;  /* 0x00001c1401007387 */ /* 0x000fe20000100800 */
[----:B-1----:R-:W-:-:S03]  /*21f90*/  SEL R0, R27, R19, !P2 ;  /* 0x000000131b007207 */ /* 0x002fc60005000000 */
[----:B------:R0:W-:Y:S01]  /*21fa0*/  STL [R1+0x14], R3 ;  /* 0x0000140301007387 */ /* 0x0001e20000100800 */
[----:B------:R-:W-:-:S03]  /*21fb0*/  SEL R18, R27, R18, !P2 ;  /* 0x000000121b127207 */ /* 0x000fc60005000000 */
[----:B------:R1:W-:Y:S01]  /*21fc0*/  STL [R1+0x10], R0 ;  /* 0x0000100001007387 */ /* 0x0003e20000100800 */
[C---:B0-----:R-:W-:Y:S02]  /*21fd0*/  SEL R3, R27.reuse, R17, !P2 ;  /* 0x000000111b037207 */ /* 0x041fe40005000000 */
[C---:B------:R-:W-:Y:S02]  /*21fe0*/  SEL R29, R27.reuse, R15, !P2 ;  /* 0x0000000f1b1d7207 */ /* 0x040fe40005000000 */
[C---:B-1----:R-:W-:Y:S01]  /*21ff0*/  SEL R0, R27.reuse, R16, !P2 ;  /* 0x000000101b007207 */ /* 0x042fe20005000000 */
[----:B------:R-:W-:Y:S04]  /*22000*/  STL [R1+0xc], R18 ;  /* 0x00000c1201007387 */ /* 0x000fe80000100800 */
[----:B------:R0:W-:Y:S04]  /*22010*/  STL [R1+0x4], R3 ;  /* 0x0000040301007387 */ /* 0x0001e80000100800 */
[----:B------:R-:W-:Y:S04]  /*22020*/  STL [R1+0x24d0], R29 ;  /* 0x0024d01d01007387 */ /* 0x000fe80000100800 */
[----:B------:R1:W-:Y:S01]  /*22030*/  STL [R1], R0 ;  /* 0x0000000001007387 */ /* 0x0003e20000100800 */
[----:B0-----:R-:W-:-:S02]  /*22040*/  SEL R3, R27, R13, !P2 ;  /* 0x0000000d1b037207 */ /* 0x001fc40005000000 */
[C---:B------:R-:W-:Y:S02]  /*22050*/  SEL R12, R27.reuse, R12, !P2 ;  /* 0x0000000c1b0c7207 */ /* 0x040fe40005000000 */
[----:B-1----:R-:W-:-:S05]  /*22060*/  SEL R0, R27, R14, !P2 ;  /* 0x0000000e1b007207 */ /* 0x002fca0005000000 */
[----:B------:R0:W-:Y:S04]  /*22070*/  STL [R1+0x28], R0 ;  /* 0x0000280001007387 */ /* 0x0001e80000100800 */
[----:B------:R1:W-:Y:S01]  /*22080*/  STL [R1+0x60], R3 ;  /* 0x0000600301007387 */ /* 0x0003e20000100800 */
[C---:B------:R-:W-:Y:S02]  /*22090*/  SEL R9, R27.reuse, R9, !P2 ;  /* 0x000000091b097207 */ /* 0x040fe40005000000 */
[C---:B0-----:R-:W-:Y:S01]  /*220a0*/  SEL R0, R27.reuse, R11, !P2 ;  /* 0x0000000b1b007207 */ /* 0x041fe20005000000 */
[----:B------:R-:W-:Y:S01]  /*220b0*/  STL [R1+0x68], R12 ;  /* 0x0000680c01007387 */ /* 0x000fe20000100800 */
[----:B-1----:R-:W-:-:S03]  /*220c0*/  SEL R3, R27, R10, !P2 ;  /* 0x0000000a1b037207 */ /* 0x002fc60005000000 */
        /* <DEDUP_REMOVED lines=8> */
[----:B0-----:R-:W-:-:S03]  /*22150*/  SEL R0, R27, R5, !P2 ;  /* 0x000000051b007207 */ /* 0x001fc60005000000 */
[----:B------:R-:W-:Y:S01]  /*22160*/  STL [R1+0xd4], R6 ;  /* 0x0000d40601007387 */ /* 0x000fe20000100800 */
[----:B-1----:R-:W-:-:S03]  /*22170*/  SEL R3, R27, R4, !P2 ;  /* 0x000000041b037207 */ /* 0x002fc60005000000 */
[----:B------:R3:W-:Y:S04]  /*22180*/  STL [R1+0xe0], R0 ;  /* 0x0000e00001007387 */ /* 0x0007e80000100800 */
[----:B------:R-:W-:Y:S04]  /*22190*/  STL [R1+0xf4], R3 ;  /* 0x0000f40301007387 */ /* 0x000fe80000100800 */
[----:B------:R-:W4:Y:S01]  /*221a0*/  LDL.LU R29, [R1+0x9a8] ;  /* 0x0009a800011d7983 */ /* 0x000f220000300800 */
[C---:B--2---:R-:W-:Y:S02]  /*221b0*/  SEL R2, R27.reuse, R2, !P2 ;  /* 0x000000021b027207 */ /* 0x044fe40005000000 */
[----:B---3--:R-:W-:-:S03]  /*221c0*/  SEL R0, R27, R28, !P2 ;  /* 0x0000001c1b007207 */ /* 0x008fc60005000000 */
[----:B------:R-:W-:Y:S04]  /*221d0*/  STL [R1+0x114], R2 ;  /* 0x0001140201007387 */ /* 0x000fe80000100800 */
[----:B----4-:R0:W-:Y:S04]  /*221e0*/  STL [R1+0x257c], R29 ;  /* 0x00257c1d01007387 */ /* 0x0101e80000100800 */
[----:B------:R-:W-:Y:S04]  /*221f0*/  STL [R1+0x128], R0 ;  /* 0x0001280001007387 */ /* 0x000fe80000100800 */
[----:B0-----:R-:W2:Y:S04]  /*22200*/  LDL.LU R29, [R1+0x9ac] ;  /* 0x0009ac00011d7983 */ /* 0x001ea80000300800 */
[----:B--2---:R0:W-:Y:S04]  /*22210*/  STL [R1+0x2580], R29 ;  /* 0x0025801d01007387 */ /* 0x0041e80000100800 */
[----:B0-----:R-:W2:Y:S04]  /*22220*/  LDL.LU R29, [R1+0x9b0] ;  /* 0x0009b000011d7983 */ /* 0x001ea80000300800 */
[----:B--2---:R0:W-:Y:S04]  /*22230*/  STL [R1+0x2584], R29 ;  /* 0x0025841d01007387 */ /* 0x0041e80000100800 */
[----:B0-----:R-:W2:Y:S04]  /*22240*/  LDL.LU R29, [R1+0x9b4] ;  /* 0x0009b400011d7983 */ /* 0x001ea80000300800 */
[----:B------:R-:W3:Y:S04]  /*22250*/  LDL.LU R26, [R1+0x9a4] ;  /* 0x0009a400011a7983 */ /* 0x000ee80000300800 */
[----:B------:R-:W4:Y:S04]  /*22260*/  LDL.LU R24, [R1+0x9a0] ;  /* 0x0009a00001187983 */ /* 0x000f280000300800 */
[----:B------:R-:W3:Y:S04]  /*22270*/  LDL.LU R25, [R1+0x994] ;  /* 0x0009940001197983 */ /* 0x000ee80000300800 */
[----:B------:R-:W4:Y:S04]  /*22280*/  LDL.LU R23, [R1+0x990] ;  /* 0x0009900001177983 */ /* 0x000f280000300800 */
        /* <DEDUP_REMOVED lines=23> */
[----:B--2---:R-:W-:-:S05]  /*22400*/  SEL R29, R27, R29, !P2 ;  /* 0x0000001d1b1d7207 */ /* 0x004fca0005000000 */
[----:B------:R0:W-:Y:S04]  /*22410*/  STL [R1+0x130], R29 ;  /* 0x0001301d01007387 */ /* 0x0001e80000100800 */
[----:B0-----:R-:W2:Y:S02]  /*22420*/  LDL.LU R29, [R1+0x2584] ;  /* 0x00258400011d7983 */ /* 0x001ea40000300800 */
[----:B--2---:R-:W-:-:S05]  /*22430*/  SEL R29, R27, R29, !P2 ;  /* 0x0000001d1b1d7207 */ /* 0x004fca0005000000 */
[----:B------:R0:W-:Y:S04]  /*22440*/  STL [R1+0x13c], R29 ;  /* 0x00013c1d01007387 */ /* 0x0001e80000100800 */
[----:B0-----:R-:W2:Y:S02]  /*22450*/  LDL.LU R29, [R1+0x2580] ;  /* 0x00258000011d7983 */ /* 0x001ea40000300800 */
[----:B--2---:R-:W-:-:S05]  /*22460*/  SEL R29, R27, R29, !P2 ;  /* 0x0000001d1b1d7207 */ /* 0x004fca0005000000 */
[----:B------:R0:W-:Y:S04]  /*22470*/  STL [R1+0x150], R29 ;  /* 0x0001501d01007387 */ /* 0x0001e80000100800 */
[----:B0-----:R-:W2:Y:S01]  /*22480*/  LDL.LU R29, [R1+0x257c] ;  /* 0x00257c00011d7983 */ /* 0x001ea20000300800 */
[C---:B---3--:R-:W-:Y:S02]  /*22490*/  SEL R25, R27.reuse, R25, !P2 ;  /* 0x000000191b197207 */ /* 0x048fe40005000000 */
[C---:B----4-:R-:W-:Y:S02]  /*224a0*/  SEL R18, R27.reuse, R18, !P2 ;  /* 0x000000121b127207 */ /* 0x050fe40005000000 */
[C---:B------:R-:W-:Y:S02]  /*224b0*/  SEL R15, R27.reuse, R15, !P2 ;  /* 0x0000000f1b0f7207 */ /* 0x040fe40005000000 */
[----:B------:R-:W-:-:S02]  /*224c0*/  SEL R12, R27, R12, !P2 ;  /* 0x0000000c1b0c7207 */ /* 0x000fc40005000000 */
[C---:B------:R-:W-:Y:S02]  /*224d0*/  SEL R9, R27.reuse, R9, !P2 ;  /* 0x000000091b097207 */ /* 0x040fe40005000000 */
[C---:B------:R-:W-:Y:S02]  /*224e0*/  SEL R6, R27.reuse, R6, !P2 ;  /* 0x000000061b067207 */ /* 0x040fe40005000000 */
[----:B--2---:R-:W-:-:S05]  /*224f0*/  SEL R29, R27, R29, !P2 ;  /* 0x0000001d1b1d7207 */ /* 0x004fca0005000000 */
[----:B------:R0:W-:Y:S02]  /*22500*/  STL [R1+0x170], R29 ;  /* 0x0001701d01007387 */ /* 0x0001e40000100800 */
[C---:B0-----:R-:W-:Y:S02]  /*22510*/  SEL R29, R27.reuse, R26, !P2 ;  /* 0x0000001a1b1d7207 */ /* 0x041fe40005000000 */
[C---:B------:R-:W-:Y:S02]  /*22520*/  SEL R26, R27.reuse, R24, !P2 ;  /* 0x000000181b1a7207 */ /* 0x040fe40005000000 */
[C---:B------:R-:W-:Y:S01]  /*22530*/  SEL R24, R27.reuse, R23, !P2 ;  /* 0x000000171b187207 */ /* 0x040fe20005000000 */
[----:B------:R-:W-:Y:S01]  /*22540*/  STL [R1+0x178], R29 ;  /* 0x0001781d01007387 */ /* 0x000fe20000100800 */
[C---:B------:R-:W-:Y:S02]  /*22550*/  SEL R23, R27.reuse, R22, !P2 ;  /* 0x000000161b177207 */ /* 0x040fe40005000000 */
[C---:B------:R-:W-:Y:S01]  /*22560*/  SEL R22, R27.reuse, R3, !P2 ;  /* 0x000000031b167207 */ /* 0x040fe20005000000 */
[----:B------:R-:W-:Y:S01]  /*22570*/  STL [R1+0x18c], R26 ;  /* 0x00018c1a01007387 */ /* 0x000fe20000100800 */
[----:B------:R-:W-:-:S03]  /*22580*/  SEL R3, R27, R21, !P2 ;  /* 0x000000151b037207 */ /* 0x000fc60005000000 */
[----:B------:R-:W-:Y:S01]  /*22590*/  STL [R1+0x198], R25 ;  /* 0x0001981901007387 */ /* 0x000fe20000100800 */
[----:B------:R-:W-:-:S03]  /*225a0*/  SEL R21, R27, R0, !P2 ;  /* 0x000000001b157207 */ /* 0x000fc60005000000 */
[----:B------:R-:W-:Y:S01]  /*225b0*/  STL [R1+0x1ac], R24 ;  /* 0x0001ac1801007387 */ /* 0x000fe20000100800 */
[----:B------:R-:W-:-:S03]  /*225c0*/  SEL R0, R27, R20, !P2 ;  /* 0x000000141b007207 */ /* 0x000fc60005000000 */
[----:B------:R-:W-:Y:S04]  /*225d0*/  STL [R1+0x1d4], R23 ;  /* 0x0001d41701007387 */ /* 0x000fe80000100800 */
[----:B------:R-:W-:Y:S04]  /*225e0*/  STL [R1+0x1d8], R22 ;  /* 0x0001d81601007387 */ /* 0x000fe80000100800 */
[----:B------:R0:W-:Y:S04]  /*225f0*/  STL [R1+0x1dc], R3 ;  /* 0x0001dc0301007387 */ /* 0x0001e80000100800 */
[----:B------:R-:W-:Y:S01]  /*22600*/  STL [R1+0x1e0], R21 ;  /* 0x0001e01501007387 */ /* 0x000fe20000100800 */
[----:B0-----:R-:W-:-:S03]  /*22610*/  SEL R3, R27, R19, !P2 ;  /* 0x000000131b037207 */ /* 0x001fc60005000000 */
[----:B------:R0:W-:Y:S04]  /*22620*/  STL [R1+0x1e4], R0 ;  /* 0x0001e40001007387 */ /* 0x0001e80000100800 */
[----:B------:R1:W-:Y:S01]  /*22630*/  STL [R1+0x1ec], R3 ;  /* 0x0001ec0301007387 */ /* 0x0003e20000100800 */
[----:B0-----:R-:W-:-:S03]  /*22640*/  SEL R0, R27, R17, !P2 ;  /* 0x000000111b007207 */ /* 0x001fc60005000000 */
        /* <DEDUP_REMOVED lines=24> */
[----:B------:R-:W2:Y:S01]  /*227d0*/  LDL.LU R29, [R1+0x8c4] ;  /* 0x0008c400011d7983 */ /* 0x000ea20000300800 */
[C---:B------:R-:W-:Y:S02]  /*227e0*/  SEL R2, R27.reuse, R2, !P2 ;  /* 0x000000021b027207 */ /* 0x040fe40005000000 */
[----:B0-----:R-:W-:-:S03]  /*227f0*/  SEL R0, R27, R28, !P2 ;  /* 0x0000001c1b007207 */ /* 0x001fc60005000000 */
[----:B------:R-:W-:Y:S04]  /*22800*/  STL [R1+0x284], R2 ;  /* 0x0002840201007387 */ /* 0x000fe80000100800 */
[----:B--2---:R0:W-:Y:S04]  /*22810*/  STL [R1+0x2570], R29 ;  /* 0x0025701d01007387 */ /* 0x0041e80000100800 */
        /* <DEDUP_REMOVED lines=844> */
[C---:B------:R-:W-:Y:S02]  /*25ce0*/  SEL R24, R27.reuse, R23, !P2 ;  /* 0x000000171b187207 */ /* 0x040fe40005000000 */
[C---:B------:R-:W-:Y:S02]  /*25cf0*/  SEL R23, R27.reuse, R22, !P2 ;  /* 0x000000161b177207 */ /* 0x040fe40005000000 */
[C---:B------:R-:W-:Y:S01]  /*25d00*/  SEL R22, R27.reuse, R3, !P2 ;  /* 0x000000031b167207 */ /* 0x040fe20005000000 */
[----:B------:R-:W-:Y:S04]  /*25d10*/  STL [R1+0x574], R29 ;  /* 0x0005741d01007387 */ /* 0x000fe80000100800 */
[----:B------:R-:W-:Y:S01]  /*25d20*/  STL [R1+0x570], R26 ;  /* 0x0005701a01007387 */ /* 0x000fe20000100800 */
[----:B------:R-:W-:-:S03]  /*25d30*/  SEL R3, R27, R21, !P2 ;  /* 0x000000151b037207 */ /* 0x000fc60005000000 */
[----:B------:R-:W-:Y:S04]  /*25d40*/  STL [R1+0x56c], R25 ;  /* 0x00056c1901007387 */ /* 0x000fe80000100800 */
[----:B------:R-:W-:Y:S04]  /*25d50*/  STL [R1+0x568], R24 ;  /* 0x0005681801007387 */ /* 0x000fe80000100800 */
[----:B------:R-:W-:Y:S01]  /*25d60*/  STL [R1+0x560], R23 ;  /* 0x0005601701007387 */ /* 0x000fe20000100800 */
[----:B------:R-:W-:-:S03]  /*25d70*/  SEL R21, R27, R0, !P2 ;  /* 0x000000001b157207 */ /* 0x000fc60005000000 */
[----:B------:R-:W-:Y:S01]  /*25d80*/  STL [R1+0x554], R22 ;  /* 0x0005541601007387 */ /* 0x000fe20000100800 */
[----:B------:R-:W-:-:S03]  /*25d90*/  SEL R0, R27, R20, !P2 ;  /* 0x000000141b007207 */ /* 0x000fc60005000000 */
[----:B------:R0:W-:Y:S04]  /*25da0*/  STL [R1+0x550], R3 ;  /* 0x0005500301007387 */ /* 0x0001e80000100800 */
[----:B------:R-:W-:Y:S04]  /*25db0*/  STL [R1+0x548], R21 ;  /* 0x0005481501007387 */ /* 0x000fe80000100800 */
[----:B------:R1:W-:Y:S01]  /*25dc0*/  STL [R1+0x540], R0 ;  /* 0x0005400001007387 */ /* 0x0003e20000100800 */
[C---:B0-----:R-:W-:Y:S02]  /*25dd0*/  SEL R3, R27.reuse, R19, !P2 ;  /* 0x000000131b037207 */ /* 0x041fe40005000000 */
[----:B-1----:R-:W-:-:S03]  /*25de0*/  SEL R0, R27, R17, !P2 ;  /* 0x000000111b007207 */ /* 0x002fc60005000000 */
        /* <DEDUP_REMOVED lines=23> */
[----:B0-----:R-:W-:-:S05]  /*25f60*/  SEL R3, R27, R4, !P2 ;  /* 0x000000041b037207 */ /* 0x001fca0005000000 */
[----:B------:R-:W-:Y:S04]  /*25f70*/  STL [R1+0x4cc], R3 ;  /* 0x0004cc0301007387 */ /* 0x000fe80000100800 */
[----:B------:R-:W2:Y:S01]  /*25f80*/  LDL.LU R29, [R1+0x3b4] ;  /* 0x0003b400011d7983 */ /* 0x000ea20000300800 */
[C---:B------:R-:W-:Y:S02]  /*25f90*/  SEL R2, R27.reuse, R2, !P2 ;  /* 0x000000021b027207 */ /* 0x040fe40005000000 */
[----:B-1----:R-:W-:-:S03]  /*25fa0*/  SEL R0, R27, R28, !P2 ;  /* 0x0000001c1b007207 */ /* 0x002fc60005000000 */
        /* <DEDUP_REMOVED lines=446> */
[C---:B------:R-:W-:Y:S02]  /*27b90*/  SEL R20, R27.reuse, R20, !P2 ;  /* 0x000000141b147207 */ /* 0x040fe40005000000 */
[C---:B------:R-:W-:Y:S02]  /*27ba0*/  SEL R19, R27.reuse, R19, !P2 ;  /* 0x000000131b137207 */ /* 0x040fe40005000000 */
        /* <DEDUP_REMOVED lines=17> */
[----:B--2---:R-:W-:-:S05]  /*27cc0*/  SEL R29, R27, R29, !P2 ;  /* 0x0000001d1b1d7207 */ /* 0x004fca0005000000 */
[----:B------:R0:W-:Y:S04]  /*27cd0*/  STL [R1+0x160], R29 ;  /* 0x0001601d01007387 */ /* 0x0001e80000100800 */
[----:B0-----:R-:W2:Y:S04]  /*27ce0*/  LDL.LU R29, [R1+0x24d0] ;  /* 0x0024d000011d7983 */ /* 0x001ea80000300800 */
[----:B------:R0:W-:Y:S04]  /*27cf0*/  STL [R1+0x15c], R26 ;  /* 0x00015c1a01007387 */ /* 0x0001e80000100800 */
[----:B0-----:R-:W3:Y:S04]  /*27d00*/  LDL.LU R26, [R1+0x24cc] ;  /* 0x0024cc00011a7983 */ /* 0x001ee80000300800 */
[----:B------:R0:W-:Y:S04]  /*27d10*/  STL [R1+0x158], R24 ;  /* 0x0001581801007387 */ /* 0x0001e80000100800 */
[----:B0-----:R-:W4:Y:S04]  /*27d20*/  LDL.LU R24, [R1+0x24c8] ;  /* 0x0024c80001187983 */ /* 0x001f280000300800 */
        /* <DEDUP_REMOVED lines=45> */
[----:B0-----:R-:W3:Y:S01]  /*28000*/  LDL.LU R28, [R1+0x246c] ;  /* 0x00246c00011c7983 */ /* 0x001ee20000300800 */
[----:B------:R-:W-:-:S02]  /*28010*/  SEL R3, R27, R3, !P2 ;  /* 0x000000031b037207 */ /* 0x000fc40005000000 */
[----:B------:R-:W-:-:S03]  /*28020*/  SEL R0, R27, R0, !P2 ;  /* 0x000000001b007207 */ /* 0x000fc60005000000 */
[----:B------:R-:W-:Y:S04]  /*28030*/  STL [R1+0xdc], R3 ;  /* 0x0000dc0301007387 */ /* 0x000fe80000100800 */
[----:B------:R2:W-:Y:S02]  /*28040*/  STL [R1+0xd8], R0 ;  /* 0x0000d80001007387 */ /* 0x0005e40000100800 */
[C---:B--2---:R-:W-:Y:S02]  /*28050*/  SEL R0, R27.reuse, R2, !P2 ;  /* 0x000000021b007207 */ /* 0x044fe40005000000 */
[C---:B----4-:R-:W-:Y:S02]  /*28060*/  SEL R2, R27.reuse, R4, !P2 ;  /* 0x000000041b027207 */ /* 0x050fe40005000000 */
[----:B---3--:R-:W-:-:S05]  /*28070*/  SEL R3, R27, R28, !P2 ;  /* 0x0000001c1b037207 */ /* 0x008fca0005000000 */
[----:B------:R0:W-:Y:S04]  /*28080*/  STL [R1+0xd0], R3 ;  /* 0x0000d00301007387 */ /* 0x0001e80000100800 */
[----:B------:R1:W-:Y:S04]  /*28090*/  STL [R1+0xc8], R0 ;  /* 0x0000c80001007387 */ /* 0x0003e80000100800 */
[----:B------:R2:W-:Y:S01]  /*280a0*/  STL [R1+0xc4], R2 ;  /* 0x0000c40201007387 */ /* 0x0005e20000100800 */
[C---:B0-----:R-:W-:Y:S02]  /*280b0*/  SEL R3, R27.reuse, R5, !P2 ;  /* 0x000000051b037207 */ /* 0x041fe40005000000 */
[C---:B-1----:R-:W-:Y:S01]  /*280c0*/  SEL R0, R27.reuse, R6, !P2 ;  /* 0x000000061b007207 */ /* 0x042fe20005000000 */
[----:B--2---:R-:W2:Y:S04]  /*280d0*/  LDL.LU R2, [R1+0x834] ;  /* 0x0008340001027983 */ /* 0x004ea80000300800 */
[----:B------:R0:W-:Y:S04]  /*280e0*/  STL [R1+0xc0], R3 ;  /* 0x0000c00301007387 */ /* 0x0001e80000100800 */
[----:B------:R1:W-:Y:S01]  /*280f0*/  STL [R1+0xb4], R0 ;  /* 0x0000b40001007387 */ /* 0x0003e20000100800 */
[----:B------:R-:W-:-:S02]  /*28100*/  SEL R4, R27, R9, !P2 ;  /* 0x000000091b047207 */ /* 0x000fc40005000000 */
[C---:B0-----:R-:W-:Y:S02]  /*28110*/  SEL R3, R27.reuse, R7, !P2 ;  /* 0x000000071b037207 */ /* 0x041fe40005000000 */
[----:B-1----:R-:W-:-:S03]  /*28120*/  SEL R0, R27, R8, !P2 ;  /* 0x000000081b007207 */ /* 0x002fc60005000000 */
[----:B------:R0:W-:Y:S04]  /*28130*/  STL [R1+0xac], R3 ;  /* 0x0000ac0301007387 */ /* 0x0001e80000100800 */
[----:B------:R1:W-:Y:S04]  /*28140*/  STL [R1+0xa8], R0 ;  /* 0x0000a80001007387 */ /* 0x0003e80000100800 */
[----:B------:R3:W-:Y:S01]  /*28150*/  STL [R1+0xa4], R4 ;  /* 0x0000a40401007387 */ /* 0x0007e20000100800 */
[C---:B0-----:R-:W-:Y:S02]  /*28160*/  SEL R3, R27.reuse, R10, !P2 ;  /* 0x0000000a1b037207 */ /* 0x041fe40005000000 */
[----:B-1----:R-:W-:-:S02]  /*28170*/  SEL R0, R27, R11, !P2 ;  /* 0x0000000b1b007207 */ /* 0x002fc40005000000 */
[C---:B---3--:R-:W-:Y:S01]  /*28180*/  SEL R4, R27.reuse, R12, !P2 ;  /* 0x0000000c1b047207 */ /* 0x048fe20005000000 */
[----:B------:R0:W-:Y:S04]  /*28190*/  STL [R1+0xa0], R3 ;  /* 0x0000a00301007387 */ /* 0x0001e80000100800 */
[----:B------:R1:W-:Y:S04]  /*281a0*/  STL [R1+0x9c], R0 ;  /* 0x00009c0001007387 */ /* 0x0003e80000100800 */
[----:B------:R3:W-:Y:S01]  /*281b0*/  STL [R1+0x98], R4 ;  /* 0x0000980401007387 */ /* 0x0007e20000100800 */
[----:B0-----:R-:W-:-:S02]  /*281c0*/  SEL R3, R27, R13, !P2 ;  /* 0x0000000d1b037207 */ /* 0x001fc40005000000 */
[C---:B-1----:R-:W-:Y:S02]  /*281d0*/  SEL R0, R27.reuse, R14, !P2 ;  /* 0x0000000e1b007207 */ /* 0x042fe40005000000 */
[C---:B---3--:R-:W-:Y:S01]  /*281e0*/  SEL R4, R27.reuse, R15, !P2 ;  /* 0x0000000f1b047207 */ /* 0x048fe20005000000 */
[----:B------:R0:W-:Y:S04]  /*281f0*/  STL [R1+0x94], R3 ;  /* 0x0000940301007387 */ /* 0x0001e80000100800 */
[----:B------:R1:W-:Y:S01]  /*28200*/  STL [R1+0x8c], R0 ;  /* 0x00008c0001007387 */ /* 0x0003e20000100800 */
[C---:B------:R-:W-:Y:S02]  /*28210*/  SEL R5, R27.reuse, R18, !P2 ;  /* 0x000000121b057207 */ /* 0x040fe40005000000 */
[C---:B0-----:R-:W-:Y:S01]  /*28220*/  SEL R3, R27.reuse, R16, !P2 ;  /* 0x000000101b037207 */ /* 0x041fe20005000000 */
[----:B-1----:R-:W3:Y:S04]  /*28230*/  LDL.LU R0, [R1+0x910] ;  /* 0x0009100001007983 */ /* 0x002ee80000300800 */
[----:B------:R0:W-:Y:S04]  /*28240*/  STL [R1+0x84], R4 ;  /* 0x0000840401007387 */ /* 0x0001e80000100800 */
[----:B------:R1:W-:Y:S01]  /*28250*/  STL [R1+0x80], R3 ;  /* 0x0000800301007387 */ /* 0x0003e20000100800 */
[----:B0-----:R-:W-:-:S02]  /*28260*/  SEL R4, R27, R17, !P2 ;  /* 0x000000111b047207 */ /* 0x001fc40005000000 */
[----:B-1----:R-:W-:-:S03]  /*28270*/  SEL R3, R27, R19, !P2 ;  /* 0x000000131b037207 */ /* 0x002fc60005000000 */
[----:B------:R0:W-:Y:S04]  /*28280*/  STL [R1+0x7c], R4 ;  /* 0x00007c0401007387 */ /* 0x0001e80000100800 */
[----:B------:R-:W-:Y:S04]  /*28290*/  STL [R1+0x78], R5 ;  /* 0x0000780501007387 */ /* 0x000fe80000100800 */
[----:B------:R-:W4:Y:S04]  /*282a0*/  LDL.LU R28, [R1+0x24] ;  /* 0x00002400011c7983 */ /* 0x000f280000300800 */
[----:B------:R1:W-:Y:S01]  /*282b0*/  STL [R1+0x74], R3 ;  /* 0x0000740301007387 */ /* 0x0003e20000100800 */
[----:B0-----:R-:W-:-:S02]  /*282c0*/  SEL R4, R27, R20, !P2 ;  /* 0x000000141b047207 */ /* 0x001fc40005000000 */
[----:B-1----:R-:W-:-:S03]  /*282d0*/  SEL R3, R27, R21, !P2 ;  /* 0x000000151b037207 */ /* 0x002fc60005000000 */
[----:B------:R0:W-:Y:S04]  /*282e0*/  STL [R1+0x6c], R4 ;  /* 0x00006c0401007387 */ /* 0x0001e80000100800 */
[----:B------:R-:W4:Y:S01]  /*282f0*/  LDL.LU R20, [R1+0x20] ;  /* 0x0000200001147983 */ /* 0x000f220000300800 */
[----:B------:R-:W-:-:S03]  /*28300*/  SEL R7, R27, R23, !P2 ;  /* 0x000000171b077207 */ /* 0x000fc60005000000 */
[----:B0-----:R-:W4:Y:S04]  /*28310*/  LDL.LU R4, [R1+0x1c] ;  /* 0x00001c0001047983 */ /* 0x001f280000300800 */
[----:B------:R0:W-:Y:S04]  /*28320*/  STL [R1+0x64], R3 ;  /* 0x0000640301007387 */ /* 0x0001e80000100800 */
[----:B------:R-:W4:Y:S04]  /*28330*/  LDL.LU R19, [R1+0x14] ;  /* 0x0000140001137983 */ /* 0x000f280000300800 */
[----:B------:R-:W4:Y:S01]  /*28340*/  LDL.LU R5, [R1+0x10] ;  /* 0x0000100001057983 */ /* 0x000f220000300800 */
[----:B0-----:R-:W-:-:S05]  /*28350*/  SEL R3, R27, R22, !P2 ;  /* 0x000000161b037207 */ /* 0x001fca0005000000 */
[----:B------:R0:W-:Y:S04]  /*28360*/  STL [R1+0x5c], R3 ;  /* 0x00005c0301007387 */ /* 0x0001e80000100800 */
[----:B------:R-:W4:Y:S04]  /*28370*/  LDL.LU R6, [R1+0xc] ;  /* 0x00000c0001067983 */ /* 0x000f280000300800 */
[----:B------:R1:W-:Y:S04]  /*28380*/  STL [R1+0x58], R7 ;  /* 0x0000580701007387 */ /* 0x0003e80000100800 */
[----:B------:R-:W4:Y:S01]  /*28390*/  LDL.LU R18, [R1+0x4] ;  /* 0x0000040001127983 */ /* 0x000f220000300800 */
[----:B------:R-:W-:-:S02]  /*283a0*/  SEL R9, R27, R24, !P2 ;  /* 0x000000181b097207 */ /* 0x000fc40005000000 */
[----:B0-----:R-:W-:Y:S01]  /*283b0*/  SEL R3, R27, R25, !P2 ;  /* 0x000000191b037207 */ /* 0x001fe20005000000 */
[----:B-1----:R-:W4:Y:S04]  /*283c0*/  LDL.LU R7, [R1] ;  /* 0x0000000001077983 */ /* 0x002f280000300800 */
[----:B------:R-:W-:Y:S04]  /*283d0*/  STL [R1+0x54], R3 ;  /* 0x0000540301007387 */ /* 0x000fe80000100800 */
[----:B------:R-:W4:Y:S04]  /*283e0*/  LDL.LU R8, [R1+0x28] ;  /* 0x0000280001087983 */ /* 0x000f280000300800 */
[----:B------:R0:W-:Y:S04]  /*283f0*/  STL [R1+0x50], R9 ;  /* 0x0000500901007387 */ /* 0x0001e80000100800 */
[----:B0-----:R-:W4:Y:S04]  /*28400*/  LDL.LU R9, [R1+0x60] ;  /* 0x0000600001097983 */ /* 0x001f280000300800 */
[----:B------:R-:W4:Y:S04]  /*28410*/  LDL.LU R10, [R1+0x68] ;  /* 0x00006800010a7983 */ /* 0x000f280000300800 */
[----:B------:R-:W4:Y:S04]  /*28420*/  LDL.LU R11, [R1+0x70] ;  /* 0x00007000010b7983 */ /* 0x000f280000300800 */
[----:B------:R-:W4:Y:S04]  /*28430*/  LDL.LU R17, [R1+0x88] ;  /* 0x0000880001117983 */ /* 0x000f280000300800 */
[----:B------:R-:W4:Y:S04]  /*28440*/  LDL.LU R12, [R1+0x90] ;  /* 0x00009000010c7983 */ /* 0x000f280000300800 */
[----:B------:R-:W4:Y:S01]  /*28450*/  LDL.LU R13, [R1+0xb0] ;  /* 0x0000b000010d7983 */ /* 0x000f220000300800 */
[----:B--2---:R-:W-:Y:S01]  /*28460*/  LEA.HI.X.SX32 R2, R2, UR7, 0x1, P4 ;  /* 0x0000000702027c11 */ /* 0x004fe2000a0f0eff */
[----:B------:R-:W-:-:S04]  /*28470*/  ULDC UR7, c[0x0][0x240] ;  /* 0x0000900000077ab9 */ /* 0x000fc80000000800 */
[----:B------:R4:W-:Y:S04]  /*28480*/  STL [R1+0x2464], R2 ;  /* 0x0024640201007387 */ /* 0x0009e80000100800 */
[----:B------:R-:W2:Y:S04]  /*28490*/  LDL.LU R16, [R1+0xcc] ;  /* 0x0000cc0001107983 */ /* 0x000ea80000300800 */
[----:B------:R-:W2:Y:S04]  /*284a0*/  LDL.LU R14, [R1+0xd4] ;  /* 0x0000d400010e7983 */ /* 0x000ea80000300800 */
[----:B------:R-:W2:Y:S01]  /*284b0*/  LDL.LU R15, [R1+0xe0] ;  /* 0x0000e000010f7983 */ /* 0x000ea20000300800 */
[----:B---3--:R-:W-:-:S05]  /*284c0*/  IMAD R0, R0, UR6, RZ ;  /* 0x0000000600007c24 */ /* 0x008fca000f8e02ff */
[----:B------:R0:W-:Y:S01]  /*284d0*/  STL [R1+0x2418], R0 ;  /* 0x0024180001007387 */ /* 0x0001e20000100800 */
[----:B----4-:R-:W-:-:S03]  /*284e0*/  IMAD R2, R28, UR7, RZ ;  /* 0x000000071c027c24 */ /* 0x010fc6000f8e02ff */
[----:B------:R-:W3:Y:S04]  /*284f0*/  LDL.LU R28, [R1+0xf4] ;  /* 0x0000f400011c7983 */ /* 0x000ee80000300800 */
[----:B------:R1:W-:Y:S01]  /*28500*/  STL [R1+0x4c], R2 ;  /* 0x00004c0201007387 */ /* 0x0003e20000100800 */
[----:B0-----:R-:W-:Y:S02]  /*28510*/  IMAD R0, R20, UR7, RZ ;  /* 0x0000000714007c24 */ /* 0x001fe4000f8e02ff */
[----:B-1----:R-:W-:Y:S02]  /*28520*/  IMAD R2, R4, UR7, RZ ;  /* 0x0000000704027c24 */ /* 0x002fe4000f8e02ff */
[----:B------:R-:W4:Y:S04]  /*28530*/  LDL.LU R4, [R1+0x114] ;  /* 0x0001140001047983 */ /* 0x000f280000300800 */
[----:B------:R0:W-:Y:S04]  /*28540*/  STL [R1+0x48], R0 ;  /* 0x0000480001007387 */ /* 0x0001e80000100800 */
[----:B------:R1:W-:Y:S01]  /*28550*/  STL [R1+0x40], R2 ;  /* 0x0000400201007387 */ /* 0x0003e20000100800 */
[----:B0-----:R-:W-:-:S02]  /*28560*/  IMAD R0, R19, UR7, RZ ;  /* 0x0000000713007c24 */ /* 0x001fc4000f8e02ff */
[----:B-1----:R-:W-:Y:S02]  /*28570*/  IMAD R2, R5, UR7, RZ ;  /* 0x0000000705027c24 */ /* 0x002fe4000f8e02ff */
[----:B------:R-:W4:Y:S04]  /*28580*/  LDL.LU R5, [R1+0x128] ;  /* 0x0001280001057983 */ /* 0x000f280000300800 */
[----:B------:R0:W-:Y:S04]  /*28590*/  STL [R1+0x3c], R0 ;  /* 0x00003c0001007387 */ /* 0x0001e80000100800 */
[----:B------:R1:W-:Y:S01]  /*285a0*/  STL [R1+0x38], R2 ;  /* 0x0000380201007387 */ /* 0x0003e20000100800 */
[----:B0-----:R-:W-:-:S02]  /*285b0*/  IMAD R0, R6, UR7, RZ ;  /* 0x0000000706007c24 */ /* 0x001fc4000f8e02ff */
[----:B-1----:R-:W-:Y:S01]  /*285c0*/  IMAD R2, R18, UR7, RZ ;  /* 0x0000000712027c24 */ /* 0x002fe2000f8e02ff */
[----:B------:R-:W4:Y:S04]  /*285d0*/  LDL.LU R6, [R1+0x130] ;  /* 0x0001300001067983 */ /* 0x000f280000300800 */
[----:B------:R0:W-:Y:S02]  /*285e0*/  STL [R1+0x34], R0 ;  /* 0x0000340001007387 */ /* 0x0001e40000100800 */
[----:B0-----:R-:W-:Y:S02]  /*285f0*/  IMAD R0, R7, UR7, RZ ;  /* 0x0000000707007c24 */ /* 0x001fe4000f8e02ff */
        /* <DEDUP_REMOVED lines=11> */
[----:B------:R0:W-:Y:S04]  /*286b0*/  STL [R1+0x1c], R2 ;  /* 0x00001c0201007387 */ /* 0x0001e80000100800 */
[----:B------:R-:W4:Y:S04]  /*286c0*/  LDL.LU R10, [R1+0x178] ;  /* 0x00017800010a7983 */ /* 0x000f280000300800 */
[----:B------:R1:W-:Y:S01]  /*286d0*/  STL [R1+0x18], R0 ;  /* 0x0000180001007387 */ /* 0x0003e20000100800 */
[----:B0-----:R-:W-:-:S03]  /*286e0*/  IMAD R2, R11, UR7, RZ ;  /* 0x000000070b027c24 */ /* 0x001fc6000f8e02ff */
[----:B------:R-:W4:Y:S01]  /*286f0*/  LDL.LU R11, [R1+0x18c] ;  /* 0x00018c00010b7983 */ /* 0x000f220000300800 */
[----:B-1----:R-:W-:-:S03]  /*28700*/  IMAD R0, R17, UR7, RZ ;  /* 0x0000000711007c24 */ /* 0x002fc6000f8e02ff */
[----:B------:R0:W-:Y:S02]  /*28710*/  STL [R1+0x14], R2 ;  /* 0x0000140201007387 */ /* 0x0001e40000100800 */
[----:B0-----:R-:W-:Y:S02]  /*28720*/  IMAD R2, R12, UR7, RZ ;  /* 0x000000070c027c24 */ /* 0x001fe4000f8e02ff */
[----:B------:R-:W4:Y:S04]  /*28730*/  LDL.LU R12, [R1+0x198] ;  /* 0x00019800010c7983 */ /* 0x000f280000300800 */
[----:B------:R0:W-:Y:S04]  /*28740*/  STL [R1+0x10], R0 ;  /* 0x0000100001007387 */ /* 0x0001e80000100800 */
[----:B------:R2:W-:Y:S01]  /*28750*/  STL [R1+0xc], R2 ;  /* 0x00000c0201007387 */ /* 0x0005e20000100800 */
[----:B0-----:R-:W-:-:S03]  /*28760*/  IMAD R0, R13, UR7, RZ ;  /* 0x000000070d007c24 */ /* 0x001fc6000f8e02ff */
[----:B------:R-:W4:Y:S04]  /*28770*/  LDL.LU R13, [R1+0x1ac] ;  /* 0x0001ac00010d7983 */ /* 0x000f280000300800 */
[----:B------:R0:W-:Y:S01]  /*28780*/  STL [R1+0x8], R0 ;  /* 0x0000080001007387 */ /* 0x0001e20000100800 */
[----:B--2---:R-:W-:Y:S02]  /*28790*/  IMAD R2, R16, UR7, RZ ;  /* 0x0000000710027c24 */ /* 0x004fe4000f8e02ff */
[----:B0-----:R-:W-:Y:S02]  /*287a0*/  IMAD R0, R14, UR7, RZ ;  /* 0x000000070e007c24 */ /* 0x001fe4000f8e02ff */
[----:B------:R-:W-:Y:S01]  /*287b0*/  IMAD R29, R15, UR7, RZ ;  /* 0x000000070f1d7c24 */ /* 0x000fe2000f8e02ff */
[----:B------:R-:W2:Y:S04]  /*287c0*/  LDL.LU R14, [R1+0x1d4] ;  /* 0x0001d400010e7983 */ /* 0x000ea80000300800 */
[----:B------:R-:W-:Y:S04]  /*287d0*/  STL [R1+0x4], R2 ;  /* 0x0000040201007387 */ /* 0x000fe80000100800 */
[----:B------:R-:W-:Y:S04]  /*287e0*/  STL [R1], R0 ;  /* 0x0000000001007387 */ /* 0x000fe80000100800 */
[----:B------:R-:W-:Y:S04]  /*287f0*/  STL [R1+0x2438], R29 ;  /* 0x0024381d01007387 */ /* 0x000fe80000100800 */
[----:B------:R-:W2:Y:S01]  /*28800*/  LDL.LU R15, [R1+0x1d8] ;  /* 0x0001d800010f7983 */ /* 0x000ea20000300800 */
[----:B---3--:R-:W-:-:S05]  /*28810*/  IMAD R28, R28, UR7, RZ ;  /* 0x000000071c1c7c24 */ /* 0x008fca000f8e02ff */
[----:B------:R-:W-:Y:S04]  /*28820*/  STL [R1+0x2434], R28 ;  /* 0x0024341c01007387 */ /* 0x000fe80000100800 */
[----:B------:R-:W3:Y:S01]  /*28830*/  LDL.LU R16, [R1+0x1dc] ;  /* 0x0001dc0001107983 */ /* 0x000ee20000300800 */
[----:B----4-:R-:W-:-:S05]  /*28840*/  IMAD R4, R4, UR7, RZ ;  /* 0x0000000704047c24 */ /* 0x010fca000f8e02ff */
[----:B------:R-:W-:Y:S01]  /*28850*/  STL [R1+0x2430], R4 ;  /* 0x0024300401007387 */ /* 0x000fe20000100800 */
[----:B------:R-:W-:-:S05]  /*28860*/  IMAD R5, R5, UR7, RZ ;  /* 0x0000000705057c24 */ /* 0x000fca000f8e02ff */
[----:B------:R-:W-:Y:S04]  /*28870*/  STL [R1+0x242c], R5 ;  /* 0x00242c0501007387 */ /* 0x000fe80000100800 */
[----:B------:R-:W4:Y:S01]  /*28880*/  LDL.LU R17, [R1+0x1e0] ;  /* 0x0001e00001117983 */ /* 0x000f220000300800 */
[----:B------:R-:W-:-:S05]  /*28890*/  IMAD R6, R6, UR7, RZ ;  /* 0x0000000706067c24 */ /* 0x000fca000f8e02ff */
[----:B------:R-:W-:Y:S04]  /*288a0*/  STL [R1+0x2428], R6 ;  /* 0x0024280601007387 */ /* 0x000fe80000100800 */
[----:B------:R-:W4:Y:S01]  /*288b0*/  LDL.LU R18, [R1+0x1e4] ;  /* 0x0001e40001127983 */ /* 0x000f220000300800 */
[----:B------:R-:W-:-:S05]  /*288c0*/  IMAD R7, R7, UR7, RZ ;  /* 0x0000000707077c24 */ /* 0x000fca000f8e02ff */
[----:B------:R-:W-:Y:S01]  /*288d0*/  STL [R1+0x2424], R7 ;  /* 0x0024240701007387 */ /* 0x000fe20000100800 */
[----:B------:R-:W-:-:S05]  /*288e0*/  IMAD R8, R8, UR7, RZ ;  /* 0x0000000708087c24 */ /* 0x000fca000f8e02ff */
[----:B------:R-:W-:Y:S01]  /*288f0*/  STL [R1+0x2420], R8 ;  /* 0x0024200801007387 */ /* 0x000fe20000100800 */
[----:B------:R-:W-:Y:S02]  /*28900*/  IMAD R9, R9, UR7, RZ ;  /* 0x0000000709097c24 */ /* 0x000fe4000f8e02ff */
[----:B------:R-:W-:-:S03]  /*28910*/  IMAD R10, R10, UR7, RZ ;  /* 0x000000070a0a7c24 */ /* 0x000fc6000f8e02ff */
[----:B------:R-:W-:Y:S04]  /*28920*/  STL [R1+0x241c], R9 ;  /* 0x00241c0901007387 */ /* 0x000fe80000100800 */
[----:B------:R0:W-:Y:S04]  /*28930*/  STL [R1+0x243c], R10 ;  /* 0x00243c0a01007387 */ /* 0x0001e80000100800 */
[----:B------:R-:W4:Y:S01]  /*28940*/  LDL.LU R19, [R1+0x1ec] ;  /* 0x0001ec0001137983 */ /* 0x000f220000300800 */
[----:B------:R-:W-:-:S05]  /*28950*/  IMAD R11, R11, UR7, RZ ;  /* 0x000000070b0b7c24 */ /* 0x000fca000f8e02ff */
[----:B------:R-:W-:Y:S01]  /*28960*/  STL [R1+0x2440], R11 ;  /* 0x0024400b01007387 */ /* 0x000fe20000100800 */
[----:B------:R-:W-:-:S05]  /*28970*/  IMAD R12, R12, UR7, RZ ;  /* 0x000000070c0c7c24 */ /* 0x000fca000f8e02ff */
[----:B------:R-:W-:Y:S04]  /*28980*/  STL [R1+0x2444], R12 ;  /* 0x0024440c01007387 */ /* 0x000fe80000100800 */
[----:B------:R-:W4:Y:S01]  /*28990*/  LDL.LU R20, [R1+0x1f4] ;  /* 0x0001f40001147983 */ /* 0x000f220000300800 */
[----:B------:R-:W-:-:S05]  /*289a0*/  IMAD R13, R13, UR7, RZ ;  /* 0x000000070d0d7c24 */ /* 0x000fca000f8e02ff */
[----:B------:R-:W-:Y:S04]  /*289b0*/  STL [R1+0x2448], R13 ;  /* 0x0024480d01007387 */ /* 0x000fe80000100800 */
[----:B------:R-:W4:Y:S04]  /*289c0*/  LDL.LU R21, [R1+0x200] ;  /* 0x0002000001157983 */ /* 0x000f280000300800 */
[----:B------:R-:W4:Y:S01]  /*289d0*/  LDL.LU R22, [R1+0x204] ;  /* 0x0002040001167983 */ /* 0x000f220000300800 */
[----:B------:R-:W-:Y:S01]  /*289e0*/  SEL R3, R27, R26, !P2 ;  /* 0x0000001a1b037207 */ /* 0x000fe20005000000 */
[----:B--2---:R-:W-:-:S02]  /*289f0*/  IMAD R14, R14, UR7, RZ ;  /* 0x000000070e0e7c24 */ /* 0x004fc4000f8e02ff */
[----:B------:R-:W-:-:S03]  /*28a00*/  IMAD R15, R15, UR7, RZ ;  /* 0x000000070f0f7c24 */ /* 0x000fc6000f8e02ff */
[----:B------:R-:W-:Y:S04]  /*28a10*/  STL [R1+0x244c], R14 ;  /* 0x00244c0e01007387 */ /* 0x000fe80000100800 */
[----:B------:R-:W2:Y:S04]  /*28a20*/  LDL.LU R23, [R1+0x21c] ;  /* 0x00021c0001177983 */ /* 0x000ea80000300800 */
[----:B------:R-:W2:Y:S04]  /*28a30*/  LDL.LU R24, [R1+0x224] ;  /* 0x0002240001187983 */ /* 0x000ea80000300800 */
[----:B------:R-:W-:Y:S04]  /*28a40*/  STL [R1+0x2450], R15 ;  /* 0x0024500f01007387 */ /* 0x000fe80000100800 */
[----:B------:R-:W2:Y:S04]  /*28a50*/  LDL.LU R25, [R1+0x228] ;  /* 0x0002280001197983 */ /* 0x000ea80000300800 */
[----:B------:R-:W2:Y:S01]  /*28a60*/  LDL.LU R26, [R1+0x234] ;  /* 0x00023400011a7983 */ /* 0x000ea20000300800 */
[----:B---3--:R-:W-:-:S05]  /*28a70*/  IMAD R16, R16, UR7, RZ ;  /* 0x0000000710107c24 */ /* 0x008fca000f8e02ff */
[----:B------:R-:W-:Y:S04]  /*28a80*/  STL [R1+0x2454], R16 ;  /* 0x0024541001007387 */ /* 0x000fe80000100800 */
[----:B------:R-:W3:Y:S04]  /*28a90*/  LDL.LU R27, [R1+0x238] ;  /* 0x00023800011b7983 */ /* 0x000ee80000300800 */
[----:B0-----:R-:W2:Y:S01]  /*28aa0*/  LDL.LU R10, [R1+0x240] ;  /* 0x00024000010a7983 */ /* 0x001ea20000300800 */
[----:B----4-:R-:W-:-:S05]  /*28ab0*/  IMAD R17, R17, UR7, RZ ;  /* 0x0000000711117c24 */ /* 0x010fca000f8e02ff */
[----:B------:R0:W-:Y:S01]  /*28ac0*/  STL [R1+0x2458], R17 ;  /* 0x0024581101007387 */ /* 0x0001e20000100800 */
[----:B------:R-:W-:-:S03]  /*28ad0*/  IMAD R18, R18, UR7, RZ ;  /* 0x0000000712127c24 */ /* 0x000fc6000f8e02ff */
[----:B0-----:R-:W4:Y:S04]  /*28ae0*/  LDL.LU R17, [R1+0x25c] ;  /* 0x00025c0001117983 */ /* 0x001f280000300800 */
[----:B------:R-:W3:Y:S04]  /*28af0*/  LDL.LU R16, [R1+0x260] ;  /* 0x0002600001107983 */ /* 0x000ee80000300800 */
[----:B------:R-:W3:Y:S04]  /*28b00*/  LDL.LU R15, [R1+0x264] ;  /* 0x00026400010f7983 */ /* 0x000ee80000300800 */
[----:B------:R-:W3:Y:S04]  /*28b10*/  LDL.LU R14, [R1+0x280] ;  /* 0x00028000010e7983 */ /* 0x000ee80000300800 */
[----:B------:R-:W3:Y:S04]  /*28b20*/  LDL.LU R13, [R1+0x284] ;  /* 0x00028400010d7983 */ /* 0x000ee80000300800 */
[----:B------:R-:W3:Y:S04]  /*28b30*/  LDL.LU R29, [R1+0x28c] ;  /* 0x00028c00011d7983 */ /* 0x000ee80000300800 */
[----:B------:R0:W-:Y:S04]  /*28b40*/  STL [R1+0x245c], R18 ;  /* 0x00245c1201007387 */ /* 0x0001e80000100800 */
[----:B0-----:R-:W4:Y:S04]  /*28b50*/  LDL.LU R18, [R1+0x24c] ;  /* 0x00024c0001127983 */ /* 0x001f280000300800 */
[----:B------:R-:W3:Y:S04]  /*28b60*/  LDL.LU R0, [R1+0x294] ;  /* 0x0002940001007983 */ /* 0x000ee80000300800 */
[----:B------:R-:W3:Y:S01]  /*28b70*/  LDL.LU R28, [R1+0x29c] ;  /* 0x00029c00011c7983 */ /* 0x000ee20000300800 */
[----:B------:R-:W-:-:S05]  /*28b80*/  IMAD R19, R19, UR7, RZ ;  /* 0x0000000713137c24 */ /* 0x000fca000f8e02ff */
[----:B------:R0:W-:Y:S04]  /*28b90*/  STL [R1+0x2460], R19 ;  /* 0x0024601301007387 */ /* 0x0001e80000100800 */
[----:B0-----:R-:W4:Y:S04]  /*28ba0*/  LDL.LU R19, [R1+0x248] ;  /* 0x0002480001137983 */ /* 0x001f280000300800 */
[----:B------:R-:W3:Y:S04]  /*28bb0*/  LDL.LU R4, [R1+0x2a0] ;  /* 0x0002a00001047983 */ /* 0x000ee80000300800 */
[----:B------:R-:W3:Y:S04]  /*28bc0*/  LDL.LU R5, [R1+0x2b0] ;  /* 0x0002b00001057983 */ /* 0x000ee80000300800 */
[----:B------:R-:W3:Y:S04]  /*28bd0*/  LDL.LU R6, [R1+0x2b4] ;  /* 0x0002b40001067983 */ /* 0x000ee80000300800 */
[----:B------:R-:W3:Y:S04]  /*28be0*/  LDL.LU R7, [R1+0x2b8] ;  /* 0x0002b80001077983 */ /* 0x000ee80000300800 */
[----:B------:R-:W3:Y:S04]  /*28bf0*/  LDL.LU R8, [R1+0x2d0] ;  /* 0x0002d00001087983 */ /* 0x000ee80000300800 */
[----:B------:R-:W3:Y:S04]  /*28c00*/  LDL.LU R9, [R1+0x2d8] ;  /* 0x0002d80001097983 */ /* 0x000ee80000300800 */
[----:B------:R-:W3:Y:S04]  /*28c10*/  LDL.LU R2, [R1+0x2e4] ;  /* 0x0002e40001027983 */ /* 0x000ee80000300800 */
[----:B------:R-:W3:Y:S04]  /*28c20*/  LDL.LU R11, [R1+0x2e8] ;  /* 0x0002e800010b7983 */ /* 0x000ee80000300800 */
[----:B------:R-:W3:Y:S01]  /*28c30*/  LDL.LU R12, [R1+0x2f0] ;  /* 0x0002f000010c7983 */ /* 0x000ee20000300800 */
[----:B--2---:R-:W-:-:S05]  /*28c40*/  IMAD R10, R10, UR7, RZ ;  /* 0x000000070a0a7c24 */ /* 0x004fca000f8e02ff */
[----:B------:R0:W-:Y:S04]  /*28c50*/  STL [R1+0x28], R10 ;  /* 0x0000280a01007387 */ /* 0x0001e80000100800 */
[----:B0-----:R-:W2:Y:S01]  /*28c60*/  LDL.LU R10, [R1+0x2f4] ;  /* 0x0002f400010a7983 */ /* 0x001ea20000300800 */
[----:B----4-:R-:W-:-:S05]  /*28c70*/  IMAD R19, R19, UR7, RZ ;  /* 0x0000000713137c24 */ /* 0x010fca000f8e02ff */
[----:B------:R0:W-:Y:S02]  /*28c80*/  STL [R1+0x60], R19 ;  /* 0x0000601301007387 */ /* 0x0001e40000100800 */
[----:B0-----:R-:W-:Y:S02]  /*28c90*/  IMAD R19, R18, UR7, RZ ;  /* 0x0000000712137c24 */ /* 0x001fe4000f8e02ff */
[----:B------:R-:W-:Y:S02]  /*28ca0*/  IMAD R18, R17, UR7, RZ ;  /* 0x0000000711127c24 */ /* 0x000fe4000f8e02ff */
[----:B---3--:R-:W-:Y:S02]  /*28cb0*/  IMAD R17, R16, UR7, RZ ;  /* 0x0000000710117c24 */ /* 0x008fe4000f8e02ff */
[----:B------:R-:W-:Y:S02]  /*28cc0*/  IMAD R16, R15, UR7, RZ ;  /* 0x000000070f107c24 */ /* 0x000fe4000f8e02ff */
[----:B------:R-:W-:Y:S01]  /*28cd0*/  IMAD R15, R14, UR7, RZ ;  /* 0x000000070e0f7c24 */ /* 0x000fe2000f8e02ff */
[----:B------:R-:W-:Y:S04]  /*28ce0*/  STL [R1+0x68], R19 ;  /* 0x0000681301007387 */ /* 0x000fe80000100800 */
[----:B------:R-:W-:Y:S04]  /*28cf0*/  STL [R1+0x70], R18 ;  /* 0x0000701201007387 */ /* 0x000fe80000100800 */
[----:B------:R-:W-:Y:S01]  /*28d00*/  STL [R1+0x88], R17 ;  /* 0x0000881101007387 */ /* 0x000fe20000100800 */
[----:B------:R-:W-:-:S03]  /*28d10*/  IMAD R14, R13, UR7, RZ ;  /* 0x000000070d0e7c24 */ /* 0x000fc6000f8e02ff */
[----:B------:R-:W-:Y:S01]  /*28d20*/  STL [R1+0x90], R16 ;  /* 0x0000901001007387 */ /* 0x000fe20000100800 */
[----:B------:R-:W-:-:S03]  /*28d30*/  IMAD R13, R29, UR7, RZ ;  /* 0x000000071d0d7c24 */ /* 0x000fc6000f8e02ff */
[----:B------:R-:W-:Y:S04]  /*28d40*/  STL [R1+0xb0], R15 ;  /* 0x0000b00f01007387 */ /* 0x000fe80000100800 */
[----:B------:R-:W3:Y:S04]  /*28d50*/  LDL.LU R29, [R1+0x304] ;  /* 0x00030400011d7983 */ /* 0x000ee80000300800 */
[----:B------:R0:W-:Y:S04]  /*28d60*/  STL [R1+0xcc], R14 ;  /* 0x0000cc0e01007387 */ /* 0x0001e80000100800 */
[----:B------:R1:W-:Y:S01]  /*28d70*/  STL [R1+0xd4], R13 ;  /* 0x0000d40d01007387 */ /* 0x0003e20000100800 */
[----:B0-----:R-:W-:-:S03]  /*28d80*/  IMAD R14, R0, UR7, RZ ;  /* 0x00000007000e7c24 */ /* 0x001fc6000f8e02ff */
[----:B------:R-:W4:Y:S01]  /*28d90*/  LDL.LU R0, [R1+0x308] ;  /* 0x0003080001007983 */ /* 0x000f220000300800 */
[----:B-1----:R-:W-:-:S03]  /*28da0*/  IMAD R13, R28, UR7, RZ ;  /* 0x000000071c0d7c24 */ /* 0x002fc6000f8e02ff */
[----:B------:R0:W-:Y:S04]  /*28db0*/  STL [R1+0xe0], R14 ;  /* 0x0000e00e01007387 */ /* 0x0001e80000100800 */
[----:B------:R-:W4:Y:S04]  /*28dc0*/  LDL.LU R28, [R1+0x30c] ;  /* 0x00030c00011c7983 */ /* 0x000f280000300800 */
[----:B------:R1:W-:Y:S01]  /*28dd0*/  STL [R1+0xf4], R13 ;  /* 0x0000f40d01007387 */ /* 0x0003e20000100800 */
[----:B0-----:R-:W-:-:S03]  /*28de0*/  IMAD R14, R4, UR7, RZ ;  /* 0x00000007040e7c24 */ /* 0x001fc6000f8e02ff */
[----:B------:R-:W4:Y:S04]  /*28df0*/  LDL.LU R4, [R1+0x324] ;  /* 0x0003240001047983 */ /* 0x000f280000300800 */
[----:B------:R0:W-:Y:S01]  /*28e00*/  STL [R1+0x114], R14 ;  /* 0x0001140e01007387 */ /* 0x0001e20000100800 */
[----:B-1----:R-:W-:-:S03]  /*28e10*/  IMAD R13, R5, UR7, RZ ;  /* 0x00000007050d7c24 */ /* 0x002fc6000f8e02ff */
        /* <DEDUP_REMOVED lines=18> */
[----:B------:R-:W4:Y:S01]  /*28f40*/  LDL.LU R11, [R1+0x35c] ;  /* 0x00035c00010b7983 */ /* 0x000f220000300800 */
[----:B------:R-:W-:-:S03]  /*28f50*/  IMAD R12, R12, UR7, RZ ;  /* 0x000000070c0c7c24 */ /* 0x000fc6000f8e02ff */
[----:B------:R1:W-:Y:S04]  /*28f60*/  STL [R1+0x18c], R13 ;  /* 0x00018c0d01007387 */ /* 0x0003e80000100800 */
[----:B------:R-:W4:Y:S04]  /*28f70*/  LDL.LU R19, [R1+0x364] ;  /* 0x0003640001137983 */ /* 0x000f280000300800 */
[----:B------:R-:W-:Y:S04]  /*28f80*/  STL [R1+0x198], R12 ;  /* 0x0001980c01007387 */ /* 0x000fe80000100800 */
[----:B------:R-:W4:Y:S01]  /*28f90*/  LDL.LU R18, [R1+0x378] ;  /* 0x0003780001127983 */ /* 0x000f220000300800 */
[----:B--2---:R-:W-:-:S05]  /*28fa0*/  IMAD R10, R10, UR7, RZ ;  /* 0x000000070a0a7c24 */ /* 0x004fca000f8e02ff */
[----:B------:R2:W-:Y:S04]  /*28fb0*/  STL [R1+0x1ac], R10 ;  /* 0x0001ac0a01007387 */ /* 0x0005e80000100800 */
[----:B------:R-:W4:Y:S04]  /*28fc0*/  LDL.LU R17, [R1+0x37c] ;  /* 0x00037c0001117983 */ /* 0x000f280000300800 */
[----:B------:R-:W4:Y:S04]  /*28fd0*/  LDL.LU R16, [R1+0x38c] ;  /* 0x00038c0001107983 */ /* 0x000f280000300800 */
[----:B------:R-:W4:Y:S04]  /*28fe0*/  LDL.LU R15, [R1+0x390] ;  /* 0x00039000010f7983 */ /* 0x000f280000300800 */
[----:B0-----:R-:W4:Y:S04]  /*28ff0*/  LDL.LU R14, [R1+0x398] ;  /* 0x00039800010e7983 */ /* 0x001f280000300800 */
[----:B-1----:R-:W4:Y:S04]  /*29000*/  LDL.LU R13, [R1+0x3a0] ;  /* 0x0003a000010d7983 */ /* 0x002f280000300800 */
[----:B--2---:R-:W2:Y:S01]  /*29010*/  LDL.LU R10, [R1+0x3ac] ;  /* 0x0003ac00010a7983 */ /* 0x004ea20000300800 */
[----:B---3--:R-:W-:-:S03]  /*29020*/  IMAD R12, R29, UR7, RZ ;  /* 0x000000071d0c7c24 */ /* 0x008fc6000f8e02ff */
[----:B------:R-:W3:Y:S04]  /*29030*/  LDL.LU R29, [R1+0x3b0] ;  /* 0x0003b000011d7983 */ /* 0x000ee80000300800 */
[----:B------:R4:W-:Y:S02]  /*29040*/  STL [R1+0x1d4], R12 ;  /* 0x0001d40c01007387 */ /* 0x0009e40000100800 */
[----:B----4-:R-:W-:Y:S02]  /*29050*/  IMAD R12, R0, UR7, RZ ;  /* 0x00000007000c7c24 */ /* 0x010fe4000f8e02ff */
[----:B------:R-:W4:Y:S04]  /*29060*/  LDL.LU R0, [R1+0x3b8] ;  /* 0x0003b80001007983 */ /* 0x000f280000300800 */
[----:B------:R0:W-:Y:S02]  /*29070*/  STL [R1+0x1d8], R12 ;  /* 0x0001d80c01007387 */ /* 0x0001e40000100800 */
[----:B0-----:R-:W-:-:S02]  /*29080*/  IMAD R12, R28, UR7, RZ ;  /* 0x000000071c0c7c24 */ /* 0x001fc4000f8e02ff */
[----:B------:R-:W4:Y:S04]  /*29090*/  LDL.LU R28, [R1+0x3cc] ;  /* 0x0003cc00011c7983 */ /* 0x000f280000300800 */
[----:B------:R0:W-:Y:S02]  /*290a0*/  STL [R1+0x1dc], R12 ;  /* 0x0001dc0c01007387 */ /* 0x0001e40000100800 */
[----:B0-----:R-:W-:Y:S02]  /*290b0*/  IMAD R12, R4, UR7, RZ ;  /* 0x00000007040c7c24 */ /* 0x001fe4000f8e02ff */
        /* <DEDUP_REMOVED lines=16> */
[----:B------:R0:W-:Y:S01]  /*291c0*/  STL [R1+0x204], R12 ;  /* 0x0002040c01007387 */ /* 0x0001e20000100800 */
[----:B------:R-:W-:Y:S02]  /*291d0*/  IMAD R11, R11, UR7, RZ ;  /* 0x000000070b0b7c24 */ /* 0x000fe4000f8e02ff */
[----:B0-----:R-:W-:Y:S02]  /*291e0*/  IMAD R12, R2, UR7, RZ ;  /* 0x00000007020c7c24 */ /* 0x001fe4000f8e02ff */
[----:B------:R-:W4:Y:S04]  /*291f0*/  LDL.LU R2, [R1+0x408] ;  /* 0x0004080001027983 */ /* 0x000f280000300800 */
[----:B------:R0:W-:Y:S01]  /*29200*/  STL [R1+0x21c], R12 ;  /* 0x00021c0c01007387 */ /* 0x0001e20000100800 */
[----:B------:R-:W-:-:S03]  /*29210*/  IMAD R19, R19, UR7, RZ ;  /* 0x0000000713137c24 */ /* 0x000fc6000f8e02ff */
[----:B0-----:R-:W4:Y:S04]  /*29220*/  LDL.LU R12, [R1+0x40c] ;  /* 0x00040c00010c7983 */ /* 0x001f280000300800 */
[----:B------:R0:W-:Y:S04]  /*29230*/  STL [R1+0x224], R11 ;  /* 0x0002240b01007387 */ /* 0x0001e80000100800 */
[----:B0-----:R-:W4:Y:S04]  /*29240*/  LDL.LU R11, [R1+0x410] ;  /* 0x00041000010b7983 */ /* 0x001f280000300800 */
[----:B------:R0:W-:Y:S02]  /*29250*/  STL [R1+0x228], R19 ;  /* 0x0002281301007387 */ /* 0x0001e40000100800 */
[----:B0-----:R-:W-:-:S05]  /*29260*/  IMAD R19, R18, UR7, RZ ;  /* 0x0000000712137c24 */ /* 0x001fca000f8e02ff */
[----:B------:R-:W-:Y:S01]  /*29270*/  STL [R1+0x234], R19 ;  /* 0x0002341301007387 */ /* 0x000fe20000100800 */
[----:B------:R-:W-:Y:S02]  /*29280*/  IMAD R18, R17, UR7, RZ ;  /* 0x0000000711127c24 */ /* 0x000fe4000f8e02ff */
[----:B------:R-:W-:Y:S02]  /*29290*/  IMAD R17, R16, UR7, RZ ;  /* 0x0000000710117c24 */ /* 0x000fe4000f8e02ff */
[----:B------:R-:W-:Y:S02]  /*292a0*/  IMAD R16, R15, UR7, RZ ;  /* 0x000000070f107c24 */ /* 0x000fe4000f8e02ff */
[----:B------:R-:W-:Y:S01]  /*292b0*/  IMAD R15, R14, UR7, RZ ;  /* 0x000000070e0f7c24 */ /* 0x000fe2000f8e02ff */
[----:B------:R-:W-:Y:S04]  /*292c0*/  STL [R1+0x238], R18 ;  /* 0x0002381201007387 */ /* 0x000fe80000100800 */
[----:B------:R-:W-:Y:S01]  /*292d0*/  STL [R1+0x240], R17 ;  /* 0x0002401101007387 */ /* 0x000fe20000100800 */
[----:B------:R-:W-:-:S03]  /*292e0*/  IMAD R14, R13, UR7, RZ ;  /* 0x000000070d0e7c24 */ /* 0x000fc6000f8e02ff */
[----:B------:R-:W-:Y:S01]  /*292f0*/  STL [R1+0x248], R16 ;  /* 0x0002481001007387 */ /* 0x000fe20000100800 */
[----:B--2---:R-:W-:-:S03]  /*29300*/  IMAD R13, R10, UR7, RZ ;  /* 0x000000070a0d7c24 */ /* 0x004fc6000f8e02ff */
[----:B------:R-:W-:Y:S04]  /*29310*/  STL [R1+0x24c], R15 ;  /* 0x00024c0f01007387 */ /* 0x000fe80000100800 */
[----:B------:R-:W2:Y:S04]  /*29320*/  LDL.LU R10, [R1+0x428] ;  /* 0x00042800010a7983 */ /* 0x000ea80000300800 */
[----:B------:R3:W-:Y:S04]  /*29330*/  STL [R1+0x25c], R14 ;  /* 0x00025c0e01007387 */ /* 0x0007e80000100800 */
[----:B------:R4:W-:Y:S01]  /*29340*/  STL [R1+0x260], R13 ;  /* 0x0002600d01007387 */ /* 0x0009e20000100800 */
[----:B---3--:R-:W-:-:S03]  /*29350*/  IMAD R14, R29, UR7, RZ ;  /* 0x000000071d0e7c24 */ /* 0x008fc6000f8e02ff */
[----:B------:R-:W3:Y:S04]  /*29360*/  LDL.LU R29, [R1+0x430] ;  /* 0x00043000011d7983 */ /* 0x000ee80000300800 */
[----:B------:R0:W-:Y:S01]  /*29370*/  STL [R1+0x264], R14 ;  /* 0x0002640e01007387 */ /* 0x0001e20000100800 */
[----:B----4-:R-:W-:-:S03]  /*29380*/  IMAD R13, R0, UR7, RZ ;  /* 0x00000007000d7c24 */ /* 0x010fc6000f8e02ff */
        /* <DEDUP_REMOVED lines=25> */
[----:B------:R1:W-:Y:S04]  /*29520*/  STL [R1+0x2b8], R13 ;  /* 0x0002b80d01007387 */ /* 0x0003e80000100800 */
[----:B------:R-:W4:Y:S01]  /*29530*/  LDL.LU R19, [R1+0x490] ;  /* 0x0004900001137983 */ /* 0x000f220000300800 */
[----:B------:R-:W-:-:S05]  /*29540*/  IMAD R12, R12, UR7, RZ ;  /* 0x000000070c0c7c24 */ /* 0x000fca000f8e02ff */
[----:B------:R-:W-:Y:S04]  /*29550*/  STL [R1+0x2d0], R12 ;  /* 0x0002d00c01007387 */ /* 0x000fe80000100800 */
[----:B------:R-:W4:Y:S01]  /*29560*/  LDL.LU R18, [R1+0x494] ;  /* 0x0004940001127983 */ /* 0x000f220000300800 */
[----:B------:R-:W-:-:S05]  /*29570*/  IMAD R11, R11, UR7, RZ ;  /* 0x000000070b0b7c24 */ /* 0x000fca000f8e02ff */
[----:B------:R1:W-:Y:S04]  /*29580*/  STL [R1+0x2d8], R11 ;  /* 0x0002d80b01007387 */ /* 0x0003e80000100800 */
[----:B------:R-:W4:Y:S04]  /*29590*/  LDL.LU R17, [R1+0x49c] ;  /* 0x00049c0001117983 */ /* 0x000f280000300800 */
[----:B------:R-:W4:Y:S04]  /*295a0*/  LDL.LU R16, [R1+0x4a4] ;  /* 0x0004a40001107983 */ /* 0x000f280000300800 */
[----:B------:R-:W4:Y:S04]  /*295b0*/  LDL.LU R15, [R1+0x4b0] ;  /* 0x0004b000010f7983 */ /* 0x000f280000300800 */
[----:B0-----:R-:W4:Y:S04]  /*295c0*/  LDL.LU R14, [R1+0x4b4] ;  /* 0x0004b400010e7983 */ /* 0x001f280000300800 */
[----:B-1----:R-:W4:Y:S04]  /*295d0*/  LDL.LU R13, [R1+0x4bc] ;  /* 0x0004bc00010d7983 */ /* 0x002f280000300800 */
[----:B------:R-:W4:Y:S01]  /*295e0*/  LDL.LU R11, [R1+0x4d0] ;  /* 0x0004d000010b7983 */ /* 0x000f220000300800 */
[----:B--2---:R-:W-:-:S03]  /*295f0*/  IMAD R12, R10, UR7, RZ ;  /* 0x000000070a0c7c24 */ /* 0x004fc6000f8e02ff */
[----:B------:R-:W2:Y:S04]  /*29600*/  LDL.LU R10, [R1+0x4d8] ;  /* 0x0004d800010a7983 */ /* 0x000ea80000300800 */
[----:B------:R3:W-:Y:S02]  /*29610*/  STL [R1+0x2e4], R12 ;  /* 0x0002e40c01007387 */ /* 0x0007e40000100800 */
[----:B---3--:R-:W-:Y:S02]  /*29620*/  IMAD R12, R29, UR7, RZ ;  /* 0x000000071d0c7c24 */ /* 0x008fe4000f8e02ff */
[----:B------:R-:W3:Y:S04]  /*29630*/  LDL.LU R29, [R1+0x4e4] ;  /* 0x0004e400011d7983 */ /* 0x000ee80000300800 */
[----:B------:R4:W-:Y:S02]  /*29640*/  STL [R1+0x2e8], R12 ;  /* 0x0002e80c01007387 */ /* 0x0009e40000100800 */
[----:B----4-:R-:W-:-:S02]  /*29650*/  IMAD R12, R0, UR7, RZ ;  /* 0x00000007000c7c24 */ /* 0x010fc4000f8e02ff */
        /* <DEDUP_REMOVED lines=22> */
[----:B------:R0:W-:Y:S01]  /*297c0*/  STL [R1+0x338], R12 ;  /* 0x0003380c01007387 */ /* 0x0001e20000100800 */
[----:B------:R-:W-:-:S03]  /*297d0*/  IMAD R2, R2, UR7, RZ ;  /* 0x0000000702027c24 */ /* 0x000fc6000f8e02ff */
[----:B0-----:R-:W4:Y:S04]  /*297e0*/  LDL.LU R12, [R1+0x538] ;  /* 0x00053800010c7983 */ /* 0x001f280000300800 */
[----:B------:R0:W-:Y:S01]  /*297f0*/  STL [R1+0x33c], R2 ;  /* 0x00033c0201007387 */ /* 0x0001e20000100800 */
[----:B------:R-:W-:-:S03]  /*29800*/  IMAD R19, R19, UR7, RZ ;  /* 0x0000000713137c24 */ /* 0x000fc6000f8e02ff */
[----:B0-----:R-:W4:Y:S04]  /*29810*/  LDL.LU R2, [R1+0x53c] ;  /* 0x00053c0001027983 */ /* 0x001f280000300800 */
[----:B------:R0:W-:Y:S02]  /*29820*/  STL [R1+0x344], R19 ;  /* 0x0003441301007387 */ /* 0x0001e40000100800 */
[----:B0-----:R-:W-:Y:S02]  /*29830*/  IMAD R19, R18, UR7, RZ ;  /* 0x0000000712137c24 */ /* 0x001fe4000f8e02ff */
[----:B------:R-:W-:Y:S02]  /*29840*/  IMAD R18, R17, UR7, RZ ;  /* 0x0000000711127c24 */ /* 0x000fe4000f8e02ff */
[----:B------:R-:W-:-:S02]  /*29850*/  IMAD R17, R16, UR7, RZ ;  /* 0x0000000710117c24 */ /* 0x000fc4000f8e02ff */
        /* <DEDUP_REMOVED lines=9> */
[----:B------:R-:W4:Y:S04]  /*298f0*/  LDL.LU R11, [R1+0x544] ;  /* 0x00054400010b7983 */ /* 0x000f280000300800 */
[----:B------:R2:W-:Y:S04]  /*29900*/  STL [R1+0x37c], R14 ;  /* 0x00037c0e01007387 */ /* 0x0005e80000100800 */
[----:B------:R3:W-:Y:S01]  /*29910*/  STL [R1+0x38c], R13 ;  /* 0x00038c0d01007387 */ /* 0x0007e20000100800 */
[----:B--2---:R-:W-:-:S03]  /*29920*/  IMAD R14, R10, UR7, RZ ;  /* 0x000000070a0e7c24 */ /* 0x004fc6000f8e02ff */
[----:B------:R-:W2:Y:S04]  /*29930*/  LDL.LU R10, [R1+0x54c] ;  /* 0x00054c00010a7983 */ /* 0x000ea80000300800 */
        /* <DEDUP_REMOVED lines=37> */
[----:B-1----:R-:W4:Y:S04]  /*29b90*/  LDL.LU R14, [R1+0x5dc] ;  /* 0x0005dc00010e7983 */ /* 0x002f280000300800 */
[----:B0-----:R-:W4:Y:S04]  /*29ba0*/  LDL.LU R13, [R1+0x5e8] ;  /* 0x0005e800010d7983 */ /* 0x001f280000300800 */
[----:B------:R-:W4:Y:S01]  /*29bb0*/  LDL.LU R2, [R1+0x5ec] ;  /* 0x0005ec0001027983 */ /* 0x000f220000300800 */
[----:B------:R-:W-:-:S03]  /*29bc0*/  IMAD R12, R11, UR7, RZ ;  /* 0x000000070b0c7c24 */ /* 0x000fc6000f8e02ff */
[----:B------:R-:W4:Y:S04]  /*29bd0*/  LDL.LU R11, [R1+0x5f4] ;  /* 0x0005f400010b7983 */ /* 0x000f280000300800 */
[----:B------:R2:W-:Y:S02]  /*29be0*/  STL [R1+0x3f8], R12 ;  /* 0x0003f80c01007387 */ /* 0x0005e40000100800 */
[----:B--2---:R-:W-:Y:S02]  /*29bf0*/  IMAD R12, R10, UR7, RZ ;  /* 0x000000070a0c7c24 */ /* 0x004fe4000f8e02ff */
[----:B------:R-:W2:Y:S04]  /*29c00*/  LDL.LU R10, [R1+0x5f8] ;  /* 0x0005f800010a7983 */ /* 0x000ea80000300800 */
[----:B------:R3:W-:Y:S02]  /*29c10*/  STL [R1+0x408], R12 ;  /* 0x0004080c01007387 */ /* 0x0007e40000100800 */
[----:B---3--:R-:W-:-:S02]  /*29c20*/  IMAD R12, R29, UR7, RZ ;  /* 0x000000071d0c7c24 */ /* 0x008fc4000f8e02ff */
        /* <DEDUP_REMOVED lines=25> */
[----:B------:R0:W-:Y:S04]  /*29dc0*/  STL [R1+0x45c], R9 ;  /* 0x00045c0901007387 */ /* 0x0001e80000100800 */
[----:B0-----:R-:W4:Y:S01]  /*29dd0*/  LDL.LU R9, [R1+0x65c] ;  /* 0x00065c0001097983 */ /* 0x001f220000300800 */
[----:B------:R-:W-:-:S05]  /*29de0*/  IMAD R19, R19, UR7, RZ ;  /* 0x0000000713137c24 */ /* 0x000fca000f8e02ff */
[----:B------:R0:W-:Y:S02]  /*29df0*/  STL [R1+0x460], R19 ;  /* 0x0004601301007387 */ /* 0x0001e40000100800 */
[----:B0-----:R-:W-:Y:S02]  /*29e00*/  IMAD R19, R18, UR7, RZ ;  /* 0x0000000712137c24 */ /* 0x001fe4000f8e02ff */
[----:B------:R-:W-:Y:S02]  /*29e10*/  IMAD R18, R17, UR7, RZ ;  /* 0x0000000711127c24 */ /* 0x000fe4000f8e02ff */
[----:B------:R-:W-:Y:S02]  /*29e20*/  IMAD R17, R16, UR7, RZ ;  /* 0x0000000710117c24 */ /* 0x000fe4000f8e02ff */
        /* <DEDUP_REMOVED lines=12> */
[----:B0-----:R-:W-:-:S03]  /*29ef0*/  IMAD R14, R11, UR7, RZ ;  /* 0x000000070b0e7c24 */ /* 0x001fc6000f8e02ff */
[----:B------:R-:W4:Y:S04]  /*29f00*/  LDL.LU R11, [R1+0x668] ;  /* 0x00066800010b7983 */ /* 0x000f280000300800 */
        /* <DEDUP_REMOVED lines=40> */
[----:B------:R-:W-:-:S03]  /*2a190*/  IMAD R12, R2, UR7, RZ ;  /* 0x00000007020c7c24 */ /* 0x000fc6000f8e02ff */
[----:B------:R-:W4:Y:S04]  /*2a1a0*/  LDL.LU R2, [R1+0x708] ;  /* 0x0007080001027983 */ /* 0x000f280000300800 */
[----:B------:R0:W-:Y:S02]  /*2a1b0*/  STL [R1+0x524], R12 ;  /* 0x0005240c01007387 */ /* 0x0001e40000100800 */
[----:B0-----:R-:W-:Y:S02]  /*2a1c0*/  IMAD R12, R11, UR7, RZ ;  /* 0x000000070b0c7c24 */ /* 0x001fe4000f8e02ff */
[----:B------:R-:W4:Y:S04]  /*2a1d0*/  LDL.LU R11, [R1+0x70c] ;  /* 0x00070c00010b7983 */ /* 0x000f280000300800 */
[----:B------:R2:W-:Y:S02]  /*2a1e0*/  STL [R1+0x52c], R12 ;  /* 0x00052c0c01007387 */ /* 0x0005e40000100800 */
[----:B--2---:R-:W-:-:S02]  /*2a1f0*/  IMAD R12, R10, UR7, RZ ;  /* 0x000000070a0c7c24 */ /* 0x004fc4000f8e02ff */
        /* <DEDUP_REMOVED lines=47> */
[----:B-1----:R-:W-:-:S03]  /*2a4f0*/  IMAD R13, R11, UR7, RZ ;  /* 0x000000070b0d7c24 */ /* 0x002fc6000f8e02ff */
        /* <DEDUP_REMOVED lines=453> */
[----:B------:R-:W-:Y:S04]  /*2c150*/  STL [R1+0x4dc], R17 ;  /* 0x0004dc1101007387 */ /* 0x000fe80000100800 */
[----:B------:R-:W-:Y:S01]  /*2c160*/  STL [R1+0x4d4], R16 ;  /* 0x0004d41001007387 */ /* 0x000fe20000100800 */
[----:B------:R-:W-:-:S02]  /*2c170*/  IMAD R13, R13, UR7, RZ ;  /* 0x000000070d0d7c24 */ /* 0x000fc4000f8e02ff */
[----:B------:R-:W-:Y:S01]  /*2c180*/  IMAD R14, R4, UR7, RZ ;  /* 0x00000007040e7c24 */ /* 0x000fe2000f8e02ff */
        /* <DEDUP_REMOVED lines=33> */
[----:B------:R1:W-:Y:S04]  /*2c3a0*/  STL [R1+0x478], R14 ;  /* 0x0004780e01007387 */ /* 0x0003e80000100800 */
[----:B------:R-:W4:Y:S01]  /*2c3b0*/  LDL.LU R19, [R1+0x41c] ;  /* 0x00041c0001137983 */ /* 0x000f220000300800 */
[----:B0-----:R-:W-:-:S05]  /*2c3c0*/  IMAD R13, R12, UR7, RZ ;  /* 0x000000070c0d7c24 */ /* 0x001fca000f8e02ff */
[----:B------:R0:W-:Y:S04]  /*2c3d0*/  STL [R1+0x474], R13 ;  /* 0x0004740d01007387 */ /* 0x0001e80000100800 */
        /* <DEDUP_REMOVED lines=38> */
[----:B------:R0:W-:Y:S01]  /*2c640*/  STL [R1+0x424], R12 ;  /* 0x0004240c01007387 */ /* 0x0001e20000100800 */
[----:B----4-:R-:W-:-:S03]  /*2c650*/  IMAD R0, R0, UR7, RZ ;  /* 0x0000000700007c24 */ /* 0x010fc6000f8e02ff */
        /* <DEDUP_REMOVED lines=49> */
[----:B------:R1:W-:Y:S04]  /*2c970*/  STL [R1+0x3a4], R13 ;  /* 0x0003a40d01007387 */ /* 0x0003e80000100800 */
[----:B------:R-:W3:Y:S01]  /*2c980*/  LDL.LU R19, [R1+0x340] ;  /* 0x0003400001137983 */ /* 0x000ee20000300800 */
[----:B----4-:R-:W-:-:S05]  /*2c990*/  IMAD R12, R12, UR7, RZ ;  /* 0x000000070c0c7c24 */ /* 0x010fca000f8e02ff */
        /* <DEDUP_REMOVED lines=39> */
[----:B------:R0:W-:Y:S04]  /*2cc10*/  STL [R1+0x350], R12 ;  /* 0x0003500c01007387 */ /* 0x0001e80000100800 */
[----:B0-----:R-:W2:Y:S01]  /*2cc20*/  LDL.LU R12, [R1+0x2c4] ;  /* 0x0002c400010c7983 */ /* 0x001ea20000300800 */
[----:B---3--:R-:W-:-:S05]  /*2cc30*/  IMAD R29, R29, UR7, RZ ;  /* 0x000000071d1d7c24 */ /* 0x008fca000f8e02ff */
[----:B------:R0:W-:Y:S01]  /*2cc40*/  STL [R1+0x348], R29 ;  /* 0x0003481d01007387 */ /* 0x0001e20000100800 */
[----:B------:R-:W-:-:S03]  /*2cc50*/  IMAD R19, R19, UR7, RZ ;  /* 0x0000000713137c24 */ /* 0x000fc6000f8e02ff */
[----:B0-----:R-:W3:Y:S04]  /*2cc60*/  LDL.LU R29, [R1+0x2c0] ;  /* 0x0002c000011d7983 */ /* 0x001ee80000300800 */
[----:B------:R4:W-:Y:S02]  /*2cc70*/  STL [R1+0x340], R19 ;  /* 0x0003401301007387 */ /* 0x0009e40000100800 */
[----:B----4-:R-:W-:Y:S02]  /*2cc80*/  IMAD R19, R18, UR7, RZ ;  /* 0x0000000712137c24 */ /* 0x010fe4000f8e02ff */
        /* <DEDUP_REMOVED lines=43> */
[----:B------:R1:W-:Y:S04]  /*2cf40*/  STL [R1+0x2c8], R14 ;  /* 0x0002c80e01007387 */ /* 0x0003e80000100800 */
[----:B------:R-:W2:Y:S01]  /*2cf50*/  LDL.LU R19, [R1+0x26c] ;  /* 0x00026c0001137983 */ /* 0x000ea20000300800 */
[----:B0-----:R-:W-:-:S05]  /*2cf60*/  IMAD R13, R12, UR7, RZ ;  /* 0x000000070c0d7c24 */ /* 0x001fca000f8e02ff */
[----:B------:R0:W-:Y:S04]  /*2cf70*/  STL [R1+0x2c4], R13 ;  /* 0x0002c40d01007387 */ /* 0x0001e80000100800 */
[----:B------:R-:W2:Y:S01]  /*2cf80*/  LDL.LU R18, [R1+0x268] ;  /* 0x0002680001127983 */ /* 0x000ea20000300800 */
[----:B---3--:R-:W-:-:S05]  /*2cf90*/  IMAD R12, R29, UR7, RZ ;  /* 0x000000071d0c7c24 */ /* 0x008fca000f8e02ff */
[----:B------:R4:W-:Y:S04]  /*2cfa0*/  STL [R1+0x2c0], R12 ;  /* 0x0002c00c01007387 */ /* 0x0009e80000100800 */
[----:B------:R-:W3:Y:S04]  /*2cfb0*/  LDL.LU R17, [R1+0x258] ;  /* 0x0002580001117983 */ /* 0x000ee80000300800 */
[----:B------:R-:W3:Y:S04]  /*2cfc0*/  LDL.LU R16, [R1+0x254] ;  /* 0x0002540001107983 */ /* 0x000ee80000300800 */
[----:B------:R-:W3:Y:S04]  /*2cfd0*/  LDL.LU R15, [R1+0x250] ;  /* 0x00025000010f7983 */ /* 0x000ee80000300800 */
[----:B-1----:R-:W3:Y:S04]  /*2cfe0*/  LDL.LU R14, [R1+0x244] ;  /* 0x00024400010e7983 */ /* 0x002ee80000300800 */
[----:B0-----:R-:W3:Y:S04]  /*2cff0*/  LDL.LU R13, [R1+0x23c] ;  /* 0x00023c00010d7983 */ /* 0x001ee80000300800 */
[----:B------:R-:W3:Y:S01]  /*2d000*/  LDL.LU R29, [R1+0x230] ;  /* 0x00023000011d7983 */ /* 0x000ee20000300800 */
[----:B----4-:R-:W-:-:S03]  /*2d010*/  IMAD R12, R0, UR7, RZ ;  /* 0x00000007000c7c24 */ /* 0x010fc6000f8e02ff */
        /* <DEDUP_REMOVED lines=28> */
[----:B------:R0:W-:Y:S04]  /*2d1e0*/  STL [R1+0x274], R12 ;  /* 0x0002740c01007387 */ /* 0x0001e80000100800 */
[----:B0-----:R-:W4:Y:S01]  /*2d1f0*/  LDL.LU R12, [R1+0x1e8] ;  /* 0x0001e800010c7983 */ /* 0x001f220000300800 */
[----:B--2---:R-:W-:-:S05]  /*2d200*/  IMAD R10, R10, UR7, RZ ;  /* 0x000000070a0a7c24 */ /* 0x004fca000f8e02ff */
[----:B------:R0:W-:Y:S01]  /*2d210*/  STL [R1+0x270], R10 ;  /* 0x0002700a01007387 */ /* 0x0001e20000100800 */
[----:B------:R-:W-:-:S03]  /*2d220*/  IMAD R19, R19, UR7, RZ ;  /* 0x0000000713137c24 */ /* 0x000fc6000f8e02ff */
[----:B0-----:R-:W2:Y:S04]  /*2d230*/  LDL.LU R10, [R1+0x1d0] ;  /* 0x0001d000010a7983 */ /* 0x001ea80000300800 */
[----:B------:R0:W-:Y:S02]  /*2d240*/  STL [R1+0x26c], R19 ;  /* 0x00026c1301007387 */ /* 0x0001e40000100800 */
[----:B0-----:R-:W-:-:S05]  /*2d250*/  IMAD R19, R18, UR7, RZ ;  /* 0x0000000712137c24 */ /* 0x001fca000f8e02ff */
[----:B------:R-:W-:Y:S01]  /*2d260*/  STL [R1+0x268], R19 ;  /* 0x0002681301007387 */ /* 0x000fe20000100800 */
[----:B---3--:R-:W-:Y:S02]  /*2d270*/  IMAD R18, R17, UR7, RZ ;  /* 0x0000000711127c24 */ /* 0x008fe4000f8e02ff */
[----:B------:R-:W-:Y:S02]  /*2d280*/  IMAD R17, R16, UR7, RZ ;  /* 0x0000000710117c24 */ /* 0x000fe4000f8e02ff */
[----:B------:R-:W-:Y:S02]  /*2d290*/  IMAD R16, R15, UR7, RZ ;  /* 0x000000070f107c24 */ /* 0x000fe4000f8e02ff */
[----:B------:R-:W-:Y:S01]  /*2d2a0*/  IMAD R15, R14, UR7, RZ ;  /* 0x000000070e0f7c24 */ /* 0x000fe2000f8e02ff */
        /* <DEDUP_REMOVED lines=43> */
[----:B--2---:R-:W-:-:S05]  /*2d560*/  IMAD R10, R10, UR7, RZ ;  /* 0x000000070a0a7c24 */ /* 0x004fca000f8e02ff */
[----:B------:R2:W-:Y:S04]  /*2d570*/  STL [R1+0x1d0], R10 ;  /* 0x0001d00a01007387 */ /* 0x0005e80000100800 */
[----:B------:R-:W4:Y:S04]  /*2d580*/  LDL.LU R17, [R1+0x190] ;  /* 0x0001900001117983 */ /* 0x000f280000300800 */
[----:B------:R-:W4:Y:S04]  /*2d590*/  LDL.LU R16, [R1+0x188] ;  /* 0x0001880001107983 */ /* 0x000f280000300800 */
[----:B------:R-:W4:Y:S04]  /*2d5a0*/  LDL.LU R15, [R1+0x184] ;  /* 0x00018400010f7983 */ /* 0x000f280000300800 */
[----:B-1----:R-:W4:Y:S04]  /*2d5b0*/  LDL.LU R14, [R1+0x180] ;  /* 0x00018000010e7983 */ /* 0x002f280000300800 */
[----:B0-----:R-:W4:Y:S04]  /*2d5c0*/  LDL.LU R13, [R1+0x17c] ;  /* 0x00017c00010d7983 */ /* 0x001f280000300800 */
        /* <DEDUP_REMOVED lines=32> */
[----:B0-----:R-:W4:Y:S01]  /*2d7d0*/  LDL.LU R12, [R1+0x140] ;  /* 0x00014000010c7983 */ /* 0x001f220000300800 */
[----:B------:R-:W-:-:S03]  /*2d7e0*/  IMAD R19, R19, UR7, RZ ;  /* 0x0000000713137c24 */ /* 0x000fc6000f8e02ff */
        /* <DEDUP_REMOVED lines=91> */
[----:B------:R-:W-:-:S02]  /*2dda0*/  IMAD R2, R2, UR7, RZ ;  /* 0x0000000702027c24 */ /* 0x000fc4000f8e02ff */
[----:B------:R-:W-:-:S03]  /*2ddb0*/  IMAD R19, R19, UR7, RZ ;  /* 0x0000000713137c24 */ /* 0x000fc6000f8e02ff */
[----:B------:R0:W-:Y:S04]  /*2ddc0*/  STL [R1+0x100], R2 ;  /* 0x0001000201007387 */ /* 0x0001e80000100800 */
[----:B0-----:R-:W4:Y:S04]  /*2ddd0*/  LDL.LU R2, [R1+0x94] ;  /* 0x0000940001027983 */ /* 0x001f280000300800 */
[----:B------:R0:W-:Y:S02]  /*2dde0*/  STL [R1+0xfc], R19 ;  /* 0x0000fc1301007387 */ /* 0x0001e40000100800 */
[----:B0-----:R-:W-:-:S02]  /*2ddf0*/  IMAD R19, R18, UR7, RZ ;  /* 0x0000000712137c24 */ /* 0x001fc4000f8e02ff */
[----:B------:R-:W-:Y:S02]  /*2de00*/  IMAD R18, R17, UR7, RZ ;  /* 0x0000000711127c24 */ /* 0x000fe4000f8e02ff */
[----:B------:R-:W-:Y:S02]  /*2de10*/  IMAD R17, R16, UR7, RZ ;  /* 0x0000000710117c24 */ /* 0x000fe4000f8e02ff */
[----:B------:R-:W-:Y:S02]  /*2de20*/  IMAD R16, R15, UR7, RZ ;  /* 0x000000070f107c24 */ /* 0x000fe4000f8e02ff */
[----:B------:R-:W-:Y:S01]  /*2de30*/  IMAD R15, R14, UR7, RZ ;  /* 0x000000070e0f7c24 */ /* 0x000fe2000f8e02ff */
[----:B------:R-:W-:Y:S04]  /*2de40*/  STL [R1+0xf8], R19 ;  /* 0x0000f81301007387 */ /* 0x000fe80000100800 */
[----:B------:R-:W-:Y:S01]  /*2de50*/  STL [R1+0xf0], R18 ;  /* 0x0000f01201007387 */ /* 0x000fe20000100800 */
[----:B------:R-:W-:-:S03]  /*2de60*/  IMAD R13, R13, UR7, RZ ;  /* 0x000000070d0d7c24 */ /* 0x000fc6000f8e02ff */
[----:B------:R-:W-:Y:S04]  /*2de70*/  STL [R1+0xec], R17 ;  /* 0x0000ec1101007387 */ /* 0x000fe80000100800 */
        /* <DEDUP_REMOVED lines=36> */
[----:B-1----:R-:W-:Y:S02]  /*2e0c0*/  IMAD R13, R12, UR7, RZ ;  /* 0x000000070c0d7c24 */ /* 0x002fe4000f8e02ff */
[----:B------:R-:W-:Y:S02]  /*2e0d0*/  IMAD R12, R2, UR7, RZ ;  /* 0x00000007020c7c24 */ /* 0x000fe4000f8e02ff */
[----:B------:R-:W4:Y:S04]  /*2e0e0*/  LDL.LU R2, [R1+0x58] ;  /* 0x0000580001027983 */ /* 0x000f280000300800 */
[----:B------:R1:W-:Y:S04]  /*2e0f0*/  STL [R1+0x98], R13 ;  /* 0x0000980d01007387 */ /* 0x0003e80000100800 */
[----:B------:R-:W4:Y:S04]  /*2e100*/  LDL.LU R19, [R1+0x4c] ;  /* 0x00004c0001137983 */ /* 0x000f280000300800 */
[----:B------:R1:W-:Y:S04]  /*2e110*/  STL [R1+0x94], R12 ;  /* 0x0000940c01007387 */ /* 0x0003e80000100800 */
[----:B------:R-:W4:Y:S04]  /*2e120*/  LDL.LU R18, [R1+0x48] ;  /* 0x0000480001127983 */ /* 0x000f280000300800 */
[----:B------:R-:W4:Y:S04]  /*2e130*/  LDL.LU R17, [R1+0x40] ;  /* 0x0000400001117983 */ /* 0x000f280000300800 */
[----:B------:R-:W4:Y:S04]  /*2e140*/  LDL.LU R16, [R1+0x3c] ;  /* 0x00003c0001107983 */ /* 0x000f280000300800 */
[----:B------:R-:W4:Y:S04]  /*2e150*/  LDL.LU R15, [R1+0x38] ;  /* 0x00003800010f7983 */ /* 0x000f280000300800 */
[----:B0-----:R-:W4:Y:S04]  /*2e160*/  LDL.LU R14, [R1+0x34] ;  /* 0x00003400010e7983 */ /* 0x001f280000300800 */
[----:B-1----:R-:W4:Y:S04]  /*2e170*/  LDL.LU R13, [R1+0x30] ;  /* 0x00003000010d7983 */ /* 0x002f280000300800 */
[----:B------:R-:W4:Y:S01]  /*2e180*/  LDL.LU R12, [R1+0x2c] ;  /* 0x00002c00010c7983 */ /* 0x000f220000300800 */
[----:B------:R-:W-:-:S05]  /*2e190*/  IMAD R11, R11, UR7, RZ ;  /* 0x000000070b0b7c24 */ /* 0x000fca000f8e02ff */
[----:B------:R0:W-:Y:S04]  /*2e1a0*/  STL [R1+0x8c], R11 ;  /* 0x00008c0b01007387 */ /* 0x0001e80000100800 */
[----:B0-----:R-:W4:Y:S01]  /*2e1b0*/  LDL.LU R11, [R1+0x24] ;  /* 0x00002400010b7983 */ /* 0x001f220000300800 */
[----:B------:R-:W-:Y:S02]  /*2e1c0*/  IMAD R3, R3, UR7, RZ ;  /* 0x0000000703037c24 */ /* 0x000fe4000f8e02ff */
[----:B--2---:R-:W-:-:S05]  /*2e1d0*/  IMAD R10, R10, UR7, RZ ;  /* 0x000000070a0a7c24 */ /* 0x004fca000f8e02ff */
[----:B------:R0:W-:Y:S04]  /*2e1e0*/  STL [R1+0x84], R10 ;  /* 0x0000840a01007387 */ /* 0x0001e80000100800 */
[----:B0-----:R-:W2:Y:S01]  /*2e1f0*/  LDL.LU R10, [R1+0x20] ;  /* 0x00002000010a7983 */ /* 0x001ea20000300800 */
[----:B---3--:R-:W-:-:S05]  /*2e200*/  IMAD R29, R29, UR7, RZ ;  /* 0x000000071d1d7c24 */ /* 0x008fca000f8e02ff */
[----:B------:R0:W-:Y:S04]  /*2e210*/  STL [R1+0x80], R29 ;  /* 0x0000801d01007387 */ /* 0x0001e80000100800 */
[----:B0-----:R-:W3:Y:S01]  /*2e220*/  LDL.LU R29, [R1+0x1c] ;  /* 0x00001c00011d7983 */ /* 0x001ee20000300800 */
[----:B----4-:R-:W-:-:S05]  /*2e230*/  IMAD R28, R28, UR7, RZ ;  /* 0x000000071c1c7c24 */ /* 0x010fca000f8e02ff */
[----:B------:R0:W-:Y:S01]  /*2e240*/  STL [R1+0x78], R28 ;  /* 0x0000781c01007387 */ /* 0x0001e20000100800 */
[----:B------:R-:W-:-:S03]  /*2e250*/  IMAD R4, R4, UR7, RZ ;  /* 0x0000000704047c24 */ /* 0x000fc6000f8e02ff */
[----:B0-----:R-:W4:Y:S04]  /*2e260*/  LDL.LU R28, [R1+0x18] ;  /* 0x00001800011c7983 */ /* 0x001f280000300800 */
        /* <DEDUP_REMOVED lines=15> */
[----:B------:R0:W-:Y:S04]  /*2e360*/  STL [R1+0x7a0], R9 ;  /* 0x0007a00901007387 */ /* 0x0001e80000100800 */
[----:B0-----:R-:W4:Y:S04]  /*2e370*/  LDL.LU R9, [R1] ;  /* 0x0000000001097983 */ /* 0x001f280000300800 */
[----:B------:R0:W-:Y:S04]  /*2e380*/  STL [R1+0x50], R3 ;  /* 0x0000500301007387 */ /* 0x0001e80000100800 */
[----:B0-----:R-:W2:Y:S01]  /*2e390*/  LDL.LU R3, [R1+0x2468] ;  /* 0x0024680001037983 */ /* 0x001ea20000300800 */
[----:B------:R-:W-:-:S05]  /*2e3a0*/  IMAD R2, R2, UR7, RZ ;  /* 0x0000000702027c24 */ /* 0x000fca000f8e02ff */
[----:B------:R2:W-:Y:S02]  /*2e3b0*/  STL [R1+0x44], R2 ;  /* 0x0000440201007387 */ /* 0x0005e40000100800 */
[----:B--2---:R-:W-:-:S05]  /*2e3c0*/  IADD3 R2, P0, R19, R3, RZ ;  /* 0x0000000313027210 */ /* 0x004fca0007f1e0ff */
[----:B------:R0:W-:Y:S02]  /*2e3d0*/  STL [R1+0x22f0], R2 ;  /* 0x0022f00201007387 */ /* 0x0001e40000100800 */
[----:B0-----:R-:W-:-:S05]  /*2e3e0*/  IADD3 R2, P6, R18, R3, RZ ;  /* 0x0000000312027210 */ /* 0x001fca0007fde0ff */
        /* <DEDUP_REMOVED lines=10> */
[----:B------:R0:W-:Y:S04]  /*2e490*/  STL [R1+0x2308], R2 ;  /* 0x0023080201007387 */ /* 0x0001e80000100800 */
[----:B0-----:R-:W2:Y:S02]  /*2e4a0*/  LDL.LU R2, [R1+0x2464] ;  /* 0x0024640001027983 */ /* 0x001ea40000300800 */
[-C--:B--2---:R-:W-:Y:S02]  /*2e4b0*/  LEA.HI.X.SX32 R19, R19, R2.reuse, 0x1, P0 ;  /* 0x0000000213137211 */ /* 0x084fe400000f0eff */
[----:B------:R-:W-:-:S03]  /*2e4c0*/  LEA.HI.X.SX32 R18, R18, R2, 0x1, P6 ;  /* 0x0000000212127211 */ /* 0x000fc600030f0eff */
[----:B------:R0:W-:Y:S02]  /*2e4d0*/  STL [R1+0x22e8], R19 ;  /* 0x0022e81301007387 */ /* 0x0001e40000100800 */
[----:B0-----:R-:W-:-:S05]  /*2e4e0*/  IADD3 R19, P0, R12, R3, RZ ;  /* 0x000000030c137210 */ /* 0x001fca0007f1e0ff */
[----:B------:R0:W-:Y:S01]  /*2e4f0*/  STL [R1+0x22ec], R19 ;  /* 0x0022ec1301007387 */ /* 0x0001e20000100800 */
[----:B------:R-:W-:-:S03]  /*2e500*/  LEA.HI.X.SX32 R17, R17, R2, 0x1, P5 ;  /* 0x0000000211117211 */ /* 0x000fc600028f0eff */
[----:B0-----:R-:W2:Y:S04]  /*2e510*/  LDL.LU R19, [R1+0x2460] ;  /* 0x0024600001137983 */ /* 0x001ea80000300800 */
        /* <DEDUP_REMOVED lines=11> */
[----:B---3--:R-:W-:-:S05]  /*2e5d0*/  IADD3 R16, P4, R29, R3, RZ ;  /* 0x000000031d107210 */ /* 0x008fca0007f9e0ff */
[----:B------:R0:W-:Y:S01]  /*2e5e0*/  STL [R1+0x22d4], R16 ;  /* 0x0022d41001007387 */ /* 0x0001e20000100800 */
[----:B------:R-:W-:-:S03]  /*2e5f0*/  LEA.HI.X.SX32 R14, R14, R2, 0x1, P2 ;  /* 0x000000020e0e7211 */ /* 0x000fc600010f0eff */
[----:B0-----:R-:W3:Y:S04]  /*2e600*/  LDL.LU R16, [R1+0x2454] ;  /* 0x0024540001107983 */ /* 0x001ee80000300800 */
[----:B------:R4:W-:Y:S02]  /*2e610*/  STL [R1+0x22c8], R15 ;  /* 0x0022c80f01007387 */ /* 0x0009e40000100800 */
[----:B----4-:R-:W-:-:S05]  /*2e620*/  IADD3 R15, P3, R28, R3, RZ ;  /* 0x000000031c0f7210 */ /* 0x010fca0007f7e0ff */
[----:B------:R0:W-:Y:S01]  /*2e630*/  STL [R1+0x22cc], R15 ;  /* 0x0022cc0f01007387 */ /* 0x0001e20000100800 */
[----:B------:R-:W-:-:S03]  /*2e640*/  LEA.HI.X.SX32 R13, R13, R2, 0x1, P1 ;  /* 0x000000020d0d7211 */ /* 0x000fc600008f0eff */
[----:B0-----:R-:W4:Y:S04]  /*2e650*/  LDL.LU R15, [R1+0x2450] ;  /* 0x00245000010f7983 */ /* 0x001f280000300800 */
        /* <DEDUP_REMOVED lines=9> */
[----:B0-----:R-:W3:Y:S04]  /*2e6f0*/  LDL.LU R13, [R1+0x2448] ;  /* 0x00244800010d7983 */ /* 0x001ee80000300800 */
[----:B------:R0:W-:Y:S02]  /*2e700*/  STL [R1+0x22b0], R12 ;  /* 0x0022b00c01007387 */ /* 0x0001e40000100800 */
[----:B0-----:R-:W-:-:S05]  /*2e710*/  IADD3 R12, P0, R6, R3, RZ ;  /* 0x00000003060c7210 */ /* 0x001fca0007f1e0ff */
        /* <DEDUP_REMOVED lines=10> */
[----:B------:R0:W-:Y:S04]  /*2e7c0*/  STL [R1+0x22a4], R10 ;  /* 0x0022a40a01007387 */ /* 0x0001e80000100800 */
[----:B0-----:R-:W3:Y:S04]  /*2e7d0*/  LDL.LU R10, [R1+0x243c] ;  /* 0x00243c00010a7983 */ /* 0x001ee80000300800 */
[----:B------:R0:W-:Y:S02]  /*2e7e0*/  STL [R1+0x2298], R29 ;  /* 0x0022981d01007387 */ /* 0x0001e40000100800 */
[----:B0-----:R-:W-:-:S05]  /*2e7f0*/  IADD3 R29, P4, R9, R3, RZ ;  /* 0x00000003091d7210 */ /* 0x001fca0007f9e0ff */
[----:B------:R0:W-:Y:S04]  /*2e800*/  STL [R1+0x229c], R29 ;  /* 0x00229c1d01007387 */ /* 0x0001e80000100800 */
[----:B0-----:R-:W4:Y:S01]  /*2e810*/  LDL.LU R29, [R1+0x2438] ;  /* 0x00243800011d7983 */ /* 0x001f220000300800 */
[----:B------:R-:W-:-:S05]  /*2e820*/  LEA.HI.X.SX32 R28, R28, R2, 0x1, P3 ;  /* 0x000000021c1c7211 */ /* 0x000fca00018f0eff */
[----:B------:R4:W-:Y:S02]  /*2e830*/  STL [R1+0x2290], R28 ;  /* 0x0022901c01007387 */ /* 0x0009e40000100800 */
[----:B----4-:R-:W-:-:S05]  /*2e840*/  IADD3 R28, P3, R29, R3, RZ ;  /* 0x000000031d1c7210 */ /* 0x010fca0007f7e0ff */
        /* <DEDUP_REMOVED lines=33> */
[----:B------:R4:W-:Y:S01]  /*2ea60*/  STL [R1+0x2258], R29 ;  /* 0x0022581d01007387 */ /* 0x0009e20000100800 */
[-C--:B------:R-:W-:Y:S02]  /*2ea70*/  LEA.HI.X.SX32 R28, R28, R2.reuse, 0x1, P2 ;  /* 0x000000021c1c7211 */ /* 0x080fe400010f0eff */
[-C--:B------:R-:W-:Y:S02]  /*2ea80*/  LEA.HI.X.SX32 R4, R4, R2.reuse, 0x1, P1 ;  /* 0x0000000204047211 */ /* 0x080fe400008f0eff */
[-C--:B------:R-:W-:Y:S02]  /*2ea90*/  LEA.HI.X.SX32 R5, R5, R2.reuse, 0x1, P0 ;  /* 0x0000000205057211 */ /* 0x080fe400000f0eff */
[----:B------:R-:W-:Y:S01]  /*2eaa0*/  LEA.HI.X.SX32 R6, R6, R2, 0x1, P6 ;  /* 0x0000000206067211 */ /* 0x000fe200030f0eff */
[----:B------:R-:W-:Y:S02]  /*2eab0*/  IMAD R20, R20, UR7, RZ ;  /* 0x0000000714147c24 */ /* 0x000fe4000f8e02ff */
[----:B------:R-:W-:-:S02]  /*2eac0*/  IMAD R21, R21, UR7, RZ ;  /* 0x0000000715157c24 */ /* 0x000fc4000f8e02ff */
[----:B------:R-:W-:Y:S02]  /*2ead0*/  IMAD R22, R22, UR7, RZ ;  /* 0x0000000716167c24 */ /* 0x000fe4000f8e02ff */
[----:B------:R-:W-:Y:S01]  /*2eae0*/  IMAD R23, R23, UR7, RZ ;  /* 0x0000000717177c24 */ /* 0x000fe2000f8e02ff */
[----:B----4-:R-:W-:-:S05]  /*2eaf0*/  IADD3 R29, P3, R9, R3, RZ ;  /* 0x00000003091d7210 */ /* 0x010fca0007f7e0ff */
[----:B------:R3:W-:Y:S04]  /*2eb00*/  STL [R1+0x225c], R29 ;  /* 0x00225c1d01007387 */ /* 0x0007e80000100800 */
[----:B------:R2:W-:Y:S01]  /*2eb10*/  STL [R1+0x2250], R28 ;  /* 0x0022501c01007387 */ /* 0x0005e20000100800 */
[-C--:B---3--:R-:W-:Y:S02]  /*2eb20*/  IADD3 R29, P2, R10, R3.reuse, RZ ;  /* 0x000000030a1d7210 */ /* 0x088fe40007f5e0ff */
[----:B--2---:R-:W-:-:S03]  /*2eb30*/  IADD3 R28, P1, R11, R3, RZ ;  /* 0x000000030b1c7210 */ /* 0x004fc60007f3e0ff */
[----:B------:R-:W-:Y:S04]  /*2eb40*/  STL [R1+0x2254], R29 ;  /* 0x0022541d01007387 */ /* 0x000fe80000100800 */
[----:B------:R0:W-:Y:S04]  /*2eb50*/  STL [R1+0x2248], R4 ;  /* 0x0022480401007387 */ /* 0x0001e80000100800 */
[----:B------:R-:W-:Y:S04]  /*2eb60*/  STL [R1+0x224c], R28 ;  /* 0x00224c1c01007387 */ /* 0x000fe80000100800 */
[----:B------:R1:W-:Y:S01]  /*2eb70*/  STL [R1+0x2240], R5 ;  /* 0x0022400501007387 */ /* 0x0003e20000100800 */
[----:B0-----:R-:W-:-:S02]  /*2eb80*/  IADD3 R4, P0, R12, R3, RZ ;  /* 0x000000030c047210 */ /* 0x001fc40007f1e0ff */
[----:B-1----:R-:W-:-:S03]  /*2eb90*/  IADD3 R5, P6, R13, R3, RZ ;  /* 0x000000030d057210 */ /* 0x002fc60007fde0ff */
[----:B------:R0:W-:Y:S04]  /*2eba0*/  STL [R1+0x2244], R4 ;  /* 0x0022440401007387 */ /* 0x0001e80000100800 */
[----:B------:R1:W-:Y:S04]  /*2ebb0*/  STL [R1+0x2238], R6 ;  /* 0x0022380601007387 */ /* 0x0003e80000100800 */
[----:B------:R2:W-:Y:S01]  /*2ebc0*/  STL [R1+0x223c], R5 ;  /* 0x00223c0501007387 */ /* 0x0005e20000100800 */
[----:B0-----:R-:W-:Y:S02]  /*2ebd0*/  LEA.HI.X.SX32 R4, R7, R2, 0x1, P5 ;  /* 0x0000000207047211 */ /* 0x001fe400028f0eff */
[----:B-1----:R-:W-:-:S02]  /*2ebe0*/  IADD3 R6, P5, R14, R3, RZ ;  /* 0x000000030e067210 */ /* 0x002fc40007fbe0ff */
[----:B--2---:R-:W-:Y:S01]  /*2ebf0*/  LEA.HI.X.SX32 R5, R8, R2, 0x1, P4 ;  /* 0x0000000208057211 */ /* 0x004fe200020f0eff */
[----:B------:R0:W-:Y:S04]  /*2ec00*/  STL [R1+0x2230], R4 ;  /* 0x0022300401007387 */ /* 0x0001e80000100800 */
[----:B------:R1:W-:Y:S04]  /*2ec10*/  STL [R1+0x2234], R6 ;  /* 0x0022340601007387 */ /* 0x0003e80000100800 */
[----:B------:R2:W-:Y:S01]  /*2ec20*/  STL [R1+0x2228], R5 ;  /* 0x0022280501007387 */ /* 0x0005e20000100800 */
[----:B0-----:R-:W-:-:S02]  /*2ec30*/  IADD3 R4, P4, R15, R3, RZ ;  /* 0x000000030f047210 */ /* 0x001fc40007f9e0ff */
[-C--:B-1----:R-:W-:Y:S02]  /*2ec40*/  LEA.HI.X.SX32 R6, R9, R2.reuse, 0x1, P3 ;  /* 0x0000000209067211 */ /* 0x082fe400018f0eff */
[----:B--2---:R-:W-:Y:S01]  /*2ec50*/  IADD3 R5, P3, R16, R3, RZ ;  /* 0x0000000310057210 */ /* 0x004fe20007f7e0ff */
[----:B------:R0:W-:Y:S04]  /*2ec60*/  STL [R1+0x222c], R4 ;  /* 0x00222c0401007387 */ /* 0x0001e80000100800 */
[----:B------:R1:W-:Y:S04]  /*2ec70*/  STL [R1+0x2220], R6 ;  /* 0x0022200601007387 */ /* 0x0003e80000100800 */
[----:B------:R2:W-:Y:S01]  /*2ec80*/  STL [R1+0x2224], R5 ;  /* 0x0022240501007387 */ /* 0x0005e20000100800 */
[----:B0-----:R-:W-:-:S02]  /*2ec90*/  LEA.HI.X.SX32 R4, R10, R2, 0x1, P2 ;  /* 0x000000020a047211 */ /* 0x001fc400010f0eff */
[-C--:B-1----:R-:W-:Y:S02]  /*2eca0*/  IADD3 R6, P2, R17, R3.reuse, RZ ;  /* 0x0000000311067210 */ /* 0x082fe40007f5e0ff */
[----:B--2---:R-:W-:Y:S01]  /*2ecb0*/  LEA.HI.X.SX32 R5, R11, R2, 0x1, P1 ;  /* 0x000000020b057211 */ /* 0x004fe200008f0eff */
[----:B------:R0:W-:Y:S04]  /*2ecc0*/  STL [R1+0x2218], R4 ;  /* 0x0022180401007387 */ /* 0x0001e80000100800 */
[----:B0-----:R-:W2:Y:S04]  /*2ecd0*/  LDL.LU R4, [R1+0x28] ;  /* 0x0000280001047983 */ /* 0x001ea80000300800 */
[----:B------:R0:W-:Y:S04]  /*2ece0*/  STL [R1+0x221c], R6 ;  /* 0x00221c0601007387 */ /* 0x0001e80000100800 */
[----:B------:R1:W-:Y:S04]  /*2ecf0*/  STL [R1+0x2210], R5 ;  /* 0x0022100501007387 */ /* 0x0003e80000100800 */
[----:B------:R-:W3:Y:S01]  /*2ed00*/  LDL.LU R28, [R1+0x60] ;  /* 0x00006000011c7983 */ /* 0x000ee20000300800 */
[----:B0-----:R-:W-:-:S02]  /*2ed10*/  IADD3 R6, P1, R18, R3, RZ ;  /* 0x0000000312067210 */ /* 0x001fc40007f3e0ff */
[----:B-1----:R-:W-:-:S03]  /*2ed20*/  LEA.HI.X.SX32 R5, R12, R2, 0x1, P0 ;  /* 0x000000020c057211 */ /* 0x002fc600000f0eff */
[----:B------:R0:W-:Y:S04]  /*2ed30*/  STL [R1+0x2214], R6 ;  /* 0x0022140601007387 */ /* 0x0001e80000100800 */
[----:B------:R1:W-:Y:S04]  /*2ed40*/  STL [R1+0x2208], R5 ;  /* 0x0022080501007387 */ /* 0x0003e80000100800 */
[----:B------:R-:W4:Y:S01]  /*2ed50*/  LDL.LU R29, [R1+0x68] ;  /* 0x00006800011d7983 */ /* 0x000f220000300800 */
[----:B0-----:R-:W-:Y:S02]  /*2ed60*/  IADD3 R6, P0, R19, R3, RZ ;  /* 0x0000000313067210 */ /* 0x001fe40007f1e0ff */
[----:B-1----:R-:W-:-:S02]  /*2ed70*/  LEA.HI.X.SX32 R5, R13, R2, 0x1, P6 ;  /* 0x000000020d057211 */ /* 0x002fc400030f0eff */
[----:B------:R-:W-:Y:S01]  /*2ed80*/  IADD3 R7, P6, R20, R3, RZ ;  /* 0x0000000314077210 */ /* 0x000fe20007fde0ff */
[----:B------:R0:W-:Y:S04]  /*2ed90*/  STL [R1+0x220c], R6 ;  /* 0x00220c0601007387 */ /* 0x0001e80000100800 */
[----:B------:R1:W-:Y:S04]  /*2eda0*/  STL [R1+0x2200], R5 ;  /* 0x0022000501007387 */ /* 0x0003e80000100800 */
[----:B------:R1:W-:Y:S01]  /*2edb0*/  STL [R1+0x2204], R7 ;  /* 0x0022040701007387 */ /* 0x0003e20000100800 */
[----:B0-----:R-:W-:-:S02]  /*2edc0*/  LEA.HI.X.SX32 R6, R14, R2, 0x1, P5 ;  /* 0x000000020e067211 */ /* 0x001fc400028f0eff */
[-C--:B-1----:R-:W-:Y:S02]  /*2edd0*/  IADD3 R5, P5, R21, R3.reuse, RZ ;  /* 0x0000000315057210 */ /* 0x082fe40007fbe0ff */
[----:B------:R-:W-:Y:S01]  /*2ede0*/  LEA.HI.X.SX32 R7, R15, R2, 0x1, P4 ;  /* 0x000000020f077211 */ /* 0x000fe200020f0eff */
[----:B------:R0:W-:Y:S04]  /*2edf0*/  STL [R1+0x21f8], R6 ;  /* 0x0021f80601007387 */ /* 0x0001e80000100800 */
[----:B------:R1:W-:Y:S04]  /*2ee00*/  STL [R1+0x21fc], R5 ;  /* 0x0021fc0501007387 */ /* 0x0003e80000100800 */
[----:B------:R-:W-:Y:S01]  /*2ee10*/  STL [R1+0x21f0], R7 ;  /* 0x0021f00701007387 */ /* 0x000fe20000100800 */
[----:B0-----:R-:W-:-:S02]  /*2ee20*/  IADD3 R6, P4, R22, R3, RZ ;  /* 0x0000000316067210 */ /* 0x001fc40007f9e0ff */
[-C--:B-1----:R-:W-:Y:S02]  /*2ee30*/  LEA.HI.X.SX32 R5, R16, R2.reuse, 0x1, P3 ;  /* 0x0000000210057211 */ /* 0x082fe400018f0eff */
[----:B------:R-:W4:Y:S04]  /*2ee40*/  LDL.LU R16, [R1+0x88] ;  /* 0x0000880001107983 */ /* 0x000f280000300800 */
[----:B------:R-:W-:Y:S04]  /*2ee50*/  STL [R1+0x21f4], R6 ;  /* 0x0021f40601007387 */ /* 0x000fe80000100800 */
[----:B------:R-:W4:Y:S04]  /*2ee60*/  LDL.LU R15, [R1+0x90] ;  /* 0x00009000010f7983 */ /* 0x000f280000300800 */
[----:B------:R0:W-:Y:S02]  /*2ee70*/  STL [R1+0x21e8], R5 ;  /* 0x0021e80501007387 */ /* 0x0001e40000100800 */
[----:B0-----:R-:W-:-:S02]  /*2ee80*/  LEA.HI.X.SX32 R5, R17, R2, 0x1, P2 ;  /* 0x0000000211057211 */ /* 0x001fc400010f0eff */
[----:B------:R-:W4:Y:S01]  /*2ee90*/  LDL.LU R17, [R1+0x70] ;  /* 0x0000700001117983 */ /* 0x000f220000300800 */
[----:B------:R-:W-:-:S05]  /*2eea0*/  IADD3 R6, P3, R23, R3, RZ ;  /* 0x0000000317067210 */ /* 0x000fca0007f7e0ff */
[----:B------:R0:W-:Y:S04]  /*2eeb0*/  STL [R1+0x21ec], R6 ;  /* 0x0021ec0601007387 */ /* 0x0001e80000100800 */
[----:B------:R-:W4:Y:S01]  /*2eec0*/  LDL.LU R14, [R1+0xb0] ;  /* 0x0000b000010e7983 */ /* 0x000f220000300800 */
[----:B------:R-:W-:-:S03]  /*2eed0*/  IMAD R24, R24, UR7, RZ ;  /* 0x0000000718187c24 */ /* 0x000fc6000f8e02ff */
[----:B------:R1:W-:Y:S01]  /*2eee0*/  STL [R1+0x21e0], R5 ;  /* 0x0021e00501007387 */ /* 0x0003e20000100800 */
[----:B------:R-:W-:-:S03]  /*2eef0*/  IMAD R25, R25, UR7, RZ ;  /* 0x0000000719197c24 */ /* 0x000fc6000f8e02ff */
[----:B------:R-:W4:Y:S01]  /*2ef00*/  LDL.LU R13, [R1+0xcc] ;  /* 0x0000cc00010d7983 */ /* 0x000f220000300800 */
[----:B0-----:R-:W-:Y:S02]  /*2ef10*/  IADD3 R6, P2, R24, R3, RZ ;  /* 0x0000000318067210 */ /* 0x001fe40007f5e0ff */
[----:B-1----:R-:W-:-:S03]  /*2ef20*/  LEA.HI.X.SX32 R5, R18, R2, 0x1, P1 ;  /* 0x0000000212057211 */ /* 0x002fc600008f0eff */
[----:B------:R0:W-:Y:S04]  /*2ef30*/  STL [R1+0x21e4], R6 ;  /* 0x0021e40601007387 */ /* 0x0001e80000100800 */
[----:B------:R1:W-:Y:S01]  /*2ef40*/  STL [R1+0x21d8], R5 ;  /* 0x0021d80501007387 */ /* 0x0003e20000100800 */
[----:B------:R-:W-:-:S03]  /*2ef50*/  IMAD R26, R26, UR7, RZ ;  /* 0x000000071a1a7c24 */ /* 0x000fc6000f8e02ff */
[----:B------:R-:W4:Y:S01]  /*2ef60*/  LDL.LU R12, [R1+0xd4] ;  /* 0x0000d400010c7983 */ /* 0x000f220000300800 */
[-C--:B0-----:R-:W-:Y:S02]  /*2ef70*/  IADD3 R6, P1, R25, R3.reuse, RZ ;  /* 0x0000000319067210 */ /* 0x081fe40007f3e0ff */
[----:B-1----:R-:W-:Y:S01]  /*2ef80*/  LEA.HI.X.SX32 R5, R19, R2, 0x1, P0 ;  /* 0x0000000213057211 */ /* 0x002fe200000f0eff */
[----:B------:R-:W-:Y:S02]  /*2ef90*/  IMAD R27, R27, UR7, RZ ;  /* 0x000000071b1b7c24 */ /* 0x000fe4000f8e02ff */
[----:B------:R0:W-:Y:S04]  /*2efa0*/  STL [R1+0x21dc], R6 ;  /* 0x0021dc0601007387 */ /* 0x0001e80000100800 */
[----:B------:R1:W-:Y:S04]  /*2efb0*/  STL [R1+0x21d0], R5 ;  /* 0x0021d00501007387 */ /* 0x0003e80000100800 */
[----:B------:R-:W4:Y:S01]  /*2efc0*/  LDL.LU R11, [R1+0xe0] ;  /* 0x0000e000010b7983 */ /* 0x000f220000300800 */
[----:B0-----:R-:W-:-:S02]  /*2efd0*/  IADD3 R6, P0, R26, R3, RZ ;  /* 0x000000031a067210 */ /* 0x001fc40007f1e0ff */
[----:B-1----:R-:W-:-:S03]  /*2efe0*/  LEA.HI.X.SX32 R5, R20, R2, 0x1, P6 ;  /* 0x0000000214057211 */ /* 0x002fc600030f0eff */
[----:B------:R0:W-:Y:S04]  /*2eff0*/  STL [R1+0x21d4], R6 ;  /* 0x0021d40601007387 */ /* 0x0001e80000100800 */
[----:B------:R1:W-:Y:S04]  /*2f000*/  STL [R1+0x21c8], R5 ;  /* 0x0021c80501007387 */ /* 0x0003e80000100800 */
[----:B------:R-:W4:Y:S01]  /*2f010*/  LDL.LU R10, [R1+0xf4] ;  /* 0x0000f400010a7983 */ /* 0x000f220000300800 */
[----:B0-----:R-:W-:Y:S02]  /*2f020*/  IADD3 R6, P6, R27, R3, RZ ;  /* 0x000000031b067210 */ /* 0x001fe40007fde0ff */
[----:B-1----:R-:W-:-:S03]  /*2f030*/  LEA.HI.X.SX32 R5, R21, R2, 0x1, P5 ;  /* 0x0000000215057211 */ /* 0x002fc600028f0eff */
[----:B------:R-:W-:Y:S04]  /*2f040*/  STL [R1+0x21cc], R6 ;  /* 0x0021cc0601007387 */ /* 0x000fe80000100800 */
[----:B------:R0:W-:Y:S04]  /*2f050*/  STL [R1+0x21c0], R5 ;  /* 0x0021c00501007387 */ /* 0x0001e80000100800 */
[----:B------:R-:W4:Y:S01]  /*2f060*/  LDL.LU R9, [R1+0x114] ;  /* 0x0001140001097983 */ /* 0x000f220000300800 */
[----:B0-----:R-:W-:Y:S02]  /*2f070*/  LEA.HI.X.SX32 R5, R22, R2, 0x1, P4 ;  /* 0x0000000216057211 */ /* 0x001fe400020f0eff */
[----:B--2---:R-:W-:-:S05]  /*2f080*/  IADD3 R6, P5, R4, R3, RZ ;  /* 0x0000000304067210 */ /* 0x004fca0007fbe0ff */
[----:B------:R3:W-:Y:S04]  /*2f090*/  STL [R1+0x21c4], R6 ;  /* 0x0021c40601007387 */ /* 0x0007e80000100800 */
[----:B------:R0:W-:Y:S04]  /*2f0a0*/  STL [R1+0x21b8], R5 ;  /* 0x0021b80501007387 */ /* 0x0001e80000100800 */
[----:B------:R-:W2:Y:S01]  /*2f0b0*/  LDL.LU R8, [R1+0x128] ;  /* 0x0001280001087983 */ /* 0x000ea20000300800 */
[----:B---3--:R-:W-:Y:S02]  /*2f0c0*/  IADD3 R6, P4, R28, R3, RZ ;  /* 0x000000031c067210 */ /* 0x008fe40007f9e0ff */
[----:B0-----:R-:W-:-:S03]  /*2f0d0*/  LEA.HI.X.SX32 R5, R23, R2, 0x1, P3 ;  /* 0x0000000217057211 */ /* 0x001fc600018f0eff */
[----:B------:R4:W-:Y:S04]  /*2f0e0*/  STL [R1+0x21bc], R6 ;  /* 0x0021bc0601007387 */ /* 0x0009e80000100800 */
[----:B------:R0:W-:Y:S04]  /*2f0f0*/  STL [R1+0x21b0], R5 ;  /* 0x0021b00501007387 */ /* 0x0001e80000100800 */
[----:B------:R-:W3:Y:S01]  /*2f100*/  LDL.LU R7, [R1+0x130] ;  /* 0x0001300001077983 */ /* 0x000ee20000300800 */
[----:B----4-:R-:W-:Y:S02]  /*2f110*/  IADD3 R6, P3, R29, R3, RZ ;  /* 0x000000031d067210 */ /* 0x010fe40007f7e0ff */
[----:B0-----:R-:W-:-:S03]  /*2f120*/  LEA.HI.X.SX32 R5, R24, R2, 0x1, P2 ;  /* 0x0000000218057211 */ /* 0x001fc600010f0eff */
[----:B------:R0:W-:Y:S04]  /*2f130*/  STL [R1+0x21b4], R6 ;  /* 0x0021b40601007387 */ /* 0x0001e80000100800 */
[----:B------:R1:W-:Y:S04]  /*2f140*/  STL [R1+0x21a8], R5 ;  /* 0x0021a80501007387 */ /* 0x0003e80000100800 */
[----:B0-----:R-:W4:Y:S01]  /*2f150*/  LDL.LU R6, [R1+0x13c] ;  /* 0x00013c0001067983 */ /* 0x001f220000300800 */
[----:B-1----:R-:W-:Y:S02]  /*2f160*/  LEA.HI.X.SX32 R5, R25, R2, 0x1, P1 ;  /* 0x0000000219057211 */ /* 0x002fe400008f0eff */
[----:B------:R-:W-:-:S02]  /*2f170*/  IADD3 R19, P1, R16, R3, RZ ;  /* 0x0000000310137210 */ /* 0x000fc40007f3e0ff */
[----:B------:R-:W-:-:S05]  /*2f180*/  IADD3 R18, P2, R17, R3, RZ ;  /* 0x0000000311127210 */ /* 0x000fca0007f5e0ff */
[----:B------:R0:W-:Y:S04]  /*2f190*/  STL [R1+0x21ac], R18 ;  /* 0x0021ac1201007387 */ /* 0x0001e80000100800 */
[----:B------:R1:W-:Y:S04]  /*2f1a0*/  STL [R1+0x21a0], R5 ;  /* 0x0021a00501007387 */ /* 0x0003e80000100800 */
[----:B0-----:R-:W4:Y:S01]  /*2f1b0*/  LDL.LU R18, [R1+0x150] ;  /* 0x0001500001127983 */ /* 0x001f220000300800 */
[----:B-1----:R-:W-:-:S03]  /*2f1c0*/  LEA.HI.X.SX32 R5, R26, R2, 0x1, P0 ;  /* 0x000000021a057211 */ /* 0x002fc600000f0eff */
[----:B------:R0:W-:Y:S01]  /*2f1d0*/  STL [R1+0x21a4], R19 ;  /* 0x0021a41301007387 */ /* 0x0001e20000100800 */
[----:B------:R-:W-:-:S03]  /*2f1e0*/  IADD3 R20, P0, R15, R3, RZ ;  /* 0x000000030f147210 */ /* 0x000fc60007f1e0ff */
[----:B------:R1:W-:Y:S01]  /*2f1f0*/  STL [R1+0x2198], R5 ;  /* 0x0021980501007387 */ /* 0x0003e20000100800 */
[----:B0-----:R-:W-:-:S03]  /*2f200*/  LEA.HI.X.SX32 R19, R27, R2, 0x1, P6 ;  /* 0x000000021b137211 */ /* 0x001fc600030f0eff */
[----:B-1----:R-:W4:Y:S04]  /*2f210*/  LDL.LU R5, [R1+0x170] ;  /* 0x0001700001057983 */ /* 0x002f280000300800 */
[----:B------:R0:W-:Y:S04]  /*2f220*/  STL [R1+0x219c], R20 ;  /* 0x00219c1401007387 */ /* 0x0001e80000100800 */
[----:B------:R1:W-:Y:S01]  /*2f230*/  STL [R1+0x132c], R19 ;  /* 0x00132c1301007387 */ /* 0x0003e20000100800 */
[----:B0-----:R-:W-:Y:S02]  /*2f240*/  IADD3 R20, P6, R14, R3, RZ ;  /* 0x000000030e147210 */ /* 0x001fe40007fde0ff */
[----:B-1----:R-:W-:-:S02]  /*2f250*/  LEA.HI.X.SX32 R19, R4, R2, 0x1, P5 ;  /* 0x0000000204137211 */ /* 0x002fc400028f0eff */
[----:B------:R-:W4:Y:S04]  /*2f260*/  LDL.LU R4, [R1+0x178] ;  /* 0x0001780001047983 */ /* 0x000f280000300800 */
[----:B------:R-:W-:Y:S04]  /*2f270*/  STL [R1+0x134c], R20 ;  /* 0x00134c1401007387 */ /* 0x000fe80000100800 */
[----:B------:R0:W-:Y:S02]  /*2f280*/  STL [R1+0x1330], R19 ;  /* 0x0013301301007387 */ /* 0x0001e40000100800 */
[----:B0-----:R-:W-:-:S02]  /*2f290*/  LEA.HI.X.SX32 R19, R28, R2, 0x1, P4 ;  /* 0x000000021c137211 */ /* 0x001fc400020f0eff */
[----:B------:R-:W4:Y:S01]  /*2f2a0*/  LDL.LU R28, [R1+0x18c] ;  /* 0x00018c00011c7983 */ /* 0x000f220000300800 */
[----:B------:R-:W-:-:S05]  /*2f2b0*/  IADD3 R20, P5, R13, R3, RZ ;  /* 0x000000030d147210 */ /* 0x000fca0007fbe0ff */
[----:B------:R0:W-:Y:S04]  /*2f2c0*/  STL [R1+0x1354], R20 ;  /* 0x0013541401007387 */ /* 0x0001e80000100800 */
[----:B------:R1:W-:Y:S01]  /*2f2d0*/  STL [R1+0x1334], R19 ;  /* 0x0013341301007387 */ /* 0x0003e20000100800 */
[-C--:B0-----:R-:W-:Y:S02]  /*2f2e0*/  IADD3 R20, P4, R12, R3.reuse, RZ ;  /* 0x000000030c147210 */ /* 0x081fe40007f9e0ff */
[----:B-1----:R-:W-:Y:S02]  /*2f2f0*/  LEA.HI.X.SX32 R19, R29, R2, 0x1, P3 ;  /* 0x000000021d137211 */ /* 0x002fe400018f0eff */
[----:B------:R-:W4:Y:S04]  /*2f300*/  LDL.LU R29, [R1+0x198] ;  /* 0x00019800011d7983 */ /* 0x000f280000300800 */
[----:B------:R0:W-:Y:S04]  /*2f310*/  STL [R1+0x135c], R20 ;  /* 0x00135c1401007387 */ /* 0x0001e80000100800 */
[----:B------:R1:W-:Y:S01]  /*2f320*/  STL [R1+0x1338], R19 ;  /* 0x0013381301007387 */ /* 0x0003e20000100800 */
[----:B0-----:R-:W-:-:S02]  /*2f330*/  IADD3 R20, P3, R11, R3, RZ ;  /* 0x000000030b147210 */ /* 0x001fc40007f7e0ff */
        /* <DEDUP_REMOVED lines=10> */
[-C--:B-1----:R-:W-:Y:S02]  /*2f3e0*/  LEA.HI.X.SX32 R19, R15, R2.reuse, 0x1, P0 ;  /* 0x000000020f137211 */ /* 0x082fe400000f0eff */
[----:B------:R-:W4:Y:S04]  /*2f3f0*/  LDL.LU R15, [R1+0x1d8] ;  /* 0x0001d800010f7983 */ /* 0x000f280000300800 */
[----:B------:R-:W-:Y:S04]  /*2f400*/  STL [R1+0x1374], R20 ;  /* 0x0013741401007387 */ /* 0x000fe80000100800 */
[----:B------:R0:W-:Y:S02]  /*2f410*/  STL [R1+0x1344], R19 ;  /* 0x0013441301007387 */ /* 0x0001e40000100800 */
[----:B0-----:R-:W-:-:S02]  /*2f420*/  LEA.HI.X.SX32 R19, R14, R2, 0x1, P6 ;  /* 0x000000020e137211 */ /* 0x001fc400030f0eff */
[----:B------:R-:W4:Y:S01]  /*2f430*/  LDL.LU R14, [R1+0x1dc] ;  /* 0x0001dc00010e7983 */ /* 0x000f220000300800 */
[----:B--2---:R-:W-:-:S05]  /*2f440*/  IADD3 R20, P0, R8, R3, RZ ;  /* 0x0000000308147210 */ /* 0x004fca0007f1e0ff */
[----:B------:R3:W-:Y:S04]  /*2f450*/  STL [R1+0x137c], R20 ;  /* 0x00137c1401007387 */ /* 0x0007e80000100800 */
[----:B------:R0:W-:Y:S01]  /*2f460*/  STL [R1+0x1348], R19 ;  /* 0x0013481301007387 */ /* 0x0001e20000100800 */
[----:B---3--:R-:W-:Y:S02]  /*2f470*/  IADD3 R20, P6, R7, R3, RZ ;  /* 0x0000000307147210 */ /* 0x008fe40007fde0ff */
[-C--:B0-----:R-:W-:Y:S02]  /*2f480*/  LEA.HI.X.SX32 R19, R13, R2.reuse, 0x1, P5 ;  /* 0x000000020d137211 */ /* 0x081fe400028f0eff */
[----:B------:R-:W2:Y:S04]  /*2f490*/  LDL.LU R13, [R1+0x1e0] ;  /* 0x0001e000010d7983 */ /* 0x000ea80000300800 */
[----:B------:R-:W-:Y:S04]  /*2f4a0*/  STL [R1+0x1384], R20 ;  /* 0x0013841401007387 */ /* 0x000fe80000100800 */
[----:B------:R0:W-:Y:S02]  /*2f4b0*/  STL [R1+0x1350], R19 ;  /* 0x0013501301007387 */ /* 0x0001e40000100800 */
[----:B0-----:R-:W-:-:S02]  /*2f4c0*/  LEA.HI.X.SX32 R19, R12, R2, 0x1, P4 ;  /* 0x000000020c137211 */ /* 0x001fc400020f0eff */
[----:B------:R-:W3:Y:S01]  /*2f4d0*/  LDL.LU R12, [R1+0x1e4] ;  /* 0x0001e400010c7983 */ /* 0x000ee20000300800 */
[----:B----4-:R-:W-:-:S05]  /*2f4e0*/  IADD3 R20, P5, R6, R3, RZ ;  /* 0x0000000306147210 */ /* 0x010fca0007fbe0ff */
[----:B------:R-:W-:Y:S04]  /*2f4f0*/  STL [R1+0x138c], R20 ;  /* 0x00138c1401007387 */ /* 0x000fe80000100800 */
[----:B------:R0:W-:Y:S02]  /*2f500*/  STL [R1+0x1358], R19 ;  /* 0x0013581301007387 */ /* 0x0001e40000100800 */
[----:B0-----:R-:W-:Y:S02]  /*2f510*/  LEA.HI.X.SX32 R19, R11, R2, 0x1, P3 ;  /* 0x000000020b137211 */ /* 0x001fe400018f0eff */
        /* <DEDUP_REMOVED lines=1890> */
[-C--:B-1----:R-:W-:Y:S02]  /*36b40*/  LEA.HI.X.SX32 R19, R7, R2.reuse, 0x1, P3 ;  /* 0x0000000207137211 */ /* 0x082fe400018f0eff */
[----:B------:R-:W4:Y:S04]  /*36b50*/  LDL.LU R7, [R1+0x19c] ;  /* 0x00019c0001077983 */ /* 0x000f280000300800 */
[----:B------:R0:W-:Y:S04]  /*36b60*/  STL [R1+0x1f64], R20 ;  /* 0x001f641401007387 */ /* 0x0001e80000100800 */
[----:B------:R1:W-:Y:S01]  /*36b70*/  STL [R1+0x1f30], R19 ;  /* 0x001f301301007387 */ /* 0x0003e20000100800 */
[----:B------:R-:W-:-:S02]  /*36b80*/  LEA.HI.X.SX32 R18, R18, R2, 0x1, P1 ;  /* 0x0000000212127211 */ /* 0x000fc400008f0eff */
[-C--:B0-----:R-:W-:Y:S02]  /*36b90*/  IADD3 R20, P3, R17, R3.reuse, RZ ;  /* 0x0000000311147210 */ /* 0x081fe40007f7e0ff */
[----:B-1----:R-:W-:Y:S02]  /*36ba0*/  LEA.HI.X.SX32 R19, R6, R2, 0x1, P2 ;  /* 0x0000000206137211 */ /* 0x002fe400010f0eff */
[----:B------:R-:W4:Y:S04]  /*36bb0*/  LDL.LU R6, [R1+0x194] ;  /* 0x0001940001067983 */ /* 0x000f280000300800 */
[----:B------:R0:W-:Y:S04]  /*36bc0*/  STL [R1+0x1f6c], R20 ;  /* 0x001f6c1401007387 */ /* 0x0001e80000100800 */
[----:B------:R1:W-:Y:S01]  /*36bd0*/  STL [R1+0x1f38], R19 ;  /* 0x001f381301007387 */ /* 0x0003e20000100800 */
[----:B0-----:R-:W-:-:S03]  /*36be0*/  IADD3 R20, P2, R16, R3, RZ ;  /* 0x0000000310147210 */ /* 0x001fc60007f5e0ff */
[----:B-1----:R-:W4:Y:S04]  /*36bf0*/  LDL.LU R19, [R1+0x190] ;  /* 0x0001900001137983 */ /* 0x002f280000300800 */
[----:B------:R-:W-:Y:S04]  /*36c00*/  STL [R1+0x1f74], R20 ;  /* 0x001f741401007387 */ /* 0x000fe80000100800 */
[----:B------:R0:W-:Y:S02]  /*36c10*/  STL [R1+0x1f40], R18 ;  /* 0x001f401201007387 */ /* 0x0001e40000100800 */
[----:B0-----:R-:W-:-:S02]  /*36c20*/  LEA.HI.X.SX32 R18, R5, R2, 0x1, P0 ;  /* 0x0000000205127211 */ /* 0x001fc400000f0eff */
[----:B------:R-:W4:Y:S01]  /*36c30*/  LDL.LU R5, [R1+0x188] ;  /* 0x0001880001057983 */ /* 0x000f220000300800 */
[-C--:B------:R-:W-:Y:S02]  /*36c40*/  LEA.HI.X.SX32 R17, R17, R2.reuse, 0x1, P3 ;  /* 0x0000000211117211 */ /* 0x080fe400018f0eff */
[----:B------:R-:W-:Y:S02]  /*36c50*/  LEA.HI.X.SX32 R16, R16, R2, 0x1, P2 ;  /* 0x0000000210107211 */ /* 0x000fe400010f0eff */
        /* <DEDUP_REMOVED lines=13> */
[-C--:B0-----:R-:W-:Y:S02]  /*36d30*/  LEA.HI.X.SX32 R18, R29, R2.reuse, 0x1, P4 ;  /* 0x000000021d127211 */ /* 0x081fe400020f0eff */
[----:B------:R-:W4:Y:S01]  /*36d40*/  LDL.LU R29, [R1+0x17c] ;  /* 0x00017c00011d7983 */ /* 0x000f220000300800 */
[----:B------:R-:W-:Y:S02]  /*36d50*/  LEA.HI.X.SX32 R15, R15, R2, 0x1, P1 ;  /* 0x000000020f0f7211 */ /* 0x000fe400008f0eff */
[----:B------:R-:W-:-:S05]  /*36d60*/  IADD3 R20, P5, R12, R3, RZ ;  /* 0x000000030c147210 */ /* 0x000fca0007fbe0ff */
[----:B------:R0:W-:Y:S04]  /*36d70*/  STL [R1+0x1f94], R20 ;  /* 0x001f941401007387 */ /* 0x0001e80000100800 */
[----:B------:R1:W-:Y:S01]  /*36d80*/  STL [R1+0x1f60], R18 ;  /* 0x001f601201007387 */ /* 0x0003e20000100800 */
[----:B0-----:R-:W-:-:S03]  /*36d90*/  IADD3 R20, P4, R11, R3, RZ ;  /* 0x000000030b147210 */ /* 0x001fc60007f9e0ff */
[----:B-1----:R-:W4:Y:S04]  /*36da0*/  LDL.LU R18, [R1+0x174] ;  /* 0x0001740001127983 */ /* 0x002f280000300800 */
        /* <DEDUP_REMOVED lines=8> */
[----:B------:R-:W-:Y:S04]  /*36e30*/  STL [R1+0x1fac], R20 ;  /* 0x001fac1401007387 */ /* 0x000fe80000100800 */
[----:B------:R0:W-:Y:S04]  /*36e40*/  STL [R1+0x1f78], R15 ;  /* 0x001f780f01007387 */ /* 0x0001e80000100800 */
[----:B0-----:R-:W4:Y:S01]  /*36e50*/  LDL.LU R15, [R1+0x164] ;  /* 0x00016400010f7983 */ /* 0x001f220000300800 */
[----:B------:R-:W-:-:S02]  /*36e60*/  IADD3 R20, P1, R8, R3, RZ ;  /* 0x0000000308147210 */ /* 0x000fc40007f3e0ff */
[----:B------:R-:W-:-:S03]  /*36e70*/  LEA.HI.X.SX32 R14, R14, R2, 0x1, P0 ;  /* 0x000000020e0e7211 */ /* 0x000fc600000f0eff */
[----:B------:R0:W-:Y:S04]  /*36e80*/  STL [R1+0x1fb4], R20 ;  /* 0x001fb41401007387 */ /* 0x0001e80000100800 */
[----:B------:R1:W-:Y:S01]  /*36e90*/  STL [R1+0x1f80], R14 ;  /* 0x001f800e01007387 */ /* 0x0003e20000100800 */
[-C--:B------:R-:W-:Y:S02]  /*36ea0*/  LEA.HI.X.SX32 R13, R13, R2.reuse, 0x1, P6 ;  /* 0x000000020d0d7211 */ /* 0x080fe400030f0eff */
[----:B0-----:R-:W-:Y:S01]  /*36eb0*/  IADD3 R20, P0, R7, R3, RZ ;  /* 0x0000000307147210 */ /* 0x001fe20007f1e0ff */
[----:B-1----:R-:W4:Y:S04]  /*36ec0*/  LDL.LU R14, [R1+0x160] ;  /* 0x00016000010e7983 */ /* 0x002f280000300800 */
[----:B------:R0:W-:Y:S04]  /*36ed0*/  STL [R1+0x1fbc], R20 ;  /* 0x001fbc1401007387 */ /* 0x0001e80000100800 */
[----:B------:R1:W-:Y:S01]  /*36ee0*/  STL [R1+0x1f88], R13 ;  /* 0x001f880d01007387 */ /* 0x0003e20000100800 */
[----:B------:R-:W-:-:S02]  /*36ef0*/  LEA.HI.X.SX32 R12, R12, R2, 0x1, P5 ;  /* 0x000000020c0c7211 */ /* 0x000fc400028f0eff */
        /* <DEDUP_REMOVED lines=12> */
[----:B------:R-:W-:Y:S04]  /*36fc0*/  STL [R1+0x1fd4], R20 ;  /* 0x001fd41401007387 */ /* 0x000fe80000100800 */
[----:B------:R0:W-:Y:S01]  /*36fd0*/  STL [R1+0x1fa0], R10 ;  /* 0x001fa00a01007387 */ /* 0x0001e20000100800 */
[----:B------:R-:W-:-:S02]  /*36fe0*/  LEA.HI.X.SX32 R9, R9, R2, 0x1, P2 ;  /* 0x0000000209097211 */ /* 0x000fc400010f0eff */
[-C--:B------:R-:W-:Y:S01]  /*36ff0*/  LEA.HI.X.SX32 R8, R8, R2.reuse, 0x1, P1 ;  /* 0x0000000208087211 */ /* 0x080fe200008f0eff */
[----:B0-----:R-:W4:Y:S01]  /*37000*/  LDL.LU R10, [R1+0x14c] ;  /* 0x00014c00010a7983 */ /* 0x001f220000300800 */
[----:B------:R-:W-:Y:S02]  /*37010*/  LEA.HI.X.SX32 R21, R7, R2, 0x1, P0 ;  /* 0x0000000207157211 */ /* 0x000fe400000f0eff */
[----:B--2---:R-:W-:-:S05]  /*37020*/  IADD3 R20, P3, R4, R3, RZ ;  /* 0x0000000304147210 */ /* 0x004fca0007f7e0ff */
[----:B------:R3:W-:Y:S04]  /*37030*/  STL [R1+0x1fdc], R20 ;  /* 0x001fdc1401007387 */ /* 0x0007e80000100800 */
[----:B------:R0:W-:Y:S01]  /*37040*/  STL [R1+0x1fa8], R9 ;  /* 0x001fa80901007387 */ /* 0x0001e20000100800 */
[----:B---3--:R-:W-:-:S03]  /*37050*/  IADD3 R20, P2, R28, R3, RZ ;  /* 0x000000031c147210 */ /* 0x008fc60007f5e0ff */
[----:B0-----:R-:W2:Y:S04]  /*37060*/  LDL.LU R9, [R1+0x148] ;  /* 0x0001480001097983 */ /* 0x001ea80000300800 */
[----:B------:R-:W-:Y:S04]  /*37070*/  STL [R1+0x1fe4], R20 ;  /* 0x001fe41401007387 */ /* 0x000fe80000100800 */
[----:B------:R0:W-:Y:S04]  /*37080*/  STL [R1+0x1fb0], R8 ;  /* 0x001fb00801007387 */ /* 0x0001e80000100800 */
[----:B0-----:R-:W3:Y:S01]  /*37090*/  LDL.LU R8, [R1+0x144] ;  /* 0x0001440001087983 */ /* 0x001ee20000300800 */
[----:B----4-:R-:W-:-:S05]  /*370a0*/  IADD3 R20, P1, R29, R3, RZ ;  /* 0x000000031d147210 */ /* 0x010fca0007f3e0ff */
[----:B------:R-:W-:Y:S04]  /*370b0*/  STL [R1+0x1fec], R20 ;  /* 0x001fec1401007387 */ /* 0x000fe80000100800 */
[----:B------:R-:W4:Y:S04]  /*370c0*/  LDL.LU R7, [R1+0x140] ;  /* 0x0001400001077983 */ /* 0x000f280000300800 */
[----:B------:R0:W-:Y:S02]  /*370d0*/  STL [R1+0x1fb8], R21 ;  /* 0x001fb81501007387 */ /* 0x0001e40000100800 */
[----:B0-----:R-:W-:-:S02]  /*370e0*/  LEA.HI.X.SX32 R21, R6, R2, 0x1, P6 ;  /* 0x0000000206157211 */ /* 0x001fc400030f0eff */
[----:B------:R-:W-:-:S05]  /*370f0*/  IADD3 R20, P0, R18, R3, RZ ;  /* 0x0000000312147210 */ /* 0x000fca0007f1e0ff */
[----:B------:R0:W-:Y:S04]  /*37100*/  STL [R1+0x1ff4], R20 ;  /* 0x001ff41401007387 */ /* 0x0001e80000100800 */
[----:B------:R-:W4:Y:S04]  /*37110*/  LDL.LU R6, [R1+0x138] ;  /* 0x0001380001067983 */ /* 0x000f280000300800 */
[----:B------:R1:W-:Y:S01]  /*37120*/  STL [R1+0x1fc0], R21 ;  /* 0x001fc01501007387 */ /* 0x0003e20000100800 */
[----:B0-----:R-:W-:Y:S02]  /*37130*/  IADD3 R20, P6, R17, R3, RZ ;  /* 0x0000000311147210 */ /* 0x001fe40007fde0ff */
[----:B-1----:R-:W-:-:S02]  /*37140*/  LEA.HI.X.SX32 R21, R19, R2, 0x1, P5 ;  /* 0x0000000213157211 */ /* 0x002fc400028f0eff */
[----:B------:R-:W-:Y:S01]  /*37150*/  LEA.HI.X.SX32 R19, R5, R2, 0x1, P4 ;  /* 0x0000000205137211 */ /* 0x000fe200020f0eff */
[----:B------:R0:W-:Y:S04]  /*37160*/  STL [R1+0x1ffc], R20 ;  /* 0x001ffc1401007387 */ /* 0x0001e80000100800 */
[----:B------:R-:W-:Y:S04]  /*37170*/  STL [R1+0x1fc8], R21 ;  /* 0x001fc81501007387 */ /* 0x000fe80000100800 */
[----:B------:R-:W4:Y:S01]  /*37180*/  LDL.LU R5, [R1+0x134] ;  /* 0x0001340001057983 */ /* 0x000f220000300800 */
[----:B0-----:R-:W-:-:S05]  /*37190*/  IADD3 R20, P5, R16, R3, RZ ;  /* 0x0000000310147210 */ /* 0x001fca0007fbe0ff */
[----:B------:R0:W-:Y:S04]  /*371a0*/  STL [R1+0x2004], R20 ;  /* 0x0020041401007387 */ /* 0x0001e80000100800 */
[----:B------:R1:W-:Y:S01]  /*371b0*/  STL [R1+0x1fd0], R19 ;  /* 0x001fd01301007387 */ /* 0x0003e20000100800 */
[----:B0-----:R-:W-:Y:S02]  /*371c0*/  IADD3 R20, P4, R15, R3, RZ ;  /* 0x000000030f147210 */ /* 0x001fe40007f9e0ff */
        /* <DEDUP_REMOVED lines=9> */
[-C--:B------:R-:W-:Y:S02]  /*37260*/  LEA.HI.X.SX32 R18, R18, R2.reuse, 0x1, P0 ;  /* 0x0000000212127211 */ /* 0x080fe400000f0eff */
[----:B0-----:R-:W-:Y:S02]  /*37270*/  IADD3 R20, P2, R13, R3, RZ ;  /* 0x000000030d147210 */ /* 0x001fe40007f5e0ff */
[-C--:B-1----:R-:W-:Y:S02]  /*37280*/  LEA.HI.X.SX32 R19, R29, R2.reuse, 0x1, P1 ;  /* 0x000000021d137211 */ /* 0x082fe400008f0eff */
[----:B------:R-:W4:Y:S04]  /*37290*/  LDL.LU R29, [R1+0x120] ;  /* 0x00012000011d7983 */ /* 0x000f280000300800 */
[----:B------:R0:W-:Y:S04]  /*372a0*/  STL [R1+0x201c], R20 ;  /* 0x00201c1401007387 */ /* 0x0001e80000100800 */
[----:B------:R1:W-:Y:S01]  /*372b0*/  STL [R1+0x1fe8], R19 ;  /* 0x001fe81301007387 */ /* 0x0003e20000100800 */
[----:B------:R-:W-:-:S02]  /*372c0*/  LEA.HI.X.SX32 R17, R17, R2, 0x1, P6 ;  /* 0x0000000211117211 */ /* 0x000fc400030f0eff */
[-C--:B0-----:R-:W-:Y:S01]  /*372d0*/  IADD3 R20, P1, R12, R3.reuse, RZ ;  /* 0x000000030c147210 */ /* 0x081fe20007f3e0ff */
[----:B-1----:R-:W4:Y:S04]  /*372e0*/  LDL.LU R19, [R1+0x11c] ;  /* 0x00011c0001137983 */ /* 0x002f280000300800 */
[----:B------:R0:W-:Y:S04]  /*372f0*/  STL [R1+0x2024], R20 ;  /* 0x0020241401007387 */ /* 0x0001e80000100800 */
[----:B------:R1:W-:Y:S01]  /*37300*/  STL [R1+0x1ff0], R18 ;  /* 0x001ff01201007387 */ /* 0x0003e20000100800 */
[----:B0-----:R-:W-:-:S03]  /*37310*/  IADD3 R20, P0, R11, R3, RZ ;  /* 0x000000030b147210 */ /* 0x001fc60007f1e0ff */
[----:B-1----:R-:W4:Y:S04]  /*37320*/  LDL.LU R18, [R1+0x118] ;  /* 0x0001180001127983 */ /* 0x002f280000300800 */
[----:B------:R0:W-:Y:S04]  /*37330*/  STL [R1+0x202c], R20 ;  /* 0x00202c1401007387 */ /* 0x0001e80000100800 */
[----:B------:R1:W-:Y:S01]  /*37340*/  STL [R1+0x1ff8], R17 ;  /* 0x001ff81101007387 */ /* 0x0003e20000100800 */
[----:B------:R-:W-:Y:S02]  /*37350*/  IADD3 R21, P6, R10, R3, RZ ;  /* 0x000000030a157210 */ /* 0x000fe40007fde0ff */
[-C--:B0-----:R-:W-:Y:S01]  /*37360*/  LEA.HI.X.SX32 R20, R16, R2.reuse, 0x1, P5 ;  /* 0x0000000210147211 */ /* 0x081fe200028f0eff */
[----:B-1----:R-:W4:Y:S04]  /*37370*/  LDL.LU R17, [R1+0x110] ;  /* 0x0001100001117983 */ /* 0x002f280000300800 */
[----:B------:R-:W-:Y:S04]  /*37380*/  STL [R1+0x2034], R21 ;  /* 0x0020341501007387 */ /* 0x000fe80000100800 */
[----:B------:R0:W-:Y:S02]  /*37390*/  STL [R1+0x2000], R20 ;  /* 0x0020001401007387 */ /* 0x0001e40000100800 */
[----:B0-----:R-:W-:-:S02]  /*373a0*/  LEA.HI.X.SX32 R20, R15, R2, 0x1, P4 ;  /* 0x000000020f147211 */ /* 0x001fc400020f0eff */
[-C--:B------:R-:W-:Y:S02]  /*373b0*/  LEA.HI.X.SX32 R12, R12, R2.reuse, 0x1, P1 ;  /* 0x000000020c0c7211 */ /* 0x080fe400008f0eff */
[-C--:B------:R-:W-:Y:S02]  /*373c0*/  LEA.HI.X.SX32 R11, R11, R2.reuse, 0x1, P0 ;  /* 0x000000020b0b7211 */ /* 0x080fe400000f0eff */
[----:B------:R-:W-:Y:S02]  /*373d0*/  LEA.HI.X.SX32 R10, R10, R2, 0x1, P6 ;  /* 0x000000020a0a7211 */ /* 0x000fe400030f0eff */
[----:B--2---:R-:W-:-:S05]  /*373e0*/  IADD3 R16, P5, R9, R3, RZ ;  /* 0x0000000309107210 */ /* 0x004fca0007fbe0ff */
[----:B------:R0:W-:Y:S01]  /*373f0*/  STL [R1+0x203c], R16 ;  /* 0x00203c1001007387 */ /* 0x0001e20000100800 */
[----:B---3--:R-:W-:-:S03]  /*37400*/  IADD3 R15, P4, R8, R3, RZ ;  /* 0x00000003080f7210 */ /* 0x008fc60007f9e0ff */
[----:B0-----:R-:W2:Y:S04]  /*37410*/  LDL.LU R16, [R1+0x10c] ;  /* 0x00010c0001107983 */ /* 0x001ea80000300800 */
[----:B------:R0:W-:Y:S04]  /*37420*/  STL [R1+0x2008], R20 ;  /* 0x0020081401007387 */ /* 0x0001e80000100800 */
[----:B------:R1:W-:Y:S01]  /*37430*/  STL [R1+0x2044], R15 ;  /* 0x0020440f01007387 */ /* 0x0003e20000100800 */
[-C--:B0-----:R-:W-:Y:S02]  /*37440*/  LEA.HI.X.SX32 R20, R14, R2.reuse, 0x1, P3 ;  /* 0x000000020e147211 */ /* 0x081fe400018f0eff */
[----:B----4-:R-:W-:Y:S01]  /*37450*/  IADD3 R14, P3, R7, R3, RZ ;  /* 0x00000003070e7210 */ /* 0x010fe20007f7e0ff */
[----:B-1----:R-:W3:Y:S04]  /*37460*/  LDL.LU R15, [R1+0x108] ;  /* 0x00010800010f7983 */ /* 0x002ee80000300800 */
[----:B------:R0:W-:Y:S04]  /*37470*/  STL [R1+0x2010], R20 ;  /* 0x0020101401007387 */ /* 0x0001e80000100800 */
[----:B------:R1:W-:Y:S01]  /*37480*/  STL [R1+0x204c], R14 ;  /* 0x00204c0e01007387 */ /* 0x0003e20000100800 */
[----:B0-----:R-:W-:-:S03]  /*37490*/  LEA.HI.X.SX32 R20, R13, R2, 0x1, P2 ;  /* 0x000000020d147211 */ /* 0x001fc600010f0eff */
[----:B-1----:R-:W4:Y:S04]  /*374a0*/  LDL.LU R14, [R1+0x104] ;  /* 0x00010400010e7983 */ /* 0x002f280000300800 */
[----:B------:R-:W-:Y:S01]  /*374b0*/  STL [R1+0x2018], R20 ;  /* 0x0020181401007387 */ /* 0x000fe20000100800 */
[----:B------:R-:W-:Y:S02]  /*374c0*/  LEA.HI.X.SX32 R9, R9, R2, 0x1, P5 ;  /* 0x0000000209097211 */ /* 0x000fe400028f0eff */
[----:B------:R-:W-:-:S05]  /*374d0*/  IADD3 R13, P2, R6, R3, RZ ;  /* 0x00000003060d7210 */ /* 0x000fca0007f5e0ff */
[----:B------:R0:W-:Y:S04]  /*374e0*/  STL [R1+0x2054], R13 ;  /* 0x0020540d01007387 */ /* 0x0001e80000100800 */
[----:B0-----:R-:W4:Y:S01]  /*374f0*/  LDL.LU R13, [R1+0x100] ;  /* 0x00010000010d7983 */ /* 0x001f220000300800 */
[----:B------:R-:W-:-:S03]  /*37500*/  IADD3 R20, P1, R5, R3, RZ ;  /* 0x0000000305147210 */ /* 0x000fc60007f3e0ff */
[----:B------:R0:W-:Y:S04]  /*37510*/  STL [R1+0x2020], R12 ;  /* 0x0020200c01007387 */ /* 0x0001e80000100800 */
[----:B0-----:R-:W4:Y:S04]  /*37520*/  LDL.LU R12, [R1+0xfc] ;  /* 0x0000fc00010c7983 */ /* 0x001f280000300800 */
[----:B------:R-:W-:Y:S04]  /*37530*/  STL [R1+0x205c], R20 ;  /* 0x00205c1401007387 */ /* 0x000fe80000100800 */
[----:B------:R0:W-:Y:S04]  /*37540*/  STL [R1+0x2028], R11 ;  /* 0x0020280b01007387 */ /* 0x0001e80000100800 */
[----:B0-----:R-:W4:Y:S01]  /*37550*/  LDL.LU R11, [R1+0xf8] ;  /* 0x0000f800010b7983 */ /* 0x001f220000300800 */
[----:B------:R-:W-:-:S05]  /*37560*/  IADD3 R20, P0, R4, R3, RZ ;  /* 0x0000000304147210 */ /* 0x000fca0007f1e0ff */
        /* <DEDUP_REMOVED lines=11> */
[-C--:B------:R-:W-:Y:S02]  /*37620*/  IADD3 R21, P4, R19, R3.reuse, RZ ;  /* 0x0000000313157210 */ /* 0x080fe40007f9e0ff */
[----:B0-----:R-:W-:Y:S01]  /*37630*/  LEA.HI.X.SX32 R20, R7, R2, 0x1, P3 ;  /* 0x0000000207147211 */ /* 0x001fe200018f0eff */
[----:B-1----:R-:W4:Y:S04]  /*37640*/  LDL.LU R8, [R1+0xe8] ;  /* 0x0000e80001087983 */ /* 0x002f280000300800 */
[----:B------:R0:W-:Y:S04]  /*37650*/  STL [R1+0x207c], R21 ;  /* 0x00207c1501007387 */ /* 0x0001e80000100800 */
[----:B------:R-:W4:Y:S04]  /*37660*/  LDL.LU R7, [R1+0xe4] ;  /* 0x0000e40001077983 */ /* 0x000f280000300800 */
[----:B------:R1:W-:Y:S01]  /*37670*/  STL [R1+0x2048], R20 ;  /* 0x0020481401007387 */ /* 0x0003e20000100800 */
[----:B0-----:R-:W-:-:S02]  /*37680*/  IADD3 R21, P3, R18, R3, RZ ;  /* 0x0000000312157210 */ /* 0x001fc40007f7e0ff */
[----:B-1----:R-:W-:-:S03]  /*37690*/  LEA.HI.X.SX32 R20, R6, R2, 0x1, P2 ;  /* 0x0000000206147211 */ /* 0x002fc600010f0eff */
[----:B------:R0:W-:Y:S04]  /*376a0*/  STL [R1+0x2084], R21 ;  /* 0x0020841501007387 */ /* 0x0001e80000100800 */
[----:B------:R-:W4:Y:S04]  /*376b0*/  LDL.LU R6, [R1+0xdc] ;  /* 0x0000dc0001067983 */ /* 0x000f280000300800 */
[----:B------:R1:W-:Y:S01]  /*376c0*/  STL [R1+0x2050], R20 ;  /* 0x0020501401007387 */ /* 0x0003e20000100800 */
[----:B0-----:R-:W-:Y:S02]  /*376d0*/  IADD3 R21, P2, R17, R3, RZ ;  /* 0x0000000311157210 */ /* 0x001fe40007f5e0ff */
[----:B-1----:R-:W-:-:S03]  /*376e0*/  LEA.HI.X.SX32 R20, R5, R2, 0x1, P1 ;  /* 0x0000000205147211 */ /* 0x002fc600008f0eff */
[----:B------:R-:W-:Y:S04]  /*376f0*/  STL [R1+0x208c], R21 ;  /* 0x00208c1501007387 */ /* 0x000fe80000100800 */
[----:B------:R-:W4:Y:S04]  /*37700*/  LDL.LU R5, [R1+0xd8] ;  /* 0x0000d80001057983 */ /* 0x000f280000300800 */
[----:B------:R0:W-:Y:S02]  /*37710*/  STL [R1+0x2058], R20 ;  /* 0x0020581401007387 */ /* 0x0001e40000100800 */
[----:B0-----:R-:W-:-:S02]  /*37720*/  LEA.HI.X.SX32 R20, R4, R2, 0x1, P0 ;  /* 0x0000000204147211 */ /* 0x001fc400000f0eff */
[----:B------:R-:W4:Y:S01]  /*37730*/  LDL.LU R4, [R1+0xd0] ;  /* 0x0000d00001047983 */ /* 0x000f220000300800 */
[----:B------:R-:W-:Y:S02]  /*37740*/  LEA.HI.X.SX32 R18, R18, R2, 0x1, P3 ;  /* 0x0000000212127211 */ /* 0x000fe400018f0eff */
[----:B--2---:R-:W-:-:S05]  /*37750*/  IADD3 R21, P1, R16, R3, RZ ;  /* 0x0000000310157210 */ /* 0x004fca0007f3e0ff */
[----:B------:R3:W-:Y:S04]  /*37760*/  STL [R1+0x2094], R21 ;  /* 0x0020941501007387 */ /* 0x0007e80000100800 */
[----:B------:R0:W-:Y:S01]  /*37770*/  STL [R1+0x2060], R20 ;  /* 0x0020601401007387 */ /* 0x0001e20000100800 */
[-C--:B---3--:R-:W-:Y:S02]  /*37780*/  IADD3 R21, P0, R15, R3.reuse, RZ ;  /* 0x000000030f157210 */ /* 0x088fe40007f1e0ff */
[----:B0-----:R-:W-:Y:S02]  /*37790*/  LEA.HI.X.SX32 R20, R28, R2, 0x1, P6 ;  /* 0x000000021c147211 */ /* 0x001fe400030f0eff */
[----:B------:R-:W2:Y:S04]  /*377a0*/  LDL.LU R28, [R1+0xc8] ;  /* 0x0000c800011c7983 */ /* 0x000ea80000300800 */
[----:B------:R-:W-:Y:S04]  /*377b0*/  STL [R1+0x209c], R21 ;  /* 0x00209c1501007387 */ /* 0x000fe80000100800 */
[----:B------:R0:W-:Y:S01]  /*377c0*/  STL [R1+0x2068], R20 ;  /* 0x0020681401007387 */ /* 0x0001e20000100800 */
[----:B----4-:R-:W-:-:S02]  /*377d0*/  IADD3 R22, P6, R14, R3, RZ ;  /* 0x000000030e167210 */ /* 0x010fc40007fde0ff */
[----:B0-----:R-:W-:-:S03]  /*377e0*/  LEA.HI.X.SX32 R20, R29, R2, 0x1, P5 ;  /* 0x000000021d147211 */ /* 0x001fc600028f0eff */
[----:B------:R-:W-:Y:S04]  /*377f0*/  STL [R1+0x20a4], R22 ;  /* 0x0020a41601007387 */ /* 0x000fe80000100800 */
[----:B------:R-:W3:Y:S04]  /*37800*/  LDL.LU R29, [R1+0xc4] ;  /* 0x0000c400011d7983 */ /* 0x000ee80000300800 */
[----:B------:R0:W-:Y:S02]  /*37810*/  STL [R1+0x2070], R20 ;  /* 0x0020701401007387 */ /* 0x0001e40000100800 */
[----:B0-----:R-:W-:-:S02]  /*37820*/  LEA.HI.X.SX32 R20, R19, R2, 0x1, P4 ;  /* 0x0000000213147211 */ /* 0x001fc400020f0eff */
[----:B------:R-:W-:Y:S02]  /*37830*/  LEA.HI.X.SX32 R16, R16, R2, 0x1, P1 ;  /* 0x0000000210107211 */ /* 0x000fe400008f0eff */
[----:B------:R-:W-:-:S05]  /*37840*/  IADD3 R21, P5, R13, R3, RZ ;  /* 0x000000030d157210 */ /* 0x000fca0007fbe0ff */
[----:B------:R0:W-:Y:S04]  /*37850*/  STL [R1+0x20ac], R21 ;  /* 0x0020ac1501007387 */ /* 0x0001e80000100800 */
[----:B------:R-:W-:Y:S04]  /*37860*/  STL [R1+0x2078], R20 ;  /* 0x0020781401007387 */ /* 0x000fe80000100800 */
[----:B------:R-:W4:Y:S01]  /*37870*/  LDL.LU R22, [R1+0xc0] ;  /* 0x0000c00001167983 */ /* 0x000f220000300800 */
[----:B------:R-:W-:-:S05]  /*37880*/  IADD3 R19, P4, R12, R3, RZ ;  /* 0x000000030c137210 */ /* 0x000fca0007f9e0ff */
[----:B------:R1:W-:Y:S04]  /*37890*/  STL [R1+0x20b4], R19 ;  /* 0x0020b41301007387 */ /* 0x0003e80000100800 */
[----:B------:R1:W-:Y:S04]  /*378a0*/  STL [R1+0x2080], R18 ;  /* 0x0020801201007387 */ /* 0x0003e80000100800 */
[----:B0-----:R-:W4:Y:S01]  /*378b0*/  LDL.LU R21, [R1+0xb4] ;  /* 0x0000b40001157983 */ /* 0x001f220000300800 */
[----:B-1----:R-:W-:Y:S02]  /*378c0*/  IADD3 R19, P3, R11, R3, RZ ;  /* 0x000000030b137210 */ /* 0x002fe40007f7e0ff */
[----:B------:R-:W-:-:S03]  /*378d0*/  LEA.HI.X.SX32 R18, R17, R2, 0x1, P2 ;  /* 0x0000000211127211 */ /* 0x000fc600010f0eff */
[----:B------:R-:W-:Y:S04]  /*378e0*/  STL [R1+0x20bc], R19 ;  /* 0x0020bc1301007387 */ /* 0x000fe80000100800 */
[----:B------:R-:W-:Y:S04]  /*378f0*/  STL [R1+0x2088], R18 ;  /* 0x0020881201007387 */ /* 0x000fe80000100800 */
[----:B------:R-:W4:Y:S01]  /*37900*/  LDL.LU R20, [R1+0xac] ;  /* 0x0000ac0001147983 */ /* 0x000f220000300800 */
[----:B------:R-:W-:-:S05]  /*37910*/  IADD3 R17, P2, R10, R3, RZ ;  /* 0x000000030a117210 */ /* 0x000fca0007f5e0ff */
[----:B------:R0:W-:Y:S04]  /*37920*/  STL [R1+0x20c4], R17 ;  /* 0x0020c41101007387 */ /* 0x0001e80000100800 */
[----:B------:R1:W-:Y:S01]  /*37930*/  STL [R1+0x2090], R16 ;  /* 0x0020901001007387 */ /* 0x0003e20000100800 */
[----:B0-----:R-:W-:-:S05]  /*37940*/  IADD3 R17, P1, R9, R3, RZ ;  /* 0x0000000309117210 */ /* 0x001fca0007f3e0ff */
[----:B------:R-:W-:Y:S04]  /*37950*/  STL [R1+0x20cc], R17 ;  /* 0x0020cc1101007387 */ /* 0x000fe80000100800 */
[----:B------:R-:W4:Y:S01]  /*37960*/  LDL.LU R19, [R1+0xa8] ;  /* 0x0000a80001137983 */ /* 0x000f220000300800 */
[----:B------:R-:W-:-:S05]  /*37970*/  LEA.HI.X.SX32 R15, R15, R2, 0x1, P0 ;  /* 0x000000020f0f7211 */ /* 0x000fca00000f0eff */
[----:B------:R0:W-:Y:S01]  /*37980*/  STL [R1+0x2098], R15 ;  /* 0x0020980f01007387 */ /* 0x0001e20000100800 */
[-C--:B------:R-:W-:Y:S02]  /*37990*/  LEA.HI.X.SX32 R13, R13, R2.reuse, 0x1, P5 ;  /* 0x000000020d0d7211 */ /* 0x080fe400028f0eff */
[-C--:B-1----:R-:W-:Y:S02]  /*379a0*/  IADD3 R16, P0, R8, R3.reuse, RZ ;  /* 0x0000000308107210 */ /* 0x082fe40007f1e0ff */
[----:B0-----:R-:W-:Y:S02]  /*379b0*/  LEA.HI.X.SX32 R15, R14, R2, 0x1, P6 ;  /* 0x000000020e0f7211 */ /* 0x001fe400030f0eff */
[-C--:B------:R-:W-:Y:S01]  /*379c0*/  IADD3 R14, P6, R7, R3.reuse, RZ ;  /* 0x00000003070e7210 */ /* 0x080fe20007fde0ff */
[----:B------:R-:W-:Y:S04]  /*379d0*/  STL [R1+0x20d4], R16 ;  /* 0x0020d41001007387 */ /* 0x000fe80000100800 */
[----:B------:R-:W-:Y:S04]  /*379e0*/  STL [R1+0x20a0], R15 ;  /* 0x0020a00f01007387 */ /* 0x000fe80000100800 */
[----:B------:R-:W4:Y:S04]  /*379f0*/  LDL.LU R18, [R1+0xa4] ;  /* 0x0000a40001127983 */ /* 0x000f280000300800 */
[----:B------:R0:W-:Y:S04]  /*37a00*/  STL [R1+0x20dc], R14 ;  /* 0x0020dc0e01007387 */ /* 0x0001e80000100800 */
[----:B------:R1:W-:Y:S01]  /*37a10*/  STL [R1+0x20a8], R13 ;  /* 0x0020a80d01007387 */ /* 0x0003e20000100800 */
[----:B0-----:R-:W-:-:S02]  /*37a20*/  IADD3 R14, P5, R6, R3, RZ ;  /* 0x00000003060e7210 */ /* 0x001fc40007fbe0ff */
[----:B-1----:R-:W-:-:S03]  /*37a30*/  LEA.HI.X.SX32 R13, R12, R2, 0x1, P4 ;  /* 0x000000020c0d7211 */ /* 0x002fc600020f0eff */
[----:B------:R-:W-:Y:S04]  /*37a40*/  STL [R1+0x20e4], R14 ;  /* 0x0020e40e01007387 */ /* 0x000fe80000100800 */
[----:B------:R-:W4:Y:S04]  /*37a50*/  LDL.LU R17, [R1+0xa0] ;  /* 0x0000a00001117983 */ /* 0x000f280000300800 */
[----:B------:R0:W-:Y:S01]  /*37a60*/  STL [R1+0x20b0], R13 ;  /* 0x0020b00d01007387 */ /* 0x0001e20000100800 */
[----:B------:R-:W-:Y:S02]  /*37a70*/  IADD3 R12, P4, R5, R3, RZ ;  /* 0x00000003050c7210 */ /* 0x000fe40007f9e0ff */
[----:B0-----:R-:W-:-:S03]  /*37a80*/  LEA.HI.X.SX32 R13, R11, R2, 0x1, P3 ;  /* 0x000000020b0d7211 */ /* 0x001fc600018f0eff */
[----:B------:R0:W-:Y:S01]  /*37a90*/  STL [R1+0x20ec], R12 ;  /* 0x0020ec0c01007387 */ /* 0x0001e20000100800 */
[----:B------:R-:W-:-:S03]  /*37aa0*/  LEA.HI.X.SX32 R11, R10, R2, 0x1, P2 ;  /* 0x000000020a0b7211 */ /* 0x000fc600010f0eff */
[----:B------:R1:W-:Y:S04]  /*37ab0*/  STL [R1+0x20b8], R13 ;  /* 0x0020b80d01007387 */ /* 0x0003e80000100800 */
[----:B------:R-:W4:Y:S01]  /*37ac0*/  LDL.LU R16, [R1+0x9c] ;  /* 0x00009c0001107983 */ /* 0x000f220000300800 */
[----:B0-----:R-:W-:Y:S02]  /*37ad0*/  IADD3 R12, P3, R4, R3, RZ ;  /* 0x00000003040c7210 */ /* 0x001fe40007f7e0ff */
[----:B------:R-:W-:-:S03]  /*37ae0*/  LEA.HI.X.SX32 R9, R9, R2, 0x1, P1 ;  /* 0x0000000209097211 */ /* 0x000fc600008f0eff */
[----:B------:R-:W-:Y:S04]  /*37af0*/  STL [R1+0x20f4], R12 ;  /* 0x0020f40c01007387 */ /* 0x000fe80000100800 */
[----:B------:R-:W-:Y:S04]  /*37b00*/  STL [R1+0x20c0], R11 ;  /* 0x0020c00b01007387 */ /* 0x000fe80000100800 */
[----:B------:R-:W4:Y:S01]  /*37b10*/  LDL.LU R15, [R1+0x98] ;  /* 0x00009800010f7983 */ /* 0x000f220000300800 */
[----:B------:R-:W-:Y:S02]  /*37b20*/  LEA.HI.X.SX32 R5, R5, R2, 0x1, P4 ;  /* 0x0000000205057211 */ /* 0x000fe400020f0eff */
[----:B--2---:R-:W-:-:S05]  /*37b30*/  IADD3 R10, P2, R28, R3, RZ ;  /* 0x000000031c0a7210 */ /* 0x004fca0007f5e0ff */
[----:B------:R3:W-:Y:S04]  /*37b40*/  STL [R1+0x20fc], R10 ;  /* 0x0020fc0a01007387 */ /* 0x0007e80000100800 */
[----:B------:R-:W2:Y:S04]  /*37b50*/  LDL.LU R14, [R1+0x94] ;  /* 0x00009400010e7983 */ /* 0x000ea80000300800 */
[----:B------:R0:W-:Y:S04]  /*37b60*/  STL [R1+0x20c8], R9 ;  /* 0x0020c80901007387 */ /* 0x0001e80000100800 */
[----:B-1----:R-:W2:Y:S01]  /*37b70*/  LDL.LU R13, [R1+0x8c] ;  /* 0x00008c00010d7983 */ /* 0x002ea20000300800 */
[----:B---3--:R-:W-:-:S02]  /*37b80*/  IADD3 R10, P1, R29, R3, RZ ;  /* 0x000000031d0a7210 */ /* 0x008fc40007f3e0ff */
[----:B0-----:R-:W-:-:S03]  /*37b90*/  LEA.HI.X.SX32 R9, R8, R2, 0x1, P0 ;  /* 0x0000000208097211 */ /* 0x001fc600000f0eff */
[----:B------:R-:W-:Y:S04]  /*37ba0*/  STL [R1+0x2104], R10 ;  /* 0x0021040a01007387 */ /* 0x000fe80000100800 */
[----:B------:R-:W3:Y:S04]  /*37bb0*/  LDL.LU R12, [R1+0x84] ;  /* 0x00008400010c7983 */ /* 0x000ee80000300800 */
[----:B------:R0:W-:Y:S04]  /*37bc0*/  STL [R1+0x20d0], R9 ;  /* 0x0020d00901007387 */ /* 0x0001e80000100800 */
[----:B------:R-:W3:Y:S01]  /*37bd0*/  LDL.LU R11, [R1+0x80] ;  /* 0x00008000010b7983 */ /* 0x000ee20000300800 */
[----:B0-----:R-:W-:-:S02]  /*37be0*/  LEA.HI.X.SX32 R9, R7, R2, 0x1, P6 ;  /* 0x0000000207097211 */ /* 0x001fc400030f0eff */
[----:B------:R-:W-:Y:S02]  /*37bf0*/  LEA.HI.X.SX32 R7, R6, R2, 0x1, P5 ;  /* 0x0000000206077211 */ /* 0x000fe400028f0eff */
[----:B----4-:R-:W-:-:S05]  /*37c00*/  IADD3 R8, P0, R22, R3, RZ ;  /* 0x0000000316087210 */ /* 0x010fca0007f1e0ff */
[----:B------:R0:W-:Y:S04]  /*37c10*/  STL [R1+0x210c], R8 ;  /* 0x00210c0801007387 */ /* 0x0001e80000100800 */
[----:B------:R1:W-:Y:S04]  /*37c20*/  STL [R1+0x20d8], R9 ;  /* 0x0020d80901007387 */ /* 0x0003e80000100800 */
[----:B------:R-:W4:Y:S01]  /*37c30*/  LDL.LU R10, [R1+0x78] ;  /* 0x00007800010a7983 */ /* 0x000f220000300800 */
[----:B0-----:R-:W-:-:S05]  /*37c40*/  IADD3 R8, P6, R21, R3, RZ ;  /* 0x0000000315087210 */ /* 0x001fca0007fde0ff */
[----:B------:R0:W-:Y:S04]  /*37c50*/  STL [R1+0x2114], R8 ;  /* 0x0021140801007387 */ /* 0x0001e80000100800 */
[----:B------:R0:W-:Y:S04]  /*37c60*/  STL [R1+0x20e0], R7 ;  /* 0x0020e00701007387 */ /* 0x0001e80000100800 */
[----:B-1----:R-:W4:Y:S01]  /*37c70*/  LDL.LU R9, [R1+0x74] ;  /* 0x0000740001097983 */ /* 0x002f220000300800 */
[----:B------:R-:W-:-:S05]  /*37c80*/  IADD3 R6, P5, R20, R3, RZ ;  /* 0x0000000314067210 */ /* 0x000fca0007fbe0ff */
[----:B------:R1:W-:Y:S04]  /*37c90*/  STL [R1+0x211c], R6 ;  /* 0x00211c0601007387 */ /* 0x0003e80000100800 */
[----:B0-----:R-:W4:Y:S04]  /*37ca0*/  LDL.LU R8, [R1+0x6c] ;  /* 0x00006c0001087983 */ /* 0x001f280000300800 */
[----:B------:R-:W-:Y:S04]  /*37cb0*/  STL [R1+0x20e8], R5 ;  /* 0x0020e80501007387 */ /* 0x000fe80000100800 */
[----:B------:R-:W4:Y:S01]  /*37cc0*/  LDL.LU R7, [R1+0x64] ;  /* 0x0000640001077983 */ /* 0x000f220000300800 */
[----:B-1----:R-:W-:-:S05]  /*37cd0*/  IADD3 R6, P4, R19, R3, RZ ;  /* 0x0000000313067210 */ /* 0x002fca0007f9e0ff */
[----:B------:R0:W-:Y:S04]  /*37ce0*/  STL [R1+0x2124], R6 ;  /* 0x0021240601007387 */ /* 0x0001e80000100800 */
[----:B0-----:R-:W4:Y:S01]  /*37cf0*/  LDL.LU R6, [R1+0x5c] ;  /* 0x00005c0001067983 */ /* 0x001f220000300800 */
[-C--:B------:R-:W-:Y:S02]  /*37d00*/  LEA.HI.X.SX32 R5, R4, R2.reuse, 0x1, P3 ;  /* 0x0000000204057211 */ /* 0x080fe400018f0eff */
[----:B------:R-:W-:Y:S02]  /*37d10*/  LEA.HI.X.SX32 R23, R28, R2, 0x1, P2 ;  /* 0x000000021c177211 */ /* 0x000fe400010f0eff */
[-C--:B------:R-:W-:Y:S01]  /*37d20*/  IADD3 R4, P3, R18, R3.reuse, RZ ;  /* 0x0000000312047210 */ /* 0x080fe20007f7e0ff */
[----:B------:R0:W-:Y:S04]  /*37d30*/  STL [R1+0x20f0], R5 ;  /* 0x0020f00501007387 */ /* 0x0001e80000100800 */
[----:B0-----:R-:W4:Y:S04]  /*37d40*/  LDL.LU R5, [R1+0x54] ;  /* 0x0000540001057983 */ /* 0x001f280000300800 */
[----:B------:R0:W-:Y:S01]  /*37d50*/  STL [R1+0x212c], R4 ;  /* 0x00212c0401007387 */ /* 0x0001e20000100800 */
[----:B------:R-:W-:-:S03]  /*37d60*/  IADD3 R24, P2, R17, R3, RZ ;  /* 0x0000000311187210 */ /* 0x000fc60007f5e0ff */
[----:B0-----:R-:W4:Y:S04]  /*37d70*/  LDL.LU R4, [R1+0x44] ;  /* 0x0000440001047983 */ /* 0x001f280000300800 */
[----:B------:R0:W-:Y:S04]  /*37d80*/  STL [R1+0x20f8], R23 ;  /* 0x0020f81701007387 */ /* 0x0001e80000100800 */
[----:B------:R-:W4:Y:S04]  /*37d90*/  LDL.LU R28, [R1+0x7a0] ;  /* 0x0007a000011c7983 */ /* 0x000f280000300800 */
[----:B------:R1:W-:Y:S01]  /*37da0*/  STL [R1+0x2134], R24 ;  /* 0x0021341801007387 */ /* 0x0003e20000100800 */
[----:B0-----:R-:W-:-:S03]  /*37db0*/  LEA.HI.X.SX32 R23, R29, R2, 0x1, P1 ;  /* 0x000000021d177211 */ /* 0x001fc600008f0eff */
[----:B------:R-:W4:Y:S01]  /*37dc0*/  LDL.LU R29, [R1+0x50] ;  /* 0x00005000011d7983 */ /* 0x000f220000300800 */
[----:B-1----:R-:W-:-:S03]  /*37dd0*/  IADD3 R24, P1, R16, R3, RZ ;  /* 0x0000000310187210 */ /* 0x002fc60007f3e0ff */
[----:B------:R0:W-:Y:S01]  /*37de0*/  STL [R1+0x2100], R23 ;  /* 0x0021001701007387 */ /* 0x0001e20000100800 */
[----:B------:R-:W-:-:S03]  /*37df0*/  LEA.HI.X.SX32 R21, R21, R2, 0x1, P6 ;  /* 0x0000000215157211 */ /* 0x000fc600030f0eff */
[----:B------:R-:W-:Y:S01]  /*37e00*/  STL [R1+0x213c], R24 ;  /* 0x00213c1801007387 */ /* 0x000fe20000100800 */
[----:B0-----:R-:W-:Y:S02]  /*37e10*/  LEA.HI.X.SX32 R23, R22, R2, 0x1, P0 ;  /* 0x0000000216177211 */ /* 0x001fe400000f0eff */
[----:B------:R-:W-:-:S03]  /*37e20*/  IADD3 R22, P0, R15, R3, RZ ;  /* 0x000000030f167210 */ /* 0x000fc60007f1e0ff */
[----:B------:R-:W-:Y:S04]  /*37e30*/  STL [R1+0x2108], R23 ;  /* 0x0021081701007387 */ /* 0x000fe80000100800 */
[----:B------:R0:W-:Y:S04]  /*37e40*/  STL [R1+0x2144], R22 ;  /* 0x0021441601007387 */ /* 0x0001e80000100800 */
[----:B------:R1:W-:Y:S01]  /*37e50*/  STL [R1+0x2110], R21 ;  /* 0x0021101501007387 */ /* 0x0003e20000100800 */
[-C--:B------:R-:W-:Y:S01]  /*37e60*/  LEA.HI.X.SX32 R18, R18, R2.reuse, 0x1, P3 ;  /* 0x0000000212127211 */ /* 0x080fe200018f0eff */
[----:B------:R-:W-:Y:S01]  /*37e70*/  IMAD R0, R0, UR7, RZ ;  /* 0x0000000700007c24 */ /* 0x000fe2000f8e02ff */
[----:B0-----:R-:W-:-:S02]  /*37e80*/  LEA.HI.X.SX32 R22, R20, R2, 0x1, P5 ;  /* 0x0000000214167211 */ /* 0x001fc400028f0eff */
[-C--:B------:R-:W-:Y:S02]  /*37e90*/  LEA.HI.X.SX32 R20, R19, R2.reuse, 0x1, P4 ;  /* 0x0000000213147211 */ /* 0x080fe400020f0eff */
[----:B------:R-:W-:Y:S02]  /*37ea0*/  LEA.HI.X.SX32 R15, R15, R2, 0x1, P0 ;  /* 0x000000020f0f7211 */ /* 0x000fe400000f0eff */
[-C--:B--2---:R-:W-:Y:S02]  /*37eb0*/  IADD3 R23, P6, R14, R3.reuse, RZ ;  /* 0x000000030e177210 */ /* 0x084fe40007fde0ff */
[----:B-1----:R-:W-:-:S03]  /*37ec0*/  IADD3 R21, P5, R13, R3, RZ ;  /* 0x000000030d157210 */ /* 0x002fc60007fbe0ff */
[----:B------:R-:W-:Y:S04]  /*37ed0*/  STL [R1+0x214c], R23 ;  /* 0x00214c1701007387 */ /* 0x000fe80000100800 */
[----:B------:R-:W-:Y:S04]  /*37ee0*/  STL [R1+0x2118], R22 ;  /* 0x0021181601007387 */ /* 0x000fe80000100800 */
[----:B------:R-:W-:Y:S04]  /*37ef0*/  STL [R1+0x2154], R21 ;  /* 0x0021541501007387 */ /* 0x000fe80000100800 */
[----:B------:R0:W-:Y:S01]  /*37f00*/  STL [R1+0x2120], R20 ;  /* 0x0021201401007387 */ /* 0x0001e20000100800 */
[----:B---3--:R-:W-:-:S02]  /*37f10*/  IADD3 R19, P4, R12, R3, RZ ;  /* 0x000000030c137210 */ /* 0x008fc40007f9e0ff */
[----:B0-----:R-:W-:-:S03]  /*37f20*/  IADD3 R20, P3, R11, R3, RZ ;  /* 0x000000030b147210 */ /* 0x001fc60007f7e0ff */
[----:B------:R0:W-:Y:S04]  /*37f30*/  STL [R1+0x215c], R19 ;  /* 0x00215c1301007387 */ /* 0x0001e80000100800 */
[----:B------:R1:W-:Y:S04]  /*37f40*/  STL [R1+0x2128], R18 ;  /* 0x0021281201007387 */ /* 0x0003e80000100800 */
[----:B------:R-:W-:Y:S01]  /*37f50*/  STL [R1+0x2164], R20 ;  /* 0x0021641401007387 */ /* 0x000fe20000100800 */
[----:B0-----:R-:W-:Y:S02]  /*37f60*/  LEA.HI.X.SX32 R19, R17, R2, 0x1, P2 ;  /* 0x0000000211137211 */ /* 0x001fe400010f0eff */
[----:B-1----:R-:W-:-:S02]  /*37f70*/  IADD3 R18, P2, R0, R3, RZ ;  /* 0x0000000300127210 */ /* 0x002fc40007f5e0ff */
[-C--:B------:R-:W-:Y:S01]  /*37f80*/  LEA.HI.X.SX32 R17, R16, R2.reuse, 0x1, P1 ;  /* 0x0000000210117211 */ /* 0x080fe200008f0eff */
[----:B------:R-:W-:Y:S04]  /*37f90*/  STL [R1+0x2130], R19 ;  /* 0x0021301301007387 */ /* 0x000fe80000100800 */
[----:B------:R-:W-:Y:S04]  /*37fa0*/  STL [R1+0x216c], R18 ;  /* 0x00216c1201007387 */ /* 0x000fe80000100800 */
[----:B------:R0:W-:Y:S01]  /*37fb0*/  STL [R1+0x2138], R17 ;  /* 0x0021381101007387 */ /* 0x0001e20000100800 */
[----:B------:R-:W-:-:S02]  /*37fc0*/  LEA.HI.X.SX32 R12, R12, R2, 0x1, P4 ;  /* 0x000000020c0c7211 */ /* 0x000fc400020f0eff */
[----:B----4-:R-:W-:-:S05]  /*37fd0*/  IADD3 R16, P1, R10, R3, RZ ;  /* 0x000000030a107210 */ /* 0x010fca0007f3e0ff */
[----:B------:R1:W-:Y:S04]  /*37fe0*/  STL [R1+0x2174], R16 ;  /* 0x0021741001007387 */ /* 0x0003e80000100800 */
[----:B------:R2:W-:Y:S01]  /*37ff0*/  STL [R1+0x2140], R15 ;  /* 0x0021400f01007387 */ /* 0x0005e20000100800 */
[-C--:B0-----:R-:W-:Y:S02]  /*38000*/  IADD3 R17, P0, R9, R3.reuse, RZ ;  /* 0x0000000309117210 */ /* 0x081fe40007f1e0ff */
[-C--:B-1----:R-:W-:Y:S02]  /*38010*/  LEA.HI.X.SX32 R16, R14, R2.reuse, 0x1, P6 ;  /* 0x000000020e107211 */ /* 0x082fe400030f0eff */
[----:B------:R-:W-:Y:S01]  /*38020*/  LEA.HI.X.SX32 R14, R13, R2, 0x1, P5 ;  /* 0x000000020d0e7211 */ /* 0x000fe200028f0eff */
[----:B------:R-:W-:Y:S04]  /*38030*/  STL [R1+0x217c], R17 ;  /* 0x00217c1101007387 */ /* 0x000fe80000100800 */
[----:B------:R-:W-:Y:S01]  /*38040*/  STL [R1+0x2148], R16 ;  /* 0x0021481001007387 */ /* 0x000fe20000100800 */
[----:B--2---:R-:W-:-:S02]  /*38050*/  IADD3 R15, P6, R8, R3, RZ ;  /* 0x00000003080f7210 */ /* 0x004fc40007fde0ff */
[----:B------:R-:W-:-:S03]  /*38060*/  IADD3 R13, P5, R7, R3, RZ ;  /* 0x00000003070d7210 */ /* 0x000fc60007fbe0ff */
[----:B------:R-:W-:Y:S04]  /*38070*/  STL [R1+0x2180], R15 ;  /* 0x0021800f01007387 */ /* 0x000fe80000100800 */
[----:B------:R-:W-:Y:S04]  /*38080*/  STL [R1+0x2150], R14 ;  /* 0x0021500e01007387 */ /* 0x000fe80000100800 */
[----:B------:R0:W-:Y:S04]  /*38090*/  STL [R1+0x2184], R13 ;  /* 0x0021840d01007387 */ /* 0x0001e80000100800 */
[----:B------:R1:W-:Y:S01]  /*380a0*/  STL [R1+0x2158], R12 ;  /* 0x0021580c01007387 */ /* 0x0003e20000100800 */
[----:B0-----:R-:W-:-:S02]  /*380b0*/  LEA.HI.X.SX32 R13, R11, R2, 0x1, P3 ;  /* 0x000000020b0d7211 */ /* 0x001fc400018f0eff */
[----:B------:R-:W-:Y:S02]  /*380c0*/  LEA.HI.X.SX32 R11, R0, R2, 0x1, P2 ;  /* 0x00000002000b7211 */ /* 0x000fe400010f0eff */
[----:B------:R-:W-:-:S05]  /*380d0*/  IADD3 R14, P4, R6, R3, RZ ;  /* 0x00000003060e7210 */ /* 0x000fca0007f9e0ff */
[----:B------:R-:W-:Y:S04]  /*380e0*/  STL [R1+0x2188], R14 ;  /* 0x0021880e01007387 */ /* 0x000fe80000100800 */
[----:B------:R0:W-:Y:S04]  /*380f0*/  STL [R1+0x2160], R13 ;  /* 0x0021600d01007387 */ /* 0x0001e80000100800 */
[----:B------:R-:W2:Y:S01]  /*38100*/  LDL.LU R0, [R1+0x2418] ;  /* 0x0024180001007983 */ /* 0x000ea20000300800 */
[----:B-1----:R-:W-:-:S05]  /*38110*/  IADD3 R12, P3, R5, R3, RZ ;  /* 0x00000003050c7210 */ /* 0x002fca0007f7e0ff */
[----:B------:R1:W-:Y:S04]  /*38120*/  STL [R1+0x2194], R12 ;  /* 0x0021940c01007387 */ /* 0x0003e80000100800 */
[----:B------:R3:W-:Y:S01]  /*38130*/  STL [R1+0x2168], R11 ;  /* 0x0021680b01007387 */ /* 0x0007e20000100800 */
[-C--:B0-----:R-:W-:Y:S02]  /*38140*/  IADD3 R13, P2, R4, R3.reuse, RZ ;  /* 0x00000003040d7210 */ /* 0x081fe40007f5e0ff */
[-C--:B-1----:R-:W-:Y:S02]  /*38150*/  LEA.HI.X.SX32 R12, R10, R2.reuse, 0x1, P1 ;  /* 0x000000020a0c7211 */ /* 0x082fe400008f0eff */
[-C--:B---3--:R-:W-:Y:S02]  /*38160*/  IADD3 R11, P1, R28, R3.reuse, RZ ;  /* 0x000000031c0b7210 */ /* 0x088fe40007f3e0ff */
[----:B------:R-:W-:Y:S01]  /*38170*/  LEA.HI.X.SX32 R10, R9, R2, 0x1, P0 ;  /* 0x00000002090a7211 */ /* 0x000fe200000f0eff */
[----:B------:R-:W-:Y:S04]  /*38180*/  STL [R1+0x218c], R13 ;  /* 0x00218c0d01007387 */ /* 0x000fe80000100800 */
[----:B------:R-:W-:Y:S04]  /*38190*/  STL [R1+0x2170], R12 ;  /* 0x0021700c01007387 */ /* 0x000fe80000100800 */
[----:B------:R-:W-:Y:S01]  /*381a0*/  STL [R1+0x2190], R11 ;  /* 0x0021900b01007387 */ /* 0x000fe20000100800 */
[----:B------:R-:W-:-:S02]  /*381b0*/  IADD3 R3, P0, R29, R3, RZ ;  /* 0x000000031d037210 */ /* 0x000fc40007f1e0ff */
[-C--:B------:R-:W-:Y:S01]  /*381c0*/  LEA.HI.X.SX32 R9, R8, R2.reuse, 0x1, P6 ;  /* 0x0000000208097211 */ /* 0x080fe200030f0eff */
[----:B------:R-:W-:Y:S04]  /*381d0*/  STL [R1+0x2178], R10 ;  /* 0x0021780a01007387 */ /* 0x000fe80000100800 */
[----:B------:R0:W-:Y:S01]  /*381e0*/  STL [R1+0x1324], R3 ;  /* 0x0013240301007387 */ /* 0x0001e20000100800 */
[----:B------:R-:W-:-:S03]  /*381f0*/  LEA.HI.X.SX32 R6, R6, R2, 0x1, P4 ;  /* 0x0000000206067211 */ /* 0x000fc600020f0eff */
[----:B------:R-:W-:Y:S01]  /*38200*/  STL [R1+0x1310], R9 ;  /* 0x0013100901007387 */ /* 0x000fe20000100800 */
[-C--:B------:R-:W-:Y:S02]  /*38210*/  LEA.HI.X.SX32 R5, R5, R2.reuse, 0x1, P3 ;  /* 0x0000000205057211 */ /* 0x080fe400018f0eff */
[----:B0-----:R-:W-:Y:S02]  /*38220*/  LEA.HI.X.SX32 R3, R7, R2, 0x1, P5 ;  /* 0x0000000207037211 */ /* 0x001fe400028f0eff */
[----:B--2---:R-:W-:-:S05]  /*38230*/  IADD3 R8, P6, R0, UR8, RZ ;  /* 0x0000000800087c10 */ /* 0x004fca000ffde0ff */
[----:B------:R-:W-:Y:S04]  /*38240*/  STL [R1+0x1004], R8 ;  /* 0x0010040801007387 */ /* 0x000fe80000100800 */
[----:B------:R0:W-:Y:S04]  /*38250*/  STL [R1+0x1314], R3 ;  /* 0x0013140301007387 */ /* 0x0001e80000100800 */
[----:B------:R-:W-:Y:S04]  /*38260*/  STL [R1+0x1318], R6 ;  /* 0x0013180601007387 */ /* 0x000fe80000100800 */
[----:B------:R-:W-:Y:S01]  /*38270*/  STL [R1+0x1328], R5 ;  /* 0x0013280501007387 */ /* 0x000fe20000100800 */
[----:B0-----:R-:W-:-:S02]  /*38280*/  LEA.HI.X.SX32 R3, R4, R2, 0x1, P2 ;  /* 0x0000000204037211 */ /* 0x001fc400010f0eff */
[-C--:B------:R-:W-:Y:S02]  /*38290*/  LEA.HI.X.SX32 R4, R28, R2.reuse, 0x1, P1 ;  /* 0x000000021c047211 */ /* 0x080fe400008f0eff */
[----:B------:R-:W-:Y:S01]  /*382a0*/  LEA.HI.X.SX32 R2, R29, R2, 0x1, P0 ;  /* 0x000000021d027211 */ /* 0x000fe200000f0eff */
[----:B------:R0:W-:Y:S04]  /*382b0*/  STL [R1+0x131c], R3 ;  /* 0x00131c0301007387 */ /* 0x0001e80000100800 */
[----:B------:R-:W-:Y:S01]  /*382c0*/  STL [R1+0x1320], R4 ;  /* 0x0013200401007387 */ /* 0x000fe20000100800 */
[----:B0-----:R-:W-:-:S03]  /*382d0*/  LEA.HI.X.SX32 R3, R0, UR9, 0x1, P6 ;  /* 0x0000000900037c11 */ /* 0x001fc6000b0f0eff */
[----:B------:R-:W2:Y:S04]  /*382e0*/  LDL.LU R0, [R1+0x2414] ;  /* 0x0024140001007983 */ /* 0x000ea80000300800 */
[----:B------:R0:W-:Y:S04]  /*382f0*/  STL [R1+0x1114], R2 ;  /* 0x0011140201007387 */ /* 0x0001e80000100800 */
[----:B------:R1:W-:Y:S04]  /*38300*/  STL [R1+0x1000], R3 ;  /* 0x0010000301007387 */ /* 0x0003e80000100800 */
[----:B------:R-:W-:Y:S04]  /*38310*/  STL [R1+0x10b0], RZ ;  /* 0x0010b0ff01007387 */ /* 0x000fe80000100800 */
        /* <DEDUP_REMOVED lines=415> */
[----:B------:R-:W-:Y:S01]  /*39d10*/  STL [R1+0x3dc], RZ ;  /* 0x0003dcff01007387 */ /* 0x000fe20000100800 */
[----:B0-----:R-:W0:Y:S03]  /*39d20*/  LDC R2, c[0x0][0x238] ;  /* 0x00008e00ff027b82 */ /* 0x001e260000000800 */
[----:B------:R-:W-:Y:S05]  /*39d30*/  STL [R1+0x390], RZ ;  /* 0x000390ff01007387 */ /* 0x000fea0000100800 */
[----:B------:R-:W3:Y:S01]  /*39d40*/  LDC R8, c[0x0][0x230] ;  /* 0x00008c00ff087b82 */ /* 0x000ee20000000800 */
[----:B------:R-:W-:Y:S01]  /*39d50*/  USHF.L.U32 UR5, UR5, 0x6, URZ ;  /* 0x0000000605057899 */ /* 0x000fe2000800063f */
[----:B0-----:R-:W-:-:S02]  /*39d60*/  IMAD R4, R2, 0x3e, RZ ;  /* 0x0000003e02047824 */ /* 0x001fc400078e02ff */
[C---:B------:R-:W-:Y:S01]  /*39d70*/  IMAD R5, R2.reuse, 0x3d, RZ ;  /* 0x0000003d02057824 */ /* 0x040fe200078e02ff */
[----:B------:R-:W-:Y:S01]  /*39d80*/  USHF.R.S32.HI UR6, URZ, 0x1f, UR5 ;  /* 0x0000001f3f067899 */ /* 0x000fe20008011405 */
[C---:B------:R-:W-:Y:S02]  /*39d90*/  IMAD R6, R2.reuse, 0x3c, RZ ;  /* 0x0000003c02067824 */ /* 0x040fe400078e02ff */
[C---:B------:R-:W-:Y:S02]  /*39da0*/  IMAD R7, R2.reuse, 0x3b, RZ ;  /* 0x0000003b02077824 */ /* 0x040fe400078e02ff */
[C---:B------:R-:W-:Y:S02]  /*39db0*/  IMAD R9, R2.reuse, 0x39, RZ ;  /* 0x0000003902097824 */ /* 0x040fe400078e02ff */
[C---:B------:R-:W-:Y:S02]  /*39dc0*/  IMAD R10, R2.reuse, 0x38, RZ ;  /* 0x00000038020a7824 */ /* 0x040fe400078e02ff */
[----:B------:R-:W-:-:S02]  /*39dd0*/  IMAD R11, R2, 0x37, RZ ;  /* 0x00000037020b7824 */ /* 0x000fc400078e02ff */
[C---:B------:R-:W-:Y:S02]  /*39de0*/  IMAD R12, R2.reuse, 0x36, RZ ;  /* 0x00000036020c7824 */ /* 0x040fe400078e02ff */
[C---:B------:R-:W-:Y:S02]  /*39df0*/  IMAD R13, R2.reuse, 0x35, RZ ;  /* 0x00000035020d7824 */ /* 0x040fe400078e02ff */
[C---:B------:R-:W-:Y:S02]  /*39e00*/  IMAD R14, R2.reuse, 0x34, RZ ;  /* 0x00000034020e7824 */ /* 0x040fe400078e02ff */
[----:B------:R-:W-:Y:S02]  /*39e10*/  IMAD R15, R2, 0x33, RZ ;  /* 0x00000033020f7824 */ /* 0x000fe400078e02ff */
[----:B---3--:R-:W-:Y:S02]  /*39e20*/  VIADD R8, R8, 0x3f ;  /* 0x0000003f08087836 */ /* 0x008fe40000000000 */
[----:B------:R-:W-:-:S02]  /*39e30*/  IMAD R16, R2, 0x32, RZ ;  /* 0x0000003202107824 */ /* 0x000fc400078e02ff */
[C---:B------:R-:W-:Y:S01]  /*39e40*/  IMAD R17, R2.reuse, 0x31, RZ ;  /* 0x0000003102117824 */ /* 0x040fe200078e02ff */
[----:B-1----:R-:W-:Y:S01]  /*39e50*/  SHF.R.S32.HI R3, RZ, 0x1f, R8 ;  /* 0x0000001fff037819 */ /* 0x002fe20000011408 */
[C---:B------:R-:W-:Y:S02]  /*39e60*/  IMAD R18, R2.reuse, 0x30, RZ ;  /* 0x0000003002127824 */ /* 0x040fe400078e02ff */
[C---:B------:R-:W-:Y:S01]  /*39e70*/  IMAD R19, R2.reuse, 0x2f, RZ ;  /* 0x0000002f02137824 */ /* 0x040fe200078e02ff */
[----:B------:R-:W-:Y:S01]  /*39e80*/  LEA.HI R3, R3, R8, RZ, 0x6 ;  /* 0x0000000803037211 */ /* 0x000fe200078f30ff */
[C---:B------:R-:W-:Y:S02]  /*39e90*/  IMAD R20, R2.reuse, 0x2e, RZ ;  /* 0x0000002e02147824 */ /* 0x040fe400078e02ff */
[C---:B------:R-:W-:Y:S01]  /*39ea0*/  IMAD R21, R2.reuse, 0x2d, RZ ;  /* 0x0000002d02157824 */ /* 0x040fe200078e02ff */
[----:B------:R-:W-:Y:S01]  /*39eb0*/  SHF.R.S32.HI R3, RZ, 0x6, R3 ;  /* 0x00000006ff037819 */ /* 0x000fe20000011403 */
[----:B------:R-:W-:-:S02]  /*39ec0*/  IMAD R22, R2, 0x2c, RZ ;  /* 0x0000002c02167824 */ /* 0x000fc400078e02ff */
[C---:B------:R-:W-:Y:S02]  /*39ed0*/  IMAD R23, R2.reuse, 0x2b, RZ ;  /* 0x0000002b02177824 */ /* 0x040fe400078e02ff */
[C---:B------:R-:W-:Y:S02]  /*39ee0*/  IMAD R24, R2.reuse, 0x2a, RZ ;  /* 0x0000002a02187824 */ /* 0x040fe400078e02ff */
[C---:B------:R-:W-:Y:S02]  /*39ef0*/  IMAD R25, R2.reuse, 0x29, RZ ;  /* 0x0000002902197824 */ /* 0x040fe400078e02ff */
[C---:B------:R-:W-:Y:S02]  /*39f00*/  IMAD R26, R2.reuse, 0x28, RZ ;  /* 0x00000028021a7824 */ /* 0x040fe400078e02ff */
[C---:B------:R-:W-:Y:S02]  /*39f10*/  IMAD R27, R2.reuse, 0x27, RZ ;  /* 0x00000027021b7824 */ /* 0x040fe400078e02ff */
[----:B------:R-:W-:-:S02]  /*39f20*/  IMAD R28, R2, 0x26, RZ ;  /* 0x00000026021c7824 */ /* 0x000fc400078e02ff */
[C---:B------:R-:W-:Y:S02]  /*39f30*/  IMAD R29, R2.reuse, 0x25, RZ ;  /* 0x00000025021d7824 */ /* 0x040fe400078e02ff */
[C---:B------:R-:W-:Y:S02]  /*39f40*/  IMAD R8, R2.reuse, 0x3a, RZ ;  /* 0x0000003a02087824 */ /* 0x040fe400078e02ff */
[----:B------:R-:W-:Y:S02]  /*39f50*/  IMAD R3, R2, 0x3f, RZ ;  /* 0x0000003f02037824 */ /* 0x000fe400078e02ff */
[----:B------:R-:W3:Y:S04]  /*39f60*/  LDL R2, [R1+0x1004] ;  /* 0x0010040001027983 */ /* 0x000ee80000100800 */
[----:B--2---:R0:W-:Y:S04]  /*39f70*/  STL [R1+0x2414], R0 ;  /* 0x0024140001007387 */ /* 0x0041e80000100800 */
[----:B0-----:R-:W2:Y:S01]  /*39f80*/  LDL R0, [R1+0x1000] ;  /* 0x0010000001007983 */ /* 0x001ea20000100800 */
[----:B---3--:R-:W-:-:S05]  /*39f90*/  IADD3 R10, P0, R3, R2, RZ ;  /* 0x00000002030a7210 */ /* 0x008fca0007f1e0ff */
[----:B------:R0:W-:Y:S01]  /*39fa0*/  STL [R1+0x111c], R10 ;  /* 0x00111c0a01007387 */ /* 0x0001e20000100800 */
[----:B--2---:R-:W-:Y:S02]  /*39fb0*/  LEA.HI.X.SX32 R3, R3, R0, 0x1, P0 ;  /* 0x0000000003037211 */ /* 0x004fe400000f0eff */
        /* <DEDUP_REMOVED lines=12> */
[----:B------:R1:W-:Y:S01]  /*3a080*/  STL [R1+0x1118], R3 ;  /* 0x0011180301007387 */ /* 0x0003e20000100800 */
[----:B0-----:R-:W0:Y:S02]  /*3a090*/  LDC R10, c[0x0][0x238] ;  /* 0x00008e00ff0a7b82 */ /* 0x001e240000000800 */
[----:B0-----:R-:W-:-:S05]  /*3a0a0*/  IMAD R10, R10, 0x38, RZ ;  /* 0x000000380a0a7824 */ /* 0x001fca00078e02ff */
[----:B-1----:R-:W-:-:S05]  /*3a0b0*/  IADD3 R3, P0, R10, R2, RZ ;  /* 0x000000020a037210 */ /* 0x002fca0007f1e0ff */
[----:B------:R0:W-:Y:S02]  /*3a0c0*/  STL [R1+0x1154], R3 ;  /* 0x0011540301007387 */ /* 0x0001e40000100800 */
[----:B0-----:R-:W-:Y:S02]  /*3a0d0*/  LEA.HI.X.SX32 R3, R4, R0, 0x1, P1 ;  /* 0x0000000004037211 */ /* 0x001fe400008f0eff */
[----:B------:R-:W-:-:S03]  /*3a0e0*/  IADD3 R4, P1, R11, R2, RZ ;  /* 0x000000020b047210 */ /* 0x000fc60007f3e0ff */
[----:B------:R0:W-:Y:S04]  /*3a0f0*/  STL [R1+0x1120], R3 ;  /* 0x0011200301007387 */ /* 0x0001e80000100800 */
[----:B------:R1:W-:Y:S01]  /*3a100*/  STL [R1+0x115c], R4 ;  /* 0x00115c0401007387 */ /* 0x0003e20000100800 */
[-C--:B0-----:R-:W-:Y:S02]  /*3a110*/  LEA.HI.X.SX32 R3, R5, R0.reuse, 0x1, P2 ;  /* 0x0000000005037211 */ /* 0x081fe400010f0eff */
[----:B------:R-:W-:Y:S02]  /*3a120*/  LEA.HI.X.SX32 R5, R6, R0, 0x1, P3 ;  /* 0x0000000006057211 */ /* 0x000fe400018f0eff */
[-C--:B-1----:R-:W-:Y:S01]  /*3a130*/  IADD3 R4, P2, R12, R2.reuse, RZ ;  /* 0x000000020c047210 */ /* 0x082fe20007f5e0ff */
[----:B------:R0:W-:Y:S04]  /*3a140*/  STL [R1+0x1128], R3 ;  /* 0x0011280301007387 */ /* 0x0001e80000100800 */
[----:B------:R1:W-:Y:S04]  /*3a150*/  STL [R1+0x1164], R4 ;  /* 0x0011640401007387 */ /* 0x0003e80000100800 */
[----:B------:R2:W-:Y:S01]  /*3a160*/  STL [R1+0x1130], R5 ;  /* 0x0011300501007387 */ /* 0x0005e20000100800 */
[----:B0-----:R-:W-:-:S02]  /*3a170*/  IADD3 R3, P3, R13, R2, RZ ;  /* 0x000000020d037210 */ /* 0x001fc40007f7e0ff */
[----:B-1----:R-:W-:-:S03]  /*3a180*/  LEA.HI.X.SX32 R4, R7, R0, 0x1, P4 ;  /* 0x0000000007047211 */ /* 0x002fc600020f0eff */
[----:B------:R0:W-:Y:S01]  /*3a190*/  STL [R1+0x116c], R3 ;  /* 0x00116c0301007387 */ /* 0x0001e20000100800 */
[----:B--2---:R-:W-:-:S03]  /*3a1a0*/  IADD3 R5, P4, R14, R2, RZ ;  /* 0x000000020e057210 */ /* 0x004fc60007f9e0ff */
[----:B------:R1:W-:Y:S04]  /*3a1b0*/  STL [R1+0x1138], R4 ;  /* 0x0011380401007387 */ /* 0x0003e80000100800 */
[----:B------:R-:W-:Y:S01]  /*3a1c0*/  STL [R1+0x1174], R5 ;  /* 0x0011740501007387 */ /* 0x000fe20000100800 */
[----:B0-----:R-:W-:Y:S02]  /*3a1d0*/  LEA.HI.X.SX32 R3, R8, R0, 0x1, P5 ;  /* 0x0000000008037211 */ /* 0x001fe400028f0eff */
[----:B-1----:R-:W-:-:S03]  /*3a1e0*/  IADD3 R4, P5, R15, R2, RZ ;  /* 0x000000020f047210 */ /* 0x002fc60007fbe0ff */
[----:B------:R0:W-:Y:S01]  /*3a1f0*/  STL [R1+0x1140], R3 ;  /* 0x0011400301007387 */ /* 0x0001e20000100800 */
[----:B------:R-:W1:Y:S01]  /*3a200*/  LDC R2, c[0x0][0x238] ;  /* 0x00008e00ff027b82 */ /* 0x000e620000000800 */
[----:B0-----:R-:W-:Y:S02]  /*3a210*/  LEA.HI.X.SX32 R3, R9, R0, 0x1, P6 ;  /* 0x0000000009037211 */ /* 0x001fe400030f0eff */
[----:B------:R-:W2:Y:S04]  /*3a220*/  LDL R9, [R1+0x1004] ;  /* 0x0010040001097983 */ /* 0x000ea80000100800 */
[----:B------:R-:W-:Y:S04]  /*3a230*/  STL [R1+0x117c], R4 ;  /* 0x00117c0401007387 */ /* 0x000fe80000100800 */
[----:B------:R0:W-:Y:S01]  /*3a240*/  STL [R1+0x1148], R3 ;  /* 0x0011480301007387 */ /* 0x0001e20000100800 */
[----:B-1----:R-:W-:-:S02]  /*3a250*/  IMAD.SHL.U32 R8, R2, 0x20, RZ ;  /* 0x0000002002087824 */ /* 0x002fc400078e00ff */
[----:B------:R-:W-:Y:S01]  /*3a260*/  IMAD R7, R2, 0x1f, RZ ;  /* 0x0000001f02077824 */ /* 0x000fe200078e02ff */
[----:B0-----:R-:W-:Y:S01]  /*3a270*/  LEA.HI.X.SX32 R3, R10, R0, 0x1, P0 ;  /* 0x000000000a037211 */ /* 0x001fe200000f0eff */
[----:B------:R-:W-:Y:S01]  /*3a280*/  IMAD R10, R2, 0x21, RZ ;  /* 0x00000021020a7824 */ /* 0x000fe200078e02ff */
[-C--:B--2---:R-:W-:Y:S02]  /*3a290*/  IADD3 R5, P6, R16, R9.reuse, RZ ;  /* 0x0000000910057210 */ /* 0x084fe40007fde0ff */
[----:B------:R-:W-:-:S03]  /*3a2a0*/  IADD3 R4, P0, R17, R9, RZ ;  /* 0x0000000911047210 */ /* 0x000fc60007f1e0ff */
[----:B------:R0:W-:Y:S04]  /*3a2b0*/  STL [R1+0x1184], R5 ;  /* 0x0011840501007387 */ /* 0x0001e80000100800 */
[----:B------:R1:W-:Y:S04]  /*3a2c0*/  STL [R1+0x1150], R3 ;  /* 0x0011500301007387 */ /* 0x0003e80000100800 */
[----:B------:R2:W-:Y:S01]  /*3a2d0*/  STL [R1+0x118c], R4 ;  /* 0x00118c0401007387 */ /* 0x0005e20000100800 */
[----:B0-----:R-:W-:Y:S01]  /*3a2e0*/  LEA.HI.X.SX32 R5, R11, R0, 0x1, P1 ;  /* 0x000000000b057211 */ /* 0x001fe200008f0eff */
[----:B------:R-:W-:Y:S01]  /*3a2f0*/  IMAD R11, R2, 0x22, RZ ;  /* 0x00000022020b7824 */ /* 0x000fe200078e02ff */
[----:B-1----:R-:W-:-:S03]  /*3a300*/  IADD3 R3, P1, R18, R9, RZ ;  /* 0x0000000912037210 */ /* 0x002fc60007f3e0ff */
[----:B------:R0:W-:Y:S01]  /*3a310*/  STL [R1+0x1158], R5 ;  /* 0x0011580501007387 */ /* 0x0001e20000100800 */
[----:B--2---:R-:W-:-:S03]  /*3a320*/  LEA.HI.X.SX32 R4, R12, R0, 0x1, P2 ;  /* 0x000000000c047211 */ /* 0x004fc600010f0eff */
[----:B------:R1:W-:Y:S04]  /*3a330*/  STL [R1+0x1194], R3 ;  /* 0x0011940301007387 */ /* 0x0003e80000100800 */
[----:B------:R2:W-:Y:S01]  /*3a340*/  STL [R1+0x1160], R4 ;  /* 0x0011600401007387 */ /* 0x0005e20000100800 */
[----:B0-----:R-:W-:Y:S02]  /*3a350*/  IADD3 R5, P2, R19, R9, RZ ;  /* 0x0000000913057210 */ /* 0x001fe40007f5e0ff */
[----:B-1----:R-:W-:-:S03]  /*3a360*/  LEA.HI.X.SX32 R3, R13, R0, 0x1, P3 ;  /* 0x000000000d037211 */ /* 0x002fc600018f0eff */
[----:B------:R0:W-:Y:S01]  /*3a370*/  STL [R1+0x119c], R5 ;  /* 0x00119c0501007387 */ /* 0x0001e20000100800 */
[----:B--2---:R-:W-:-:S03]  /*3a380*/  IADD3 R4, P3, R20, R9, RZ ;  /* 0x0000000914047210 */ /* 0x004fc60007f7e0ff */
[----:B------:R1:W-:Y:S04]  /*3a390*/  STL [R1+0x1168], R3 ;  /* 0x0011680301007387 */ /* 0x0003e80000100800 */
[----:B------:R2:W-:Y:S01]  /*3a3a0*/  STL [R1+0x11a4], R4 ;  /* 0x0011a40401007387 */ /* 0x0005e20000100800 */
[----:B0-----:R-:W-:Y:S02]  /*3a3b0*/  LEA.HI.X.SX32 R5, R14, R0, 0x1, P4 ;  /* 0x000000000e057211 */ /* 0x001fe400020f0eff */
        /* <DEDUP_REMOVED lines=32> */
[----:B------:R-:W-:Y:S01]  /*3a5c0*/  IADD3 R6, P5, R29, R9, RZ ;  /* 0x000000091d067210 */ /* 0x000fe20007fbe0ff */
[C---:B--2---:R-:W-:Y:S02]  /*3a5d0*/  IMAD R4, R2.reuse, 0x24, RZ ;  /* 0x0000002402047824 */ /* 0x044fe400078e02ff */
[----:B------:R1:W-:Y:S04]  /*3a5e0*/  STL [R1+0x11b0], R3 ;  /* 0x0011b00301007387 */ /* 0x0003e80000100800 */
[----:B------:R2:W-:Y:S01]  /*3a5f0*/  STL [R1+0x11ec], R6 ;  /* 0x0011ec0601007387 */ /* 0x0005e20000100800 */
[----:B0-----:R-:W-:Y:S01]  /*3a600*/  LEA.HI.X.SX32 R5, R23, R0, 0x1, P6 ;  /* 0x0000000017057211 */ /* 0x001fe200030f0eff */
[----:B-1----:R-:W-:-:S04]  /*3a610*/  IMAD R3, R2, 0x23, RZ ;  /* 0x0000002302037824 */ /* 0x002fc800078e02ff */
[----:B------:R0:W-:Y:S01]  /*3a620*/  STL [R1+0x11b8], R5 ;  /* 0x0011b80501007387 */ /* 0x0001e20000100800 */
[----:B--2---:R-:W-:-:S05]  /*3a630*/  IADD3 R6, P6, R4, R9, RZ ;  /* 0x0000000904067210 */ /* 0x004fca0007fde0ff */
[----:B------:R1:W-:Y:S01]  /*3a640*/  STL [R1+0x11f4], R6 ;  /* 0x0011f40601007387 */ /* 0x0003e20000100800 */
[----:B0-----:R-:W-:-:S05]  /*3a650*/  LEA.HI.X.SX32 R5, R24, R0, 0x1, P0 ;  /* 0x0000000018057211 */ /* 0x001fca00000f0eff */
[----:B------:R0:W-:Y:S01]  /*3a660*/  STL [R1+0x11c0], R5 ;  /* 0x0011c00501007387 */ /* 0x0001e20000100800 */
[----:B-1----:R-:W-:-:S05]  /*3a670*/  IADD3 R6, P0, R3, R9, RZ ;  /* 0x0000000903067210 */ /* 0x002fca0007f1e0ff */
        /* <DEDUP_REMOVED lines=9> */
[----:B0-----:R-:W-:Y:S02]  /*3a710*/  LEA.HI.X.SX32 R5, R27, R0, 0x1, P3 ;  /* 0x000000001b057211 */ /* 0x001fe400018f0eff */
[----:B------:R-:W-:-:S03]  /*3a720*/  IADD3 R12, P3, R8, R9, RZ ;  /* 0x00000009080c7210 */ /* 0x000fc60007f7e0ff */
[----:B------:R0:W-:Y:S01]  /*3a730*/  STL [R1+0x11d8], R5 ;  /* 0x0011d80501007387 */ /* 0x0001e20000100800 */
[----:B-1----:R-:W-:-:S03]  /*3a740*/  IMAD R6, R2, 0x1e, RZ ;  /* 0x0000001e02067824 */ /* 0x002fc600078e02ff */
[----:B------:R1:W-:Y:S01]  /*3a750*/  STL [R1+0x1214], R12 ;  /* 0x0012140c01007387 */ /* 0x0003e20000100800 */
[-C--:B0-----:R-:W-:Y:S02]  /*3a760*/  LEA.HI.X.SX32 R5, R28, R0.reuse, 0x1, P4 ;  /* 0x000000001c057211 */ /* 0x081fe400020f0eff */
[-C--:B------:R-:W-:Y:S02]  /*3a770*/  IADD3 R13, P4, R7, R9.reuse, RZ ;  /* 0x00000009070d7210 */ /* 0x080fe40007f9e0ff */
[----:B-1----:R-:W-:Y:S01]  /*3a780*/  LEA.HI.X.SX32 R12, R29, R0, 0x1, P5 ;  /* 0x000000001d0c7211 */ /* 0x002fe200028f0eff */
[----:B------:R0:W-:Y:S04]  /*3a790*/  STL [R1+0x11e0], R5 ;  /* 0x0011e00501007387 */ /* 0x0001e80000100800 */
[----:B------:R1:W-:Y:S04]  /*3a7a0*/  STL [R1+0x121c], R13 ;  /* 0x00121c0d01007387 */ /* 0x0003e80000100800 */
[----:B------:R2:W-:Y:S01]  /*3a7b0*/  STL [R1+0x11e8], R12 ;  /* 0x0011e80c01007387 */ /* 0x0005e20000100800 */
[----:B0-----:R-:W-:Y:S01]  /*3a7c0*/  IMAD R5, R2, 0x1d, RZ ;  /* 0x0000001d02057824 */ /* 0x001fe200078e02ff */
[----:B-1----:R-:W-:-:S02]  /*3a7d0*/  IADD3 R13, P5, R6, R9, RZ ;  /* 0x00000009060d7210 */ /* 0x002fc40007fbe0ff */
[----:B--2---:R-:W-:-:S03]  /*3a7e0*/  LEA.HI.X.SX32 R12, R4, R0, 0x1, P6 ;  /* 0x00000000040c7211 */ /* 0x004fc600030f0eff */
[----:B------:R0:W-:Y:S01]  /*3a7f0*/  STL [R1+0x1224], R13 ;  /* 0x0012240d01007387 */ /* 0x0001e20000100800 */
[----:B------:R-:W-:-:S03]  /*3a800*/  IMAD R4, R2, 0x1c, RZ ;  /* 0x0000001c02047824 */ /* 0x000fc600078e02ff */
[----:B------:R1:W-:Y:S01]  /*3a810*/  STL [R1+0x11f0], R12 ;  /* 0x0011f00c01007387 */ /* 0x0003e20000100800 */
[----:B0-----:R-:W-:Y:S02]  /*3a820*/  IADD3 R13, P6, R5, R9, RZ ;  /* 0x00000009050d7210 */ /* 0x001fe40007fde0ff */
[----:B-1----:R-:W-:-:S03]  /*3a830*/  LEA.HI.X.SX32 R12, R3, R0, 0x1, P0 ;  /* 0x00000000030c7211 */ /* 0x002fc600000f0eff */
        /* <DEDUP_REMOVED lines=56> */
[----:B------:R-:W-:Y:S01]  /*3abc0*/  IMAD.SHL.U32 R8, R2, 0x10, RZ ;  /* 0x0000001002087824 */ /* 0x000fe200078e00ff */
[-C--:B------:R-:W-:Y:S02]  /*3abd0*/  LEA.HI.X.SX32 R11, R11, R0.reuse, 0x1, P3 ;  /* 0x000000000b0b7211 */ /* 0x080fe400018f0eff */
[----:B------:R1:W-:Y:S01]  /*3abe0*/  STL [R1+0x1250], R12 ;  /* 0x0012500c01007387 */ /* 0x0003e20000100800 */
[----:B0-----:R-:W-:Y:S02]  /*3abf0*/  IADD3 R13, P4, R10, R9, RZ ;  /* 0x000000090a0d7210 */ /* 0x001fe40007f9e0ff */
[----:B-1----:R-:W-:-:S03]  /*3ac00*/  LEA.HI.X.SX32 R12, R7, R0, 0x1, P5 ;  /* 0x00000000070c7211 */ /* 0x002fc600028f0eff */
[----:B------:R0:W-:Y:S01]  /*3ac10*/  STL [R1+0x128c], R13 ;  /* 0x00128c0d01007387 */ /* 0x0001e20000100800 */
[----:B------:R-:W-:Y:S01]  /*3ac20*/  IMAD R7, R2, 0xf, RZ ;  /* 0x0000000f02077824 */ /* 0x000fe200078e02ff */
        /* <DEDUP_REMOVED lines=24> */
[----:B------:R-:W-:Y:S02]  /*3adb0*/  LEA.HI.X.SX32 R5, R5, R0, 0x1, P1 ;  /* 0x0000000005057211 */ /* 0x000fe400008f0eff */
[----:B------:R1:W-:Y:S01]  /*3adc0*/  STL [R1+0x1278], R12 ;  /* 0x0012780c01007387 */ /* 0x0003e20000100800 */
[----:B0-----:R-:W-:Y:S01]  /*3add0*/  IADD3 R13, P2, R4, R9, RZ ;  /* 0x00000009040d7210 */ /* 0x001fe20007f5e0ff */
[----:B-1----:R-:W-:-:S04]  /*3ade0*/  IMAD R12, R2, 0xa, RZ ;  /* 0x0000000a020c7824 */ /* 0x002fc800078e02ff */
[----:B------:R0:W-:Y:S01]  /*3adf0*/  STL [R1+0x12b4], R13 ;  /* 0x0012b40d01007387 */ /* 0x0001e20000100800 */
[----:B------:R-:W-:-:S03]  /*3ae00*/  LEA.HI.X.SX32 R4, R4, R0, 0x1, P2 ;  /* 0x0000000004047211 */ /* 0x000fc600010f0eff */
[----:B------:R1:W-:Y:S01]  /*3ae10*/  STL [R1+0x1280], R11 ;  /* 0x0012800b01007387 */ /* 0x0003e20000100800 */
[----:B0-----:R-:W-:Y:S01]  /*3ae20*/  IADD3 R13, P3, R3, R9, RZ ;  /* 0x00000009030d7210 */ /* 0x001fe20007f7e0ff */
[----:B-1----:R-:W-:-:S04]  /*3ae30*/  IMAD R11, R2, 0x9, RZ ;  /* 0x00000009020b7824 */ /* 0x002fc800078e02ff */
[----:B------:R0:W-:Y:S01]  /*3ae40*/  STL [R1+0x12bc], R13 ;  /* 0x0012bc0d01007387 */ /* 0x0001e20000100800 */
[----:B------:R-:W-:-:S03]  /*3ae50*/  LEA.HI.X.SX32 R3, R3, R0, 0x1, P3 ;  /* 0x0000000003037211 */ /* 0x000fc600018f0eff */
[----:B------:R1:W-:Y:S01]  /*3ae60*/  STL [R1+0x1288], R10 ;  /* 0x0012880a01007387 */ /* 0x0003e20000100800 */
[----:B0-----:R-:W-:Y:S01]  /*3ae70*/  IADD3 R13, P4, R12, R9, RZ ;  /* 0x000000090c0d7210 */ /* 0x001fe20007f9e0ff */
[----:B-1----:R-:W-:-:S04]  /*3ae80*/  IMAD.SHL.U32 R10, R2, 0x8, RZ ;  /* 0x00000008020a7824 */ /* 0x002fc800078e00ff */
        /* <DEDUP_REMOVED lines=31> */
[-C--:B------:R-:W-:Y:S02]  /*3b080*/  LEA.HI.X.SX32 R5, R5, R0.reuse, 0x1, P3 ;  /* 0x0000000005057211 */ /* 0x080fe400018f0eff */
[CC--:B------:R-:W-:Y:S01]  /*3b090*/  IADD3 R11, P5, R3.reuse, R9.reuse, RZ ;  /* 0x00000009030b7210 */ /* 0x0c0fe20007fbe0ff */
[----:B------:R-:W-:Y:S03]  /*3b0a0*/  STL [R1+0x12c0], R14 ;  /* 0x0012c00e01007387 */ /* 0x000fe60000100800 */
[----:B------:R-:W-:Y:S02]  /*3b0b0*/  LEA.HI.X.SX32 R3, R3, R0, 0x1, P5 ;  /* 0x0000000003037211 */ /* 0x000fe400028f0eff */
[----:B0-----:R-:W-:Y:S02]  /*3b0c0*/  IADD3 R13, P4, R4, R9, RZ ;  /* 0x00000009040d7210 */ /* 0x001fe40007f9e0ff */
[----:B------:R-:W-:-:S02]  /*3b0d0*/  IADD3 R9, P6, R9, R2, RZ ;  /* 0x0000000209097210 */ /* 0x000fc40007fde0ff */
[-C--:B------:R-:W-:Y:S01]  /*3b0e0*/  LEA.HI.X.SX32 R4, R4, R0.reuse, 0x1, P4 ;  /* 0x0000000004047211 */ /* 0x080fe200020f0eff */
[----:B------:R-:W-:Y:S01]  /*3b0f0*/  STL [R1+0x12fc], R13 ;  /* 0x0012fc0d01007387 */ /* 0x000fe20000100800 */
[----:B------:R-:W-:-:S03]  /*3b100*/  LEA.HI.X.SX32 R2, R2, R0, 0x1, P6 ;  /* 0x0000000002027211 */ /* 0x000fc600030f0eff */
[----:B------:R-:W-:Y:S04]  /*3b110*/  STL [R1+0x12c8], R12 ;  /* 0x0012c80c01007387 */ /* 0x000fe80000100800 */
[----:B------:R-:W-:Y:S04]  /*3b120*/  STL [R1+0x1304], R11 ;  /* 0x0013040b01007387 */ /* 0x000fe80000100800 */
[----:B------:R-:W-:Y:S04]  /*3b130*/  STL [R1+0x12d0], R10 ;  /* 0x0012d00a01007387 */ /* 0x000fe80000100800 */
[----:B------:R-:W-:Y:S04]  /*3b140*/  STL [R1+0x130c], R9 ;  /* 0x00130c0901007387 */ /* 0x000fe80000100800 */
[----:B------:R-:W-:Y:S04]  /*3b150*/  STL [R1+0x12d8], R8 ;  /* 0x0012d80801007387 */ /* 0x000fe80000100800 */
[----:B------:R-:W-:Y:S04]  /*3b160*/  STL [R1+0x12e0], R7 ;  /* 0x0012e00701007387 */ /* 0x000fe80000100800 */
[----:B------:R-:W-:Y:S04]  /*3b170*/  STL [R1+0x12e8], R6 ;  /* 0x0012e80601007387 */ /* 0x000fe80000100800 */
[----:B------:R-:W-:Y:S04]  /*3b180*/  STL [R1+0x12f0], R5 ;  /* 0x0012f00501007387 */ /* 0x000fe80000100800 */
[----:B------:R0:W-:Y:S04]  /*3b190*/  STL [R1+0x12f8], R4 ;  /* 0x0012f80401007387 */ /* 0x0001e80000100800 */
[----:B------:R1:W5:Y:S04]  /*3b1a0*/  LDL.LU R0, [R1+0x2414] ;  /* 0x0024140001007983 */ /* 0x0003680000300800 */
[----:B------:R2:W-:Y:S04]  /*3b1b0*/  STL [R1+0x1300], R3 ;  /* 0x0013000301007387 */ /* 0x0005e80000100800 */
[----:B------:R-:W-:Y:S04]  /*3b1c0*/  STL [R1+0x394], RZ ;  /* 0x000394ff01007387 */ /* 0x000fe80000100800 */
        /* <DEDUP_REMOVED lines=69> */
[----:B0-----:R-:W2:Y:S03]  /*3b620*/  S2R R4, SR_TID.X ;  /* 0x0000000000047919 */ /* 0x001ea60000002100 */
        /* <DEDUP_REMOVED lines=8> */
[----:B--2---:R-:W-:-:S02]  /*3b6b0*/  LOP3.LUT R3, R4, 0x3, RZ, 0xc0, !PT ;  /* 0x0000000304037812 */ /* 0x004fc400078ec0ff */
[----:B------:R-:W-:Y:S01]  /*3b6c0*/  SHF.R.U32.HI R4, RZ, 0x2, R4 ;  /* 0x00000002ff047819 */ /* 0x000fe20000011604 */
[----:B------:R1:W-:Y:S02]  /*3b6d0*/  STL [R1+0x128], RZ ;  /* 0x000128ff01007387 */ /* 0x0003e40000100800 */
[----:B------:R-:W-:Y:S01]  /*3b6e0*/  IMAD R3, R3, 0x110, RZ ;  /* 0x0000011003037824 */ /* 0x000fe200078e02ff */
[----:B------:R-:W-:Y:S01]  /*3b6f0*/  SGXT.U32 R4, R4, 0x3 ;  /* 0x000000030404781a */ /* 0x000fe20000000000 */
[----:B------:R1:W-:Y:S03]  /*3b700*/  STL [R1+0x12c], RZ ;  /* 0x00012cff01007387 */ /* 0x0003e60000100800 */
[----:B------:R-:W-:Y:S01]  /*3b710*/  LOP3.LUT R3, R3, R4, RZ, 0xfc, !PT ;  /* 0x0000000403037212 */ /* 0x000fe200078efcff */
[----:B------:R1:W-:Y:S03]  /*3b720*/  STL [R1+0x100], RZ ;  /* 0x000100ff01007387 */ /* 0x0003e60000100800 */
[C---:B------:R-:W-:Y:S01]  /*3b730*/  LOP3.LUT R5, R3.reuse, 0x10, RZ, 0x3c, !PT ;  /* 0x0000001003057812 */ /* 0x040fe200078e3cff */
[----:B------:R1:W-:Y:S01]  /*3b740*/  STL [R1+0x104], RZ ;  /* 0x000104ff01007387 */ /* 0x0003e20000100800 */
[----:B------:R-:W-:-:S02]  /*3b750*/  LOP3.LUT R4, R3, 0x20, RZ, 0x3c, !PT ;  /* 0x0000002003047812 */ /* 0x000fc400078e3cff */
[----:B---3--:R-:W-:Y:S01]  /*3b760*/  LOP3.LUT R2, R3, 0x30, RZ, 0x3c, !PT ;  /* 0x0000003003027812 */ /* 0x008fe200078e3cff */
        /* <DEDUP_REMOVED lines=13> */
[----:B------:R1:W-:Y:S02]  /*3b840*/  STL [R1+0xfc], RZ ;  /* 0x0000fcff01007387 */ /* 0x0003e40000100800 */
.L_x_2:
[----:B------:R-:W2:Y:S01]  /*3b850*/  LDL R5, [R1+0x1000] ;  /* 0x0010000001057983 */ /* 0x000ea20000100800 */
[----:B0-----:R-:W0:Y:S03]  /*3b860*/  LDC R2, c[0x0][0x230] ;  /* 0x00008c00ff027b82 */ /* 0x001e260000000800 */
[----:B--2---:R2:W-:Y:S04]  /*3b870*/  STL [R1+0x4fd8], R5 ;  /* 0x004fd80501007387 */ /* 0x0045e80000100800 */
[----:B------:R-:W3:Y:S04]  /*3b880*/  LDL R4, [R1+0x1004] ;  /* 0x0010040001047983 */ /* 0x000ee80000100800 */
[----:B--2---:R-:W0:Y:S04]  /*3b890*/  LDL R5, [R1+0x10b0] ;  /* 0x0010b00001057983 */ /* 0x004e280000100800 */
[----:B------:R-:W-:Y:S04]  /*3b8a0*/  STL [R1+0x4fc4], R11 ;  /* 0x004fc40b01007387 */ /* 0x000fe80000100800 */
[----:B------:R-:W-:Y:S04]  /*3b8b0*/  STL [R1+0x4fcc], R11 ;  /* 0x004fcc0b01007387 */ /* 0x000fe80000100800 */
[----:B------:R2:W-:Y:S04]  /*3b8c0*/  STL [R1+0x4fd4], R11 ;  /* 0x004fd40b01007387 */ /* 0x0005e80000100800 */
        /* <DEDUP_REMOVED lines=26> */
[----:B-----5:R-:W-:Y:S01]  /*3ba70*/  STL [R1+0x2414], R0 ;  /* 0x0024140001007387 */ /* 0x020fe20000100800 */
[----:B0-----:R-:W-:-:S03]  /*3ba80*/  IMAD R2, R5, -0x40, R2 ;  /* 0xffffffc005027824 */ /* 0x001fc600078e0202 */
[----:B------:R-:W3:Y:S02]  /*3ba90*/  LDL.LU R5, [R1+0x4fd8] ;  /* 0x004fd80001057983 */ /* 0x000ee40000300800 */
[----:B------:R-:W-:Y:S02]  /*3baa0*/  ISETP.GT.AND P0, PT, R2, RZ, PT ;  /* 0x000000ff0200720c */ /* 0x000fe40003f04270 */
[----:B--2---:R-:W-:-:S11]  /*3bab0*/  PRMT R11, RZ, 0x7610, R11 ;  /* 0x00007610ff0b7816 */ /* 0x004fd6000000000b */
[----:B---3--:R-:W2:Y:S01]  /*3bac0*/  @P0 LDG.E.U8 R11, desc[UR32][R4.64] ;  /* 0x00000020040b0981 */ /* 0x008ea2000c1e1100 */
[----:B------:R-:W-:-:S03]  /*3bad0*/  ISETP.GT.AND P1, PT, R2, 0x1, PT ;  /* 0x000000010200780c */ /* 0x000fc60003f24270 */
[----:B--2---:R0:W-:Y:S04]  /*3bae0*/  STL [R1+0x98], R11 ;  /* 0x0000980b01007387 */ /* 0x0041e80000100800 */
[----:B0-----:R-:W2:Y:S04]  /*3baf0*/  LDL.LU R11, [R1+0x4fd4] ;  /* 0x004fd400010b7983 */ /* 0x001ea80000300800 */
[----:B------:R-:W3:Y:S04]  /*3bb00*/  LDL R4, [R1+0x1308] ;  /* 0x0013080001047983 */ /* 0x000ee80000100800 */
[----:B------:R-:W3:Y:S01]  /*3bb10*/  LDL R5, [R1+0x130c] ;  /* 0x00130c0001057983 */ /* 0x000ee20000100800 */
[----:B------:R-:W-:-:S02]  /*3bb20*/  PRMT R10, RZ, 0x7610, R10 ;  /* 0x00007610ff0a7816 */ /* 0x000fc4000000000a */
[----:B---3--:R-:W-:-:S04]  /*3bb30*/  @P1 LOP3.LUT R5, R5, R4, RZ, 0x3c, !PT ;  /* 0x0000000405051212 */ /* 0x008fc800078e3cff */
[----:B------:R-:W-:-:S04]  /*3bb40*/  @P1 LOP3.LUT R4, R5, R4, RZ, 0x3c, !PT ;  /* 0x0000000405041212 */ /* 0x000fc800078e3cff */
[----:B------:R-:W-:-:S05]  /*3bb50*/  @P1 LOP3.LUT R5, R5, R4, RZ, 0x3c, !PT ;  /* 0x0000000405051212 */ /* 0x000fca00078e3cff */
[----:B------:R-:W3:Y:S01]  /*3bb60*/  @P1 LDG.E.U8 R10, desc[UR32][R4.64] ;  /* 0x00000020040a1981 */ /* 0x000ee2000c1e1100 */
[----:B------:R-:W-:-:S03]  /*3bb70*/  ISETP.GT.AND P2, PT, R2, 0x2, PT ;  /* 0x000000020200780c */ /* 0x000fc60003f44270 */
[----:B---3--:R0:W-:Y:S04]  /*3bb80*/  STL [R1+0x94], R10 ;  /* 0x0000940a01007387 */ /* 0x0081e80000100800 */
[----:B0-----:R-:W3:Y:S04]  /*3bb90*/  LDL.LU R10, [R1+0x4fd0] ;  /* 0x004fd000010a7983 */ /* 0x001ee80000300800 */
[----:B------:R-:W4:Y:S04]  /*3bba0*/  LDL R4, [R1+0x1300] ;  /* 0x0013000001047983 */ /* 0x000f280000100800 */
[----:B------:R-:W4:Y:S01]  /*3bbb0*/  LDL R5, [R1+0x1304] ;  /* 0x0013040001057983 */ /* 0x000f220000100800 */
[----:B--2---:R-:W-:-:S02]  /*3bbc0*/  PRMT R11, RZ, 0x7610, R11 ;  /* 0x00007610ff0b7816 */ /* 0x004fc4000000000b */
[----:B----4-:R-:W-:-:S04]  /*3bbd0*/  @P2 LOP3.LUT R5, R5, R4, RZ, 0x3c, !PT ;  /* 0x0000000405052212 */ /* 0x010fc800078e3cff */
[----:B------:R-:W-:-:S04]  /*3bbe0*/  @P2 LOP3.LUT R4, R5, R4, RZ, 0x3c, !PT ;  /* 0x0000000405042212 */ /* 0x000fc800078e3cff */
[----:B------:R-:W-:-:S05]  /*3bbf0*/  @P2 LOP3.LUT R5, R5, R4, RZ, 0x3c, !PT ;  /* 0x0000000405052212 */ /* 0x000fca00078e3cff */
[----:B------:R-:W2:Y:S01]  /*3bc00*/  @P2 LDG.E.U8 R11, desc[UR32][R4.64] ;  /* 0x00000020040b2981 */ /* 0x000ea2000c1e1100 */
[----:B------:R-:W-:-:S03]  /*3bc10*/  ISETP.GT.AND P3, PT, R2, 0x3, PT ;  /* 0x000000030200780c */ /* 0x000fc60003f64270 */
[----:B--2---:R0:W-:Y:S04]  /*3bc20*/  STL [R1+0x90], R11 ;  /* 0x0000900b01007387 */ /* 0x0041e80000100800 */
[----:B0-----:R-:W2:Y:S04]  /*3bc30*/  LDL.LU R11, [R1+0x4fcc] ;  /* 0x004fcc00010b7983 */ /* 0x001ea80000300800 */
[----:B------:R-:W4:Y:S04]  /*3bc40*/  LDL R4, [R1+0x12f8] ;  /* 0x0012f80001047983 */ /* 0x000f280000100800 */
[----:B------:R-:W4:Y:S01]  /*3bc50*/  LDL R5, [R1+0x12fc] ;  /* 0x0012fc0001057983 */ /* 0x000f220000100800 */
[----:B---3--:R-:W-:-:S02]  /*3bc60*/  PRMT R10, RZ, 0x7610, R10 ;  /* 0x00007610ff0a7816 */ /* 0x008fc4000000000a */
[----:B----4-:R-:W-:-:S04]  /*3bc70*/  @P3 LOP3.LUT R5, R5, R4, RZ, 0x3c, !PT ;  /* 0x0000000405053212 */ /* 0x010fc800078e3cff */
        /* <DEDUP_REMOVED lines=28> */
[----:B------:R-:W-:-:S02]  /*3be40*/  PRMT R14, RZ, 0x7610, R14 ;  /* 0x00007610ff0e7816 */ /* 0x000fc4000000000e */
[----:B----4-:R-:W-:-:S04]  /*3be50*/  @P2 LOP3.LUT R5, R5, R4, RZ, 0x3c, !PT ;  /* 0x0000000405052212 */ /* 0x010fc800078e3cff */
[----:B------:R-:W-:-:S04]  /*3be60*/  @P2 LOP3.LUT R4, R5, R4, RZ, 0x3c, !PT ;  /* 0x0000000405042212 */ /* 0x000fc800078e3cff */
[----:B------:R-:W-:-:S05]  /*3be70*/  @P2 LOP3.LUT R5, R5, R4, RZ, 0x3c, !PT ;  /* 0x0000000405052212 */ /* 0x000fca00078e3cff */
[----:B------:R-:W4:Y:S01]  /*3be80*/  @P2 LDG.E.U8 R14, desc[UR32][R4.64] ;  /* 0x00000020040e2981 */ /* 0x000f22000c1e1100 */
[----:B------:R-:W-:-:S03]  /*3be90*/  ISETP.GT.AND P3, PT, R2, 0x7, PT ;  /* 0x000000070200780c */ /* 0x000fc60003f64270 */
[----:B----4-:R0:W-:Y:S04]  /*3bea0*/  STL [R1+0x80], R14 ;  /* 0x0000800e01007387 */ /* 0x0101e80000100800 */
[----:B0-----:R-:W4:Y:S04]  /*3beb0*/  LDL.LU R14, [R1+0x4fbc] ;  /* 0x004fbc00010e7983 */ /* 0x001f280000300800 */
[----:B------:R-:W2:Y:S04]  /*3bec0*/  LDL R4, [R1+0x12d8] ;  /* 0x0012d80001047983 */ /* 0x000ea80000100800 */
[----:B------:R-:W2:Y:S01]  /*3bed0*/  LDL R5, [R1+0x12dc] ;  /* 0x0012dc0001057983 */ /* 0x000ea20000100800 */
[----:B------:R-:W-:-:S02]  /*3bee0*/  PRMT R7, RZ, 0x7610, R7 ;  /* 0x00007610ff077816 */ /* 0x000fc40000000007 */
[----:B--2---:R-:W-:-:S04]  /*3bef0*/  @P3 LOP3.LUT R5, R5, R4, RZ, 0x3c, !PT ;  /* 0x0000000405053212 */ /* 0x004fc800078e3cff */
[----:B------:R-:W-:-:S04]  /*3bf00*/  @P3 LOP3.LUT R4, R5, R4, RZ, 0x3c, !PT ;  /* 0x0000000405043212 */ /* 0x000fc800078e3cff */
[----:B------:R-:W-:-:S05]  /*3bf10*/  @P3 LOP3.LUT R5, R5, R4, RZ, 0x3c, !PT ;  /* 0x0000000405053212 */ /* 0x000fca00078e3cff */
[----:B------:R-:W2:Y:S01]  /*3bf20*/  @P3 LDG.E.U8 R7, desc[UR32][R4.64] ;  /* 0x0000002004073981 */ /* 0x000ea2000c1e1100 */
        /* <DEDUP_REMOVED lines=129> */
[----:B------:R0:W3:Y:S04]  /*3c740*/  @P0 LDG.E.U8 R11, desc[UR32][R4.64] ;  /* 0x00000020040b0981 */ /* 0x0000e8000c1e1100 */
[----:B------:R-:W0:Y:S04]  /*3c750*/  LDL R4, [R1+0x1268] ;  /* 0x0012680001047983 */ /* 0x000e280000100800 */
[----:B------:R-:W0:Y:S01]  /*3c760*/  LDL R5, [R1+0x126c] ;  /* 0x00126c0001057983 */ /* 0x000e220000100800 */
[----:B------:R-:W-:Y:S02]  /*3c770*/  ISETP.GT.AND P1, PT, R2, 0x15, PT ;  /* 0x000000150200780c */ /* 0x000fe40003f24270 */
[----:B------:R-:W-:-:S11]  /*3c780*/  PRMT R13, RZ, 0x7610, R13 ;  /* 0x00007610ff0d7816 */ /* 0x000fd6000000000d */
[----:B0-----:R-:W-:-:S04]  /*3c790*/  @P1 LOP3.LUT R5, R5, R4, RZ, 0x3c, !PT ;  /* 0x0000000405051212 */ /* 0x001fc800078e3cff */
[----:B------:R-:W-:-:S04]  /*3c7a0*/  @P1 LOP3.LUT R4, R5, R4, RZ, 0x3c, !PT ;  /* 0x0000000405041212 */ /* 0x000fc800078e3cff */
[----:B------:R-:W-:-:S05]  /*3c7b0*/  @P1 LOP3.LUT R5, R5, R4, RZ, 0x3c, !PT ;  /* 0x0000000405051212 */ /* 0x000fca00078e3cff */
[----:B------:R-:W4:Y:S04]  /*3c7c0*/  @P1 LDG.E.U8 R13, desc[UR32][R4.64] ;  /* 0x00000020040d1981 */ /* 0x000f28000c1e1100 */
[----:B---3--:R0:W-:Y:S04]  /*3c7d0*/  STL [R1+0x48], R11 ;  /* 0x0000480b01007387 */ /* 0x0081e80000100800 */
[----:B0-----:R-:W3:Y:S04]  /*3c7e0*/  LDL R11, [R1+0x124c] ;  /* 0x00124c00010b7983 */ /* 0x001ee80000100800 */
[----:B----4-:R0:W-:Y:S04]  /*3c7f0*/  STL [R1+0x44], R13 ;  /* 0x0000440d01007387 */ /* 0x0101e80000100800 */
[----:B0-----:R-:W4:Y:S04]  /*3c800*/  LDL.LU R13, [R1+0x4f84] ;  /* 0x004f8400010d7983 */ /* 0x001f280000300800 */
[----:B------:R-:W2:Y:S04]  /*3c810*/  LDL R4, [R1+0x1260] ;  /* 0x0012600001047983 */ /* 0x000ea80000100800 */
[----:B------:R-:W2:Y:S01]  /*3c820*/  LDL R5, [R1+0x1264] ;  /* 0x0012640001057983 */ /* 0x000ea20000100800 */
[----:B------:R-:W-:-:S02]  /*3c830*/  ISETP.GT.AND P2, PT, R2, 0x16, PT ;  /* 0x000000160200780c */ /* 0x000fc40003f44270 */
[----:B------:R-:W-:-:S11]  /*3c840*/  PRMT R3, RZ, 0x7610, R3 ;  /* 0x00007610ff037816 */ /* 0x000fd60000000003 */
        /* <DEDUP_REMOVED lines=24> */
[----:B------:R-:W-:Y:S02]  /*3c9d0*/  ISETP.GT.AND P1, PT, R2, 0x19, PT ;  /* 0x000000190200780c */ /* 0x000fe40003f24270 */
[----:B------:R-:W-:Y:S01]  /*3c9e0*/  PRMT R18, RZ, 0x7610, R18 ;  /* 0x00007610ff127816 */ /* 0x000fe20000000012 */
[----:B----4-:R0:W-:Y:S04]  /*3c9f0*/  STL [R1+0x38], R17 ;  /* 0x0000381101007387 */ /* 0x0101e80000100800 */
[----:B0-----:R-:W4:Y:S04]  /*3ca00*/  LDL.LU R17, [R1+0x4f78] ;  /* 0x004f780001117983 */ /* 0x001f280000300800 */
[----:B------:R-:W2:Y:S02]  /*3ca10*/  LDL R5, [R1+0x1248] ;  /* 0x0012480001057983 */ /* 0x000ea40000100800 */
[----:B------:R-:W-:-:S02]  /*3ca20*/  @P1 IMAD.MOV.U32 R4, RZ, RZ, R11 ;  /* 0x000000ffff041224 */ /* 0x000fc400078e000b */
[----:B------:R-:W3:Y:S04]  /*3ca30*/  LDL R11, [R1+0x122c] ;  /* 0x00122c00010b7983 */ /* 0x000ee80000100800 */
[----:B--2---:R-:W2:Y:S01]  /*3ca40*/  @P1 LDG.E.U8 R18, desc[UR32][R4.64] ;  /* 0x0000002004121981 */ /* 0x004ea2000c1e1100 */
[----:B------:R-:W-:-:S03]  /*3ca50*/  ISETP.GT.AND P2, PT, R2, 0x1a, PT ;  /* 0x0000001a0200780c */ /* 0x000fc60003f44270 */
[----:B--2---:R0:W-:Y:S04]  /*3ca60*/  STL [R1+0x34], R18 ;  /* 0x0000341201007387 */ /* 0x0041e80000100800 */
[----:B0-----:R-:W2:Y:S04]  /*3ca70*/  LDL.LU R18, [R1+0x4f74] ;  /* 0x004f740001127983 */ /* 0x001ea80000300800 */
        /* <DEDUP_REMOVED lines=20> */
[----:B------:R-:W2:Y:S04]  /*3cbc0*/  LDL R4, [R1+0x1230] ;  /* 0x0012300001047983 */ /* 0x000ea80000100800 */
[----:B------:R-:W2:Y:S01]  /*3cbd0*/  LDL R5, [R1+0x1234] ;  /* 0x0012340001057983 */ /* 0x000ea20000100800 */
[----:B------:R-:W-:-:S02]  /*3cbe0*/  PRMT R0, RZ, 0x7610, R0 ;  /* 0x00007610ff007816 */ /* 0x000fc40000000000 */
[----:B------:R-:W-:Y:S02]  /*3cbf0*/  ISETP.GT.AND P1, PT, R2, 0x1d, PT ;  /* 0x0000001d0200780c */ /* 0x000fe40003f24270 */
[----:B--2---:R-:W-:-:S04]  /*3cc00*/  @P0 LOP3.LUT R5, R5, R4, RZ, 0x3c, !PT ;  /* 0x0000000405050212 */ /* 0x004fc800078e3cff */
[----:B------:R-:W-:-:S04]  /*3cc10*/  @P0 LOP3.LUT R4, R5, R4, RZ, 0x3c, !PT ;  /* 0x0000000405040212 */ /* 0x000fc800078e3cff */
[----:B------:R-:W-:-:S05]  /*3cc20*/  @P0 LOP3.LUT R5, R5, R4, RZ, 0x3c, !PT ;  /* 0x0000000405050212 */ /* 0x000fca00078e3cff */
[----:B------:R0:W2:Y:S04]  /*3cc30*/  @P0 LDG.E.U8 R0, desc[UR32][R4.64] ;  /* 0x0000002004000981 */ /* 0x0000a8000c1e1100 */
[----:B------:R-:W4:Y:S01]  /*3cc40*/  LDL R5, [R1+0x1228] ;  /* 0x0012280001057983 */ /* 0x000f220000100800 */
[----:B------:R-:W-:Y:S01]  /*3cc50*/  PRMT R10, RZ, 0x7610, R10 ;  /* 0x00007610ff0a7816 */ /* 0x000fe2000000000a */
[----:B0-----:R-:W-:Y:S02]  /*3cc60*/  @P1 IMAD.MOV.U32 R4, RZ, RZ, R11 ;  /* 0x000000ffff041224 */ /* 0x001fe400078e000b */
[----:B--2---:R-:W-:Y:S01]  /*3cc70*/  STL [R1+0x4f34], R0 ;  /* 0x004f340001007387 */ /* 0x004fe20000100800 */
[C---:B------:R-:W-:Y:S02]  /*3cc80*/  ISETP.GT.AND P2, PT, R2.reuse, 0x1e, PT ;  /* 0x0000001e0200780c */ /* 0x040fe40003f44270 */
[----:B------:R-:W-:Y:S01]  /*3cc90*/  PRMT R14, RZ, 0x7610, R14 ;  /* 0x00007610ff0e7816 */ /* 0x000fe2000000000e */
[----:B------:R-:W2:Y:S04]  /*3cca0*/  LDL R11, [R1+0x1208] ;  /* 0x00120800010b7983 */ /* 0x000ea80000100800 */
[----:B----4-:R-:W4:Y:S04]  /*3ccb0*/  @P1 LDG.E.U8 R10, desc[UR32][R4.64] ;  /* 0x00000020040a1981 */ /* 0x010f28000c1e1100 */
[----:B------:R-:W3:Y:S04]  /*3ccc0*/  LDL R4, [R1+0x1220] ;  /* 0x0012200001047983 */ /* 0x000ee80000100800 */
[----:B------:R-:W3:Y:S04]  /*3ccd0*/  LDL R5, [R1+0x1224] ;  /* 0x0012240001057983 */ /* 0x000ee80000100800 */
[----:B----4-:R0:W-:Y:S01]  /*3cce0*/  STL [R1+0x24], R10 ;  /* 0x0000240a01007387 */ /* 0x0101e20000100800 */
[----:B------:R-:W-:-:S02]  /*3ccf0*/  ISETP.GT.AND P3, PT, R2, 0x1f, PT ;  /* 0x0000001f0200780c */ /* 0x000fc40003f64270 */
[----:B------:R-:W-:Y:S01]  /*3cd00*/  PRMT R7, RZ, 0x7610, R7 ;  /* 0x00007610ff077816 */ /* 0x000fe20000000007 */
[----:B0-----:R-:W4:Y:S01]  /*3cd10*/  LDL R10, [R1+0x120c] ;  /* 0x00120c00010a7983 */ /* 0x001f220000100800 */
[----:B---3--:R-:W-:-:S04]  /*3cd20*/  @P2 LOP3.LUT R5, R5, R4, RZ, 0x3c, !PT ;  /* 0x0000000405052212 */ /* 0x008fc800078e3cff */
[----:B------:R-:W-:-:S04]  /*3cd30*/  @P2 LOP3.LUT R4, R5, R4, RZ, 0x3c, !PT ;  /* 0x0000000405042212 */ /* 0x000fc800078e3cff */
[----:B------:R-:W-:-:S05]  /*3cd40*/  @P2 LOP3.LUT R5, R5, R4, RZ, 0x3c, !PT ;  /* 0x0000000405052212 */ /* 0x000fca00078e3cff */
[----:B------:R-:W3:Y:S04]  /*3cd50*/  @P2 LDG.E.U8 R14, desc[UR32][R4.64] ;  /* 0x00000020040e2981 */ /* 0x000ee8000c1e1100 */
[----:B------:R-:W2:Y:S04]  /*3cd60*/  LDL R4, [R1+0x1218] ;  /* 0x0012180001047983 */ /* 0x000ea80000100800 */
[----:B------:R-:W2:Y:S04]  /*3cd70*/  LDL R5, [R1+0x121c] ;  /* 0x00121c0001057983 */ /* 0x000ea80000100800 */
[----:B---3--:R0:W-:Y:S01]  /*3cd80*/  STL [R1+0x20], R14 ;  /* 0x0000200e01007387 */ /* 0x0081e20000100800 */
[----:B------:R-:W-:-:S02]  /*3cd90*/  ISETP.GT.AND P0, PT, R2, 0x20, PT ;  /* 0x000000200200780c */ /* 0x000fc40003f04270 */
[----:B------:R-:W-:Y:S02]  /*3cda0*/  PRMT R23, RZ, 0x7610, R23 ;  /* 0x00007610ff177816 */ /* 0x000fe40000000017 */
[----:B------:R-:W-:Y:S02]  /*3cdb0*/  ISETP.GT.AND P1, PT, R2, 0x21, PT ;  /* 0x000000210200780c */ /* 0x000fe40003f24270 */
[----:B------:R-:W-:Y:S01]  /*3cdc0*/  PRMT R0, RZ, 0x7610, R0 ;  /* 0x00007610ff007816 */ /* 0x000fe20000000000 */
[----:B0-----:R-:W3:Y:S01]  /*3cdd0*/  LDL R14, [R1+0x1204] ;  /* 0x00120400010e7983 */ /* 0x001ee20000100800 */
[----:B--2---:R-:W-:-:S04]  /*3cde0*/  @P3 LOP3.LUT R5, R5, R4, RZ, 0x3c, !PT ;  /* 0x0000000405053212 */ /* 0x004fc800078e3cff */
[----:B------:R-:W-:-:S04]  /*3cdf0*/  @P3 LOP3.LUT R4, R5, R4, RZ, 0x3c, !PT ;  /* 0x0000000405043212 */ /* 0x000fc800078e3cff */
[----:B------:R-:W-:-:S05]  /*3ce00*/  @P3 LOP3.LUT R5, R5, R4, RZ, 0x3c, !PT ;  /* 0x0000000405053212 */ /* 0x000fca00078e3cff */
[----:B------:R0:W2:Y:S04]  /*3ce10*/  @P3 LDG.E.U8 R7, desc[UR32][R4.64] ;  /* 0x0000002004073981 */ /* 0x0000a8000c1e1100 */
[----:B------:R-:W0:Y:S04]  /*3ce20*/  LDL R4, [R1+0x1210] ;  /* 0x0012100001047983 */ /* 0x000e280000100800 */
[----:B------:R-:W0:Y:S02]  /*3ce30*/  LDL R5, [R1+0x1214] ;  /* 0x0012140001057983 */ /* 0x000e240000100800 */
[----:B0-----:R-:W-:-:S04]  /*3ce40*/  @P0 LOP3.LUT R5, R5, R4, RZ, 0x3c, !PT ;  /* 0x0000000405050212 */ /* 0x001fc800078e3cff */
[----:B------:R-:W-:-:S04]  /*3ce50*/  @P0 LOP3.LUT R4, R5, R4, RZ, 0x3c, !PT ;  /* 0x0000000405040212 */ /* 0x000fc800078e3cff */
[----:B------:R-:W-:-:S05]  /*3ce60*/  @P0 LOP3.LUT R5, R5, R4, RZ, 0x3c, !PT ;  /* 0x0000000405050212 */ /* 0x000fca00078e3cff */
[----:B------:R4:W3:Y:S04]  /*3ce70*/  @P0 LDG.E.U8 R23, desc[UR32][R4.64] ;  /* 0x0000002004170981 */ /* 0x0008e8000c1e1100 */
[----:B--2---:R0:W-:Y:S01]  /*3ce80*/  STL [R1+0x1c], R7 ;  /* 0x00001c0701007387 */ /* 0x0041e20000100800 */
[----:B----4-:R-:W-:Y:S02]  /*3ce90*/  @P1 IMAD.MOV.U32 R4, RZ, RZ, R10 ;  /* 0x000000ffff041224 */ /* 0x010fe400078e000a */
[----:B------:R-:W-:Y:S01]  /*3cea0*/  @P1 IMAD.MOV.U32 R5, RZ, RZ, R11 ;  /* 0x000000ffff051224 */ /* 0x000fe200078e000b */
[----:B0-----:R-:W2:Y:S04]  /*3ceb0*/  LDL R7, [R1+0x11fc] ;  /* 0x0011fc0001077983 */ /* 0x001ea80000100800 */
[----:B------:R0:W4:Y:S04]  /*3cec0*/  @P1 LDG.E.U8 R0, desc[UR32][R4.64] ;  /* 0x0000002004001981 */ /* 0x000128000c1e1100 */
[----:B---3--:R3:W-:Y:S04]  /*3ced0*/  STL [R1+0x18], R23 ;  /* 0x0000181701007387 */ /* 0x0087e80000100800 */
[----:B---3--:R-:W3:Y:S04]  /*3cee0*/  LDL.LU R23, [R1+0x4f68] ;  /* 0x004f680001177983 */ /* 0x008ee80000300800 */
[----:B------:R-:W2:Y:S01]  /*3cef0*/  LDL R5, [R1+0x1200] ;  /* 0x0012000001057983 */ /* 0x000ea20000100800 */
[----:B------:R-:W-:-:S02]  /*3cf00*/  ISETP.GT.AND P2, PT, R2, 0x22, PT ;  /* 0x000000220200780c */ /* 0x000fc40003f44270 */
[----:B------:R-:W-:Y:S01]  /*3cf10*/  PRMT R9, RZ, 0x7610, R9 ;  /* 0x00007610ff097816 */ /* 0x000fe20000000009 */
[----:B------:R-:W4:Y:S01]  /*3cf20*/  LDL R11, [R1+0x11e8] ;  /* 0x0011e800010b7983 */ /* 0x000f220000100800 */
[----:B------:R-:W-:Y:S02]  /*3cf30*/  ISETP.GT.AND P3, PT, R2, 0x23, PT ;  /* 0x000000230200780c */ /* 0x000fe40003f64270 */
[----:B------:R-:W-:Y:S01]  /*3cf40*/  PRMT R6, RZ, 0x7610, R6 ;  /* 0x00007610ff067816 */ /* 0x000fe20000000006 */
[----:B------:R-:W3:Y:S06]  /*3cf50*/  LDL R10, [R1+0x11ec] ;  /* 0x0011ec00010a7983 */ /* 0x000eec0000100800 */
[----:B0-----:R-:W-:-:S02]  /*3cf60*/  @P2 IMAD.MOV.U32 R4, RZ, RZ, R14 ;  /* 0x000000ffff042224 */ /* 0x001fc400078e000e */
[----:B------:R-:W4:Y:S04]  /*3cf70*/  LDL R14, [R1+0x11e0] ;  /* 0x0011e000010e7983 */ /* 0x000f280000100800 */
[----:B--2---:R0:W2:Y:S04]  /*3cf80*/  @P2 LDG.E.U8 R9, desc[UR32][R4.64] ;  /* 0x0000002004092981 */ /* 0x0040a8000c1e1100 */
[----:B------:R-:W3:Y:S01]  /*3cf90*/  LDL R5, [R1+0x11f8] ;  /* 0x0011f80001057983 */ /* 0x000ee20000100800 */
[----:B0-----:R-:W-:Y:S01]  /*3cfa0*/  @P3 IMAD.MOV.U32 R4, RZ, RZ, R7 ;  /* 0x000000ffff043224 */ /* 0x001fe200078e0007 */
[----:B------:R-:W-:-:S02]  /*3cfb0*/  ISETP.GT.AND P0, PT, R2, 0x24, PT ;  /* 0x000000240200780c */ /* 0x000fc40003f04270 */
[----:B--2---:R0:W-:Y:S01]  /*3cfc0*/  STL [R1+0x10], R9 ;  /* 0x0000100901007387 */ /* 0x0041e20000100800 */
[C---:B------:R-:W-:Y:S02]  /*3cfd0*/  ISETP.GT.AND P1, PT, R2.reuse, 0x25, PT ;  /* 0x000000250200780c */ /* 0x040fe40003f24270 */
[----:B------:R-:W-:Y:S01]  /*3cfe0*/  PRMT R24, RZ, 0x7610, R24 ;  /* 0x00007610ff187816 */ /* 0x000fe20000000018 */
[----:B------:R-:W2:Y:S04]  /*3cff0*/  LDL R7, [R1+0x11d8] ;  /* 0x0011d80001077983 */ /* 0x000ea80000100800 */
[----:B---3--:R3:W2:Y:S04]  /*3d000*/  @P3 LDG.E.U8 R6, desc[UR32][R4.64] ;  /* 0x0000002004063981 */ /* 0x0086a8000c1e1100 */
[----:B0-----:R-:W2:Y:S04]  /*3d010*/  LDL R9, [R1+0x11e4] ;  /* 0x0011e40001097983 */ /* 0x001ea80000100800 */
[----:B------:R-:W3:Y:S04]  /*3d020*/  LDL R4, [R1+0x11f0] ;  /* 0x0011f00001047983 */ /* 0x000ee80000100800 */
[----:B------:R-:W3:Y:S01]  /*3d030*/  LDL R5, [R1+0x11f4] ;  /* 0x0011f40001057983 */ /* 0x000ee20000100800 */
[----:B------:R-:W-:-:S02]  /*3d040*/  ISETP.GT.AND P2, PT, R2, 0x26, PT ;  /* 0x000000260200780c */ /* 0x000fc40003f44270 */
[----:B------:R-:W-:Y:S02]  /*3d050*/  PRMT R15, RZ, 0x7610, R15 ;  /* 0x00007610ff0f7816 */ /* 0x000fe4000000000f */
[----:B------:R-:W-:Y:S02]  /*3d060*/  PRMT R8, RZ, 0x7610, R8 ;  /* 0x00007610ff087816 */ /* 0x000fe40000000008 */
[----:B---3--:R-:W-:-:S04]  /*3d070*/  @P0 LOP3.LUT R5, R5, R4, RZ, 0x3c, !PT ;  /* 0x0000000405050212 */ /* 0x008fc800078e3cff */
[----:B------:R-:W-:-:S04]  /*3d080*/  @P0 LOP3.LUT R4, R5, R4, RZ, 0x3c, !PT ;  /* 0x0000000405040212 */ /* 0x000fc800078e3cff */
[----:B------:R-:W-:-:S05]  /*3d090*/  @P0 LOP3.LUT R5, R5, R4, RZ, 0x3c, !PT ;  /* 0x0000000405050212 */ /* 0x000fca00078e3cff */
[----:B------:R0:W3:Y:S02]  /*3d0a0*/  @P0 LDG.E.U8 R24, desc[UR32][R4.64] ;  /* 0x0000002004180981 */ /* 0x0000e4000c1e1100 */
[----:B0-----:R-:W-:Y:S02]  /*3d0b0*/  @P1 IMAD.MOV.U32 R4, RZ, RZ, R10 ;  /* 0x000000ffff041224 */ /* 0x001fe400078e000a */
[----:B----4-:R-:W-:-:S05]  /*3d0c0*/  @P1 IMAD.MOV.U32 R5, RZ, RZ, R11 ;  /* 0x000000ffff051224 */ /* 0x010fca00078e000b */
[----:B------:R2:W4:Y:S02]  /*3d0d0*/  @P1 LDG.E.U8 R15, desc[UR32][R4.64] ;  /* 0x00000020040f1981 */ /* 0x000524000c1e1100 */
[----:B--2---:R-:W-:Y:S02]  /*3d0e0*/  @P2 IMAD.MOV.U32 R4, RZ, RZ, R9 ;  /* 0x000000ffff042224 */ /* 0x004fe400078e0009 */
[----:B------:R-:W-:-:S05]  /*3d0f0*/  @P2 IMAD.MOV.U32 R5, RZ, RZ, R14 ;  /* 0x000000ffff052224 */ /* 0x000fca00078e000e */
[----:B------:R-:W2:Y:S04]  /*3d100*/  @P2 LDG.E.U8 R8, desc[UR32][R4.64] ;  /* 0x0000002004082981 */ /* 0x000ea8000c1e1100 */
[----:B------:R0:W-:Y:S04]  /*3d110*/  STL [R1+0xc], R6 ;  /* 0x00000c0601007387 */ /* 0x0001e80000100800 */
[----:B0-----:R-:W2:Y:S04]  /*3d120*/  LDL R6, [R1+0x11dc] ;  /* 0x0011dc0001067983 */ /* 0x001ea80000100800 */
[----:B---3--:R0:W-:Y:S04]  /*3d130*/  STL [R1+0x8], R24 ;  /* 0x0000081801007387 */ /* 0x0081e80000100800 */
[----:B0-----:R-:W3:Y:S04]  /*3d140*/  LDL.LU R24, [R1+0x4f64] ;  /* 0x004f640001187983 */ /* 0x001ee80000300800 */
[----:B------:R-:W3:Y:S04]  /*3d150*/  LDL R11, [R1+0x11d0] ;  /* 0x0011d000010b7983 */ /* 0x000ee80000100800 */
[----:B------:R-:W3:Y:S04]  /*3d160*/  LDL R10, [R1+0x11d4] ;  /* 0x0011d400010a7983 */ /* 0x000ee80000100800 */
[----:B----4-:R-:W-:Y:S04]  /*3d170*/  STL [R1+0x4], R15 ;  /* 0x0000040f01007387 */ /* 0x010fe80000100800 */
[----:B------:R-:W4:Y:S04]  /*3d180*/  LDL R9, [R1+0x11c8] ;  /* 0x0011c80001097983 */ /* 0x000f280000100800 */
[----:B--2---:R0:W-:Y:S04]  /*3d190*/  STL [R1], R8 ;  /* 0x0000000801007387 */ /* 0x0041e80000100800 */
[----:B0-----:R-:W2:Y:S01]  /*3d1a0*/  LDL R8, [R1+0x11cc] ;  /* 0x0011cc0001087983 */ /* 0x001ea20000100800 */
[----:B------:R-:W-:-:S02]  /*3d1b0*/  ISETP.GT.AND P3, PT, R2, 0x27, PT ;  /* 0x000000270200780c */ /* 0x000fc40003f64270 */
[----:B------:R-:W-:Y:S02]  /*3d1c0*/  ISETP.GT.AND P0, PT, R2, 0x28, PT ;  /* 0x000000280200780c */ /* 0x000fe40003f04270 */
[----:B------:R-:W-:Y:S02]  /*3d1d0*/  PRMT R29, RZ, 0x7610, R29 ;  /* 0x00007610ff1d7816 */ /* 0x000fe4000000001d */
[----:B------:R-:W-:-:S07]  /*3d1e0*/  PRMT R28, RZ, 0x7610, R28 ;  /* 0x00007610ff1c7816 */ /* 0x000fce000000001c */
[----:B------:R-:W-:Y:S02]  /*3d1f0*/  @P3 IMAD.MOV.U32 R4, RZ, RZ, R6 ;  /* 0x000000ffff043224 */ /* 0x000fe400078e0006 */
[----:B------:R-:W-:Y:S01]  /*3d200*/  @P3 IMAD.MOV.U32 R5, RZ, RZ, R7 ;  /* 0x000000ffff053224 */ /* 0x000fe200078e0007 */
[----:B------:R-:W-:Y:S01]  /*3d210*/  ISETP.GT.AND P1, PT, R2, 0x29, PT ;  /* 0x000000290200780c */ /* 0x000fe20003f24270 */
[----:B------:R-:W2:Y:S04]  /*3d220*/  LDL R7, [R1+0x11c0] ;  /* 0x0011c00001077983 */ /* 0x000ea80000100800 */
[----:B------:R3:W2:Y:S01]  /*3d230*/  @P3 LDG.E.U8 R29, desc[UR32][R4.64] ;  /* 0x00000020041d3981 */ /* 0x0006a2000c1e1100 */
[----:B------:R-:W-:-:S03]  /*3d240*/  PRMT R27, RZ, 0x7610, R27 ;  /* 0x00007610ff1b7816 */ /* 0x000fc6000000001b */
[----:B------:R-:W2:Y:S01]  /*3d250*/  LDL R6, [R1+0x11c4] ;  /* 0x0011c40001067983 */ /* 0x000ea20000100800 */
[----:B---3--:R-:W-:Y:S02]  /*3d260*/  @P0 IMAD.MOV.U32 R5, RZ, RZ, R11 ;  /* 0x000000ffff050224 */ /* 0x008fe400078e000b */
[----:B------:R-:W-:-:S05]  /*3d270*/  @P0 IMAD.MOV.U32 R4, RZ, RZ, R10 ;  /* 0x000000ffff040224 */ /* 0x000fca00078e000a */
[----:B------:R4:W3:Y:S02]  /*3d280*/  @P0 LDG.E.U8 R28, desc[UR32][R4.64] ;  /* 0x00000020041c0981 */ /* 0x0008e4000c1e1100 */
[----:B----4-:R-:W-:Y:S02]  /*3d290*/  @P1 IMAD.MOV.U32 R5, RZ, RZ, R9 ;  /* 0x000000ffff051224 */ /* 0x010fe400078e0009 */
[----:B--2---:R-:W-:-:S05]  /*3d2a0*/  @P1 IMAD.MOV.U32 R4, RZ, RZ, R8 ;  /* 0x000000ffff041224 */ /* 0x004fca00078e0008 */
[----:B------:R0:W2:Y:S01]  /*3d2b0*/  @P1 LDG.E.U8 R27, desc[UR32][R4.64] ;  /* 0x00000020041b1981 */ /* 0x0000a2000c1e1100 */
[----:B------:R-:W-:-:S03]  /*3d2c0*/  ISETP.GT.AND P2, PT, R2, 0x2a, PT ;  /* 0x0000002a0200780c */ /* 0x000fc60003f44270 */
[----:B------:R-:W-:Y:S04]  /*3d2d0*/  STL [R1+0x4f58], R29 ;  /* 0x004f581d01007387 */ /* 0x000fe80000100800 */
[----:B------:R-:W4:Y:S04]  /*3d2e0*/  LDL R11, [R1+0x11b8] ;  /* 0x0011b800010b7983 */ /* 0x000f280000100800 */
[----:B------:R-:W4:Y:S01]  /*3d2f0*/  LDL R10, [R1+0x11bc] ;  /* 0x0011bc00010a7983 */ /* 0x000f220000100800 */
[----:B------:R-:W-:Y:S01]  /*3d300*/  PRMT R26, RZ, 0x7610, R26 ;  /* 0x00007610ff1a7816 */ /* 0x000fe2000000001a */
[----:B0-----:R-:W-:-:S02]  /*3d310*/  @P2 IMAD.MOV.U32 R4, RZ, RZ, R6 ;  /* 0x000000ffff042224 */ /* 0x001fc400078e0006 */
[----:B------:R-:W-:-:S05]  /*3d320*/  @P2 IMAD.MOV.U32 R5, RZ, RZ, R7 ;  /* 0x000000ffff052224 */ /* 0x000fca00078e0007 */
[----:B------:R4:W4:Y:S04]  /*3d330*/  @P2 LDG.E.U8 R26, desc[UR32][R4.64] ;  /* 0x00000020041a2981 */ /* 0x000928000c1e1100 */
[----:B---3--:R-:W-:Y:S04]  /*3d340*/  STL [R1+0x4f4c], R28 ;  /* 0x004f4c1c01007387 */ /* 0x008fe80000100800 */
[----:B------:R-:W3:Y:S04]  /*3d350*/  LDL R9, [R1+0x11b0] ;  /* 0x0011b00001097983 */ /* 0x000ee80000100800 */
[----:B------:R-:W3:Y:S04]  /*3d360*/  LDL R8, [R1+0x11b4] ;  /* 0x0011b40001087983 */ /* 0x000ee80000100800 */
[----:B--2---:R-:W-:Y:S04]  /*3d370*/  STL [R1+0x4f50], R27 ;  /* 0x004f501b01007387 */ /* 0x004fe80000100800 */
[----:B------:R-:W2:Y:S04]  /*3d380*/  LDL R7, [R1+0x11a8] ;  /* 0x0011a80001077983 */ /* 0x000ea80000100800 */
[----:B------:R-:W2:Y:S01]  /*3d390*/  LDL R6, [R1+0x11ac] ;  /* 0x0011ac0001067983 */ /* 0x000ea20000100800 */
[----:B------:R-:W-:-:S02]  /*3d3a0*/  ISETP.GT.AND P3, PT, R2, 0x2b, PT ;  /* 0x0000002b0200780c */ /* 0x000fc40003f64270 */
[----:B------:R-:W-:Y:S02]  /*3d3b0*/  ISETP.GT.AND P0, PT, R2, 0x2c, PT ;  /* 0x0000002c0200780c */ /* 0x000fe40003f04270 */
[----:B------:R-:W-:Y:S02]  /*3d3c0*/  PRMT R25, RZ, 0x7610, R25 ;  /* 0x00007610ff197816 */ /* 0x000fe40000000019 */
[----:B------:R-:W-:-:S07]  /*3d3d0*/  PRMT R21, RZ, 0x7610, R21 ;  /* 0x00007610ff157816 */ /* 0x000fce0000000015 */
[----:B----4-:R-:W-:Y:S02]  /*3d3e0*/  @P3 IMAD.MOV.U32 R5, RZ, RZ, R11 ;  /* 0x000000ffff053224 */ /* 0x010fe400078e000b */
[----:B------:R-:W-:Y:S01]  /*3d3f0*/  @P3 IMAD.MOV.U32 R4, RZ, RZ, R10 ;  /* 0x000000ffff043224 */ /* 0x000fe200078e000a */
[----:B------:R-:W-:-:S04]  /*3d400*/  ISETP.GT.AND P1, PT, R2, 0x2d, PT ;  /* 0x0000002d0200780c */ /* 0x000fc80003f24270 */
[----:B------:R3:W4:Y:S01]  /*3d410*/  @P3 LDG.E.U8 R25, desc[UR32][R4.64] ;  /* 0x0000002004193981 */ /* 0x000722000c1e1100 */
[----:B------:R-:W-:-:S03]  /*3d420*/  PRMT R19, RZ, 0x7610, R19 ;  /* 0x00007610ff137816 */ /* 0x000fc60000000013 */
[----:B------:R-:W-:Y:S04]  /*3d430*/  STL [R1+0x4f3c], R26 ;  /* 0x004f3c1a01007387 */ /* 0x000fe80000100800 */
[----:B------:R-:W4:Y:S04]  /*3d440*/  LDL R10, [R1+0x1194] ;  /* 0x00119400010a7983 */ /* 0x000f280000100800 */
[----:B------:R-:W4:Y:S01]  /*3d450*/  LDL R11, [R1+0x1190] ;  /* 0x00119000010b7983 */ /* 0x000f220000100800 */
[----:B---3--:R-:W-:Y:S02]  /*3d460*/  @P0 IMAD.MOV.U32 R5, RZ, RZ, R9 ;  /* 0x000000ffff050224 */ /* 0x008fe400078e0009 */
[----:B------:R-:W-:-:S05]  /*3d470*/  @P0 IMAD.MOV.U32 R4, RZ, RZ, R8 ;  /* 0x000000ffff040224 */ /* 0x000fca00078e0008 */
[----:B------:R2:W3:Y:S02]  /*3d480*/  @P0 LDG.E.U8 R21, desc[UR32][R4.64] ;  /* 0x0000002004150981 */ /* 0x0004e4000c1e1100 */
[----:B--2---:R-:W-:Y:S02]  /*3d490*/  @P1 IMAD.MOV.U32 R5, RZ, RZ, R7 ;  /* 0x000000ffff051224 */ /* 0x004fe400078e0007 */
[----:B------:R-:W-:-:S05]  /*3d4a0*/  @P1 IMAD.MOV.U32 R4, RZ, RZ, R6 ;  /* 0x000000ffff041224 */ /* 0x000fca00078e0006 */
[----:B------:R0:W2:Y:S01]  /*3d4b0*/  @P1 LDG.E.U8 R19, desc[UR32][R4.64] ;  /* 0x0000002004131981 */ /* 0x0000a2000c1e1100 */
[----:B------:R-:W-:-:S03]  /*3d4c0*/  ISETP.GT.AND P2, PT, R2, 0x30, PT ;  /* 0x000000300200780c */ /* 0x000fc60003f44270 */
[----:B----4-:R-:W-:Y:S04]  /*3d4d0*/  STL [R1+0x4f40], R25 ;  /* 0x004f401901007387 */ /* 0x010fe80000100800 */
[----:B------:R-:W4:Y:S04]  /*3d4e0*/  LDL R9, [R1+0x1188] ;  /* 0x0011880001097983 */ /* 0x000f280000100800 */
[----:B------:R-:W4:Y:S02]  /*3d4f0*/  LDL R8, [R1+0x118c] ;  /* 0x00118c0001087983 */ /* 0x000f240000100800 */
[----:B0-----:R-:W-:-:S02]  /*3d500*/  @P2 IMAD.MOV.U32 R4, RZ, RZ, R10 ;  /* 0x000000ffff042224 */ /* 0x001fc400078e000a */
[----:B---3--:R-:W-:Y:S04]  /*3d510*/  STL [R1+0x4f30], R21 ;  /* 0x004f301501007387 */ /* 0x008fe80000100800 */
[----:B------:R-:W3:Y:S04]  /*3d520*/  LDL R7, [R1+0x1180] ;  /* 0x0011800001077983 */ /* 0x000ee80000100800 */
[----:B------:R-:W3:Y:S04]  /*3d530*/  LDL R6, [R1+0x1184] ;  /* 0x0011840001067983 */ /* 0x000ee80000100800 */
[----:B--2---:R-:W-:Y:S04]  /*3d540*/  STL [R1+0x4f38], R19 ;  /* 0x004f381301007387 */ /* 0x004fe80000100800 */
[----:B------:R-:W2:Y:S04]  /*3d550*/  LDL R15, [R1+0x1178] ;  /* 0x00117800010f7983 */ /* 0x000ea80000100800 */
[----:B------:R-:W2:Y:S01]  /*3d560*/  LDL R10, [R1+0x117c] ;  /* 0x00117c00010a7983 */ /* 0x000ea20000100800 */
[----:B------:R-:W-:-:S02]  /*3d570*/  ISETP.GT.AND P0, PT, R2, 0x32, PT ;  /* 0x000000320200780c */ /* 0x000fc40003f04270 */
[C---:B------:R-:W-:Y:S02]  /*3d580*/  ISETP.GT.AND P3, PT, R2.reuse, 0x31, PT ;  /* 0x000000310200780c */ /* 0x040fe40003f64270 */
[----:B------:R-:W-:Y:S01]  /*3d590*/  PRMT R3, RZ, 0x7610, R3 ;  /* 0x00007610ff037816 */ /* 0x000fe20000000003 */
[----:B------:R-:W-:Y:S01]  /*3d5a0*/  @P2 IMAD.MOV.U32 R5, RZ, RZ, R11 ;  /* 0x000000ffff052224 */ /* 0x000fe200078e000b */
[----:B------:R-:W-:Y:S01]  /*3d5b0*/  PRMT R16, RZ, 0x7610, R16 ;  /* 0x00007610ff107816 */ /* 0x000fe20000000010 */
[----:B------:R-:W2:Y:S01]  /*3d5c0*/  LDL R14, [R1+0x1168] ;  /* 0x00116800010e7983 */ /* 0x000ea20000100800 */
[----:B------:R-:W-:Y:S02]  /*3d5d0*/  ISETP.GT.AND P1, PT, R2, 0x33, PT ;  /* 0x000000330200780c */ /* 0x000fe40003f24270 */
[----:B------:R-:W-:Y:S01]  /*3d5e0*/  PRMT R13, RZ, 0x7610, R13 ;  /* 0x00007610ff0d7816 */ /* 0x000fe2000000000d */
[----:B------:R-:W2:Y:S04]  /*3d5f0*/  LDL R11, [R1+0x116c] ;  /* 0x00116c00010b7983 */ /* 0x000ea80000100800 */
[----:B------:R4:W2:Y:S02]  /*3d600*/  @P2 LDG.E.U8 R16, desc[UR32][R4.64] ;  /* 0x0000002004102981 */ /* 0x0008a4000c1e1100 */
[----:B----4-:R-:W-:-:S02]  /*3d610*/  @P3 IMAD.MOV.U32 R4, RZ, RZ, R8 ;  /* 0x000000ffff043224 */ /* 0x010fc400078e0008 */
[----:B------:R-:W-:Y:S01]  /*3d620*/  @P3 IMAD.MOV.U32 R5, RZ, RZ, R9 ;  /* 0x000000ffff053224 */ /* 0x000fe200078e0009 */
[----:B------:R-:W4:Y:S04]  /*3d630*/  LDL R8, [R1+0x1174] ;  /* 0x0011740001087983 */ /* 0x000f280000100800 */
[----:B------:R0:W4:Y:S04]  /*3d640*/  @P3 LDG.E.U8 R13, desc[UR32][R4.64] ;  /* 0x00000020040d3981 */ /* 0x000128000c1e1100 */
[----:B------:R-:W4:Y:S01]  /*3d650*/  LDL R9, [R1+0x1170] ;  /* 0x0011700001097983 */ /* 0x000f220000100800 */
[----:B0-----:R-:W-:-:S03]  /*3d660*/  PRMT R4, RZ, 0x7610, R4 ;  /* 0x00007610ff047816 */ /* 0x001fc60000000004 */
[----:B---3--:R2:W3:Y:S02]  /*3d670*/  @P0 LDG.E.U8 R3, desc[UR32][R6.64] ;  /* 0x0000002006030981 */ /* 0x0084e4000c1e1100 */
[----:B--2---:R-:W-:Y:S02]  /*3d680*/  @P1 IMAD.MOV.U32 R7, RZ, RZ, R15 ;  /* 0x000000ffff071224 */ /* 0x004fe400078e000f */
[----:B------:R-:W-:-:S05]  /*3d690*/  @P1 IMAD.MOV.U32 R6, RZ, RZ, R10 ;  /* 0x000000ffff061224 */ /* 0x000fca00078e000a */
[----:B------:R-:W2:Y:S01]  /*3d6a0*/  @P1 LDG.E.U8 R4, desc[UR32][R6.64] ;  /* 0x0000002006041981 */ /* 0x000ea2000c1e1100 */
[C---:B------:R-:W-:Y:S02]  /*3d6b0*/  ISETP.GT.AND P2, PT, R2.reuse, 0x34, PT ;  /* 0x000000340200780c */ /* 0x040fe40003f44270 */
[----:B------:R-:W-:Y:S02]  /*3d6c0*/  ISETP.GT.AND P3, PT, R2, 0x35, PT ;  /* 0x000000350200780c */ /* 0x000fe40003f64270 */
[----:B------:R-:W-:-:S09]  /*3d6d0*/  PRMT R5, RZ, 0x7610, R5 ;  /* 0x00007610ff057816 */ /* 0x000fd20000000005 */
[----:B----4-:R0:W4:Y:S02]  /*3d6e0*/  @P2 LDG.E.U8 R5, desc[UR32][R8.64] ;  /* 0x0000002008052981 */ /* 0x010124000c1e1100 */
[----:B0-----:R-:W-:Y:S02]  /*3d6f0*/  @P3 IMAD.MOV.U32 R9, RZ, RZ, R14 ;  /* 0x000000ffff093224 */ /* 0x001fe400078e000e */
[----:B---3--:R0:W-:Y:S04]  /*3d700*/  STL [R1+0x4f5c], R3 ;  /* 0x004f5c0301007387 */ /* 0x0081e80000100800 */
[----:B------:R-:W3:Y:S04]  /*3d710*/  LDL R10, [R1+0x1160] ;  /* 0x00116000010a7983 */ /* 0x000ee80000100800 */
[----:B0-----:R-:W4:Y:S04]  /*3d720*/  LDL R3, [R1+0x1164] ;  /* 0x0011640001037983 */ /* 0x001f280000100800 */
[----:B--2---:R0:W-:Y:S04]  /*3d730*/  STL [R1+0x4f60], R4 ;  /* 0x004f600401007387 */ /* 0x0041e80000100800 */
[----:B------:R-:W2:Y:S04]  /*3d740*/  LDL R21, [R1+0x1158] ;  /* 0x0011580001157983 */ /* 0x000ea80000100800 */
[----:B------:R-:W2:Y:S04]  /*3d750*/  LDL R19, [R1+0x115c] ;  /* 0x00115c0001137983 */ /* 0x000ea80000100800 */
[----:B------:R-:W2:Y:S04]  /*3d760*/  LDL R15, [R1+0x1150] ;  /* 0x00115000010f7983 */ /* 0x000ea80000100800 */
[----:B------:R-:W2:Y:S01]  /*3d770*/  LDL R14, [R1+0x1154] ;  /* 0x00115400010e7983 */ /* 0x000ea20000100800 */
[----:B------:R-:W-:-:S03]  /*3d780*/  ISETP.GT.AND P0, PT, R2, 0x36, PT ;  /* 0x000000360200780c */ /* 0x000fc60003f04270 */
[----:B------:R-:W2:Y:S01]  /*3d790*/  LDL R26, [R1+0x1148] ;  /* 0x00114800011a7983 */ /* 0x000ea20000100800 */
[----:B------:R-:W-:-:S03]  /*3d7a0*/  @P3 IMAD.MOV.U32 R8, RZ, RZ, R11 ;  /* 0x000000ffff083224 */ /* 0x000fc600078e000b */
[----:B------:R-:W2:Y:S04]  /*3d7b0*/  LDL R25, [R1+0x114c] ;  /* 0x00114c0001197983 */ /* 0x000ea80000100800 */
[----:B0-----:R-:W2:Y:S01]  /*3d7c0*/  LDL R4, [R1+0x1140] ;  /* 0x0011400001047983 */ /* 0x001ea20000100800 */
[C---:B------:R-:W-:Y:S02]  /*3d7d0*/  ISETP.GT.AND P1, PT, R2.reuse, 0x37, PT ;  /* 0x000000370200780c */ /* 0x040fe40003f24270 */
[----:B------:R-:W-:Y:S02]  /*3d7e0*/  PRMT R7, RZ, 0x7610, R7 ;  /* 0x00007610ff077816 */ /* 0x000fe40000000007 */
[----:B------:R-:W-:Y:S02]  /*3d7f0*/  PRMT R6, RZ, 0x7610, R6 ;  /* 0x00007610ff067816 */ /* 0x000fe40000000006 */
[----:B------:R-:W-:-:S04]  /*3d800*/  ISETP.GT.AND P2, PT, R2, 0x38, PT ;  /* 0x000000380200780c */ /* 0x000fc80003f44270 */
[----:B------:R0:W2:Y:S02]  /*3d810*/  @P3 LDG.E.U8 R6, desc[UR32][R8.64] ;  /* 0x0000002008063981 */ /* 0x0000a4000c1e1100 */
[----:B0-----:R-:W-:Y:S01]  /*3d820*/  PRMT R9, RZ, 0x7610, R9 ;  /* 0x00007610ff097816 */ /* 0x001fe20000000009 */
[----:B---3--:R-:W-:Y:S02]  /*3d830*/  @P0 IMAD.MOV.U32 R11, RZ, RZ, R10 ;  /* 0x000000ffff0b0224 */ /* 0x008fe400078e000a */
[----:B----4-:R-:W-:Y:S02]  /*3d840*/  @P0 IMAD.MOV.U32 R10, RZ, RZ, R3 ;  /* 0x000000ffff0a0224 */ /* 0x010fe400078e0003 */
[----:B------:R-:W3:Y:S04]  /*3d850*/  LDL R3, [R1+0x1144] ;  /* 0x0011440001037983 */ /* 0x000ee80000100800 */
[----:B------:R2:W4:Y:S02]  /*3d860*/  @P0 LDG.E.U8 R7, desc[UR32][R10.64] ;  /* 0x000000200a070981 */ /* 0x000524000c1e1100 */
[----:B--2---:R-:W-:-:S02]  /*3d870*/  @P1 IMAD.MOV.U32 R11, RZ, RZ, R21 ;  /* 0x000000ffff0b1224 */ /* 0x004fc400078e0015 */
[----:B------:R-:W2:Y:S01]  /*3d880*/  LDL R21, [R1+0x1138] ;  /* 0x0011380001157983 */ /* 0x000ea20000100800 */
[----:B------:R-:W-:-:S03]  /*3d890*/  @P1 IMAD.MOV.U32 R10, RZ, RZ, R19 ;  /* 0x000000ffff0a1224 */ /* 0x000fc600078e0013 */
[----:B------:R-:W4:Y:S04]  /*3d8a0*/  LDL R19, [R1+0x113c] ;  /* 0x00113c0001137983 */ /* 0x000f280000100800 */
[----:B------:R0:W4:Y:S01]  /*3d8b0*/  @P2 LDG.E.U8 R9, desc[UR32][R14.64] ;  /* 0x000000200e092981 */ /* 0x000122000c1e1100 */
[C---:B------:R-:W-:Y:S02]  /*3d8c0*/  ISETP.GT.AND P3, PT, R2.reuse, 0x39, PT ;  /* 0x000000390200780c */ /* 0x040fe40003f64270 */
[----:B------:R-:W-:Y:S02]  /*3d8d0*/  PRMT R8, RZ, 0x7610, R8 ;  /* 0x00007610ff087816 */ /* 0x000fe40000000008 */
[----:B------:R-:W-:-:S04]  /*3d8e0*/  ISETP.GT.AND P4, PT, R2, 0x3a, PT ;  /* 0x0000003a0200780c */ /* 0x000fc80003f84270 */
[----:B------:R1:W4:Y:S05]  /*3d8f0*/  @P1 LDG.E.U8 R8, desc[UR32][R10.64] ;  /* 0x000000200a081981 */ /* 0x00032a000c1e1100 */
[----:B0-----:R-:W-:Y:S02]  /*3d900*/  @P3 IMAD.MOV.U32 R14, RZ, RZ, R25 ;  /* 0x000000ffff0e3224 */ /* 0x001fe400078e0019 */
[----:B------:R-:W-:Y:S01]  /*3d910*/  @P3 IMAD.MOV.U32 R15, RZ, RZ, R26 ;  /* 0x000000ffff0f3224 */ /* 0x000fe200078e001a */
[----:B-1----:R-:W-:Y:S02]  /*3d920*/  PRMT R10, RZ, 0x7610, R10 ;  /* 0x00007610ff0a7816 */ /* 0x002fe4000000000a */
[----:B------:R-:W-:-:S04]  /*3d930*/  PRMT R11, RZ, 0x7610, R11 ;  /* 0x00007610ff0b7816 */ /* 0x000fc8000000000b */
[----:B------:R0:W4:Y:S01]  /*3d940*/  @P3 LDG.E.U8 R10, desc[UR32][R14.64] ;  /* 0x000000200e0a3981 */ /* 0x000122000c1e1100 */
[----:B------:R-:W-:Y:S01]  /*3d950*/  ISETP.GT.AND P5, PT, R2, 0x3b, PT ;  /* 0x0000003b0200780c */ /* 0x000fe20003fa4270 */
[----:B0-----:R-:W-:Y:S01]  /*3d960*/  @P4 IMAD.MOV.U32 R15, RZ, RZ, R4 ;  /* 0x000000ffff0f4224 */ /* 0x001fe200078e0004 */
[----:B------:R-:W-:Y:S01]  /*3d970*/  PRMT R12, RZ, 0x7610, R12 ;  /* 0x00007610ff0c7816 */ /* 0x000fe2000000000c */
[----:B---3--:R-:W-:-:S05]  /*3d980*/  @P4 IMAD.MOV.U32 R14, RZ, RZ, R3 ;  /* 0x000000ffff0e4224 */ /* 0x008fca00078e0003 */
[----:B------:R2:W3:Y:S05]  /*3d990*/  @P4 LDG.E.U8 R11, desc[UR32][R14.64] ;  /* 0x000000200e0b4981 */ /* 0x0004ea000c1e1100 */
[----:B--2---:R-:W-:Y:S02]  /*3d9a0*/  @P5 IMAD.MOV.U32 R15, RZ, RZ, R21 ;  /* 0x000000ffff0f5224 */ /* 0x004fe400078e0015 */
[----:B----4-:R-:W-:-:S05]  /*3d9b0*/  @P5 IMAD.MOV.U32 R14, RZ, RZ, R19 ;  /* 0x000000ffff0e5224 */ /* 0x010fca00078e0013 */
[----:B------:R-:W2:Y:S04]  /*3d9c0*/  @P5 LDG.E.U8 R12, desc[UR32][R14.64] ;  /* 0x000000200e0c5981 */ /* 0x000ea8000c1e1100 */
[----:B------:R-:W-:Y:S04]  /*3d9d0*/  STL [R1+0x4f54], R9 ;  /* 0x004f540901007387 */ /* 0x000fe80000100800 */
[----:B------:R-:W4:Y:S04]  /*3d9e0*/  LDL R4, [R1+0x11a0] ;  /* 0x0011a00001047983 */ /* 0x000f280000100800 */
[----:B------:R-:W4:Y:S01]  /*3d9f0*/  LDL R3, [R1+0x11a4] ;  /* 0x0011a40001037983 */ /* 0x000f220000100800 */
[----:B------:R-:W-:-:S03]  /*3da00*/  ISETP.GT.AND P0, PT, R2, 0x2e, PT ;  /* 0x0000002e0200780c */ /* 0x000fc60003f04270 */
[----:B---3--:R0:W-:Y:S04]  /*3da10*/  STL [R1+0x4f44], R11 ;  /* 0x004f440b01007387 */ /* 0x0081e80000100800 */
[----:B------:R-:W3:Y:S04]  /*3da20*/  LDL R28, [R1+0x1130] ;  /* 0x00113000011c7983 */ /* 0x000ee80000100800 */
[----:B------:R-:W3:Y:S04]  /*3da30*/  LDL R27, [R1+0x1134] ;  /* 0x00113400011b7983 */ /* 0x000ee80000100800 */
[----:B------:R-:W3:Y:S04]  /*3da40*/  LDL R26, [R1+0x1128] ;  /* 0x00112800011a7983 */ /* 0x000ee80000100800 */
[----:B------:R-:W3:Y:S04]  /*3da50*/  LDL R25, [R1+0x112c] ;  /* 0x00112c0001197983 */ /* 0x000ee80000100800 */
[----:B------:R-:W3:Y:S04]  /*3da60*/  LDL R21, [R1+0x1198] ;  /* 0x0011980001157983 */ /* 0x000ee80000100800 */
[----:B------:R-:W3:Y:S04]  /*3da70*/  LDL R19, [R1+0x119c] ;  /* 0x00119c0001137983 */ /* 0x000ee80000100800 */
[----:B--2---:R1:W-:Y:S04]  /*3da80*/  STL [R1+0x4f48], R12 ;  /* 0x004f480c01007387 */ /* 0x0043e80000100800 */
[----:B0-----:R-:W2:Y:S04]  /*3da90*/  LDL R11, [R1+0x1120] ;  /* 0x00112000010b7983 */ /* 0x001ea80000100800 */
[----:B------:R-:W2:Y:S01]  /*3daa0*/  LDL R9, [R1+0x1124] ;  /* 0x0011240001097983 */ /* 0x000ea20000100800 */
[----:B----4-:R-:W-:-:S02]  /*3dab0*/  @P0 IMAD.MOV.U32 R15, RZ, RZ, R4 ;  /* 0x000000ffff0f0224 */ /* 0x010fc400078e0004 */
[----:B------:R-:W-:Y:S01]  /*3dac0*/  @P0 IMAD.MOV.U32 R14, RZ, RZ, R3 ;  /* 0x000000ffff0e0224 */ /* 0x000fe200078e0003 */
[----:B------:R-:W4:Y:S04]  /*3dad0*/  LDL R4, [R1+0x1118] ;  /* 0x0011180001047983 */ /* 0x000f280000100800 */
[----:B------:R-:W4:Y:S01]  /*3dae0*/  LDL R3, [R1+0x111c] ;  /* 0x00111c0001037983 */ /* 0x000f220000100800 */
[C---:B------:R-:W-:Y:S02]  /*3daf0*/  ISETP.GT.AND P1, PT, R2.reuse, 0x3c, PT ;  /* 0x0000003c0200780c */ /* 0x040fe40003f24270 */
[----:B------:R-:W-:Y:S02]  /*3db00*/  ISETP.GT.AND P3, PT, R2, 0x3d, PT ;  /* 0x0000003d0200780c */ /* 0x000fe40003f64270 */
[----:B------:R-:W-:-:S02]  /*3db10*/  PRMT R17, RZ, 0x7610, R17 ;  /* 0x00007610ff117816 */ /* 0x000fc40000000011 */
[----:B------:R-:W-:Y:S02]  /*3db20*/  PRMT R18, RZ, 0x7610, R18 ;  /* 0x00007610ff127816 */ /* 0x000fe40000000012 */
[C---:B------:R-:W-:Y:S02]  /*3db30*/  ISETP.GT.AND P2, PT, R2.reuse, 0x2f, PT ;  /* 0x0000002f0200780c */ /* 0x040fe40003f44270 */
[----:B------:R3:W4:Y:S01]  /*3db40*/  @P0 LDG.E.U8 R17, desc[UR32][R14.64] ;  /* 0x000000200e110981 */ /* 0x000722000c1e1100 */
[C---:B------:R-:W-:Y:S02]  /*3db50*/  ISETP.GT.AND P4, PT, R2.reuse, 0x3e, PT ;  /* 0x0000003e0200780c */ /* 0x040fe40003f84270 */
[----:B------:R-:W-:Y:S02]  /*3db60*/  PRMT R20, RZ, 0x7610, R20 ;  /* 0x00007610ff147816 */ /* 0x000fe40000000014 */
[----:B------:R-:W-:Y:S02]  /*3db70*/  ISETP.GT.AND P0, PT, R2, 0x3f, PT ;  /* 0x0000003f0200780c */ /* 0x000fe40003f04270 */
[----:B------:R-:W-:-:S02]  /*3db80*/  PRMT R22, RZ, 0x7610, R22 ;  /* 0x00007610ff167816 */ /* 0x000fc40000000016 */
[----:B------:R-:W-:Y:S02]  /*3db90*/  PRMT R23, RZ, 0x7610, R23 ;  /* 0x00007610ff177816 */ /* 0x000fe40000000017 */
[----:B------:R-:W-:Y:S01]  /*3dba0*/  PRMT R24, RZ, 0x7610, R24 ;  /* 0x00007610ff187816 */ /* 0x000fe20000000018 */
[----:B---3--:R-:W-:Y:S02]  /*3dbb0*/  @P1 IMAD.MOV.U32 R15, RZ, RZ, R28 ;  /* 0x000000ffff0f1224 */ /* 0x008fe400078e001c */
[----:B------:R-:W-:-:S05]  /*3dbc0*/  @P1 IMAD.MOV.U32 R14, RZ, RZ, R27 ;  /* 0x000000ffff0e1224 */ /* 0x000fca00078e001b */
[----:B------:R0:W3:Y:S02]  /*3dbd0*/  @P1 LDG.E.U8 R18, desc[UR32][R14.64] ;  /* 0x000000200e121981 */ /* 0x0000e4000c1e1100 */
[----:B0-----:R-:W-:Y:S02]  /*3dbe0*/  @P3 IMAD.MOV.U32 R14, RZ, RZ, R25 ;  /* 0x000000ffff0e3224 */ /* 0x001fe400078e0019 */
[----:B------:R-:W-:-:S05]  /*3dbf0*/  @P3 IMAD.MOV.U32 R15, RZ, RZ, R26 ;  /* 0x000000ffff0f3224 */ /* 0x000fca00078e001a */
[----:B------:R0:W3:Y:S02]  /*3dc00*/  @P3 LDG.E.U8 R20, desc[UR32][R14.64] ;  /* 0x000000200e143981 */ /* 0x0000e4000c1e1100 */
[----:B0-----:R-:W-:Y:S02]  /*3dc10*/  @P2 IMAD.MOV.U32 R14, RZ, RZ, R19 ;  /* 0x000000ffff0e2224 */ /* 0x001fe400078e0013 */
[----:B------:R-:W-:-:S05]  /*3dc20*/  @P2 IMAD.MOV.U32 R15, RZ, RZ, R21 ;  /* 0x000000ffff0f2224 */ /* 0x000fca00078e0015 */
[----:B------:R2:W3:Y:S02]  /*3dc30*/  @P2 LDG.E.U8 R22, desc[UR32][R14.64] ;  /* 0x000000200e162981 */ /* 0x0004e4000c1e1100 */
[----:B--2---:R-:W-:Y:S02]  /*3dc40*/  @P4 IMAD.MOV.U32 R14, RZ, RZ, R9 ;  /* 0x000000ffff0e4224 */ /* 0x004fe400078e0009 */
[----:B------:R-:W-:-:S05]  /*3dc50*/  @P4 IMAD.MOV.U32 R15, RZ, RZ, R11 ;  /* 0x000000ffff0f4224 */ /* 0x000fca00078e000b */
[----:B------:R4:W2:Y:S02]  /*3dc60*/  @P4 LDG.E.U8 R23, desc[UR32][R14.64] ;  /* 0x000000200e174981 */ /* 0x0008a4000c1e1100 */
[----:B----4-:R-:W-:Y:S02]  /*3dc70*/  @P0 IMAD.MOV.U32 R14, RZ, RZ, R3 ;  /* 0x000000ffff0e0224 */ /* 0x010fe400078e0003 */
[----:B------:R-:W-:-:S05]  /*3dc80*/  @P0 IMAD.MOV.U32 R15, RZ, RZ, R4 ;  /* 0x000000ffff0f0224 */ /* 0x000fca00078e0004 */
[----:B------:R-:W4:Y:S04]  /*3dc90*/  @P0 LDG.E.U8 R24, desc[UR32][R14.64] ;  /* 0x000000200e180981 */ /* 0x000f28000c1e1100 */
[----:B------:R-:W-:Y:S01]  /*3dca0*/  STL [R1+0x4f1c], R17 ;  /* 0x004f1c1101007387 */ /* 0x000fe20000100800 */
[----:B-1----:R-:W0:Y:S01]  /*3dcb0*/  S2R R12, SR_TID.X ;  /* 0x00000000000c7919 */ /* 0x002e220000002100 */
[----:B------:R-:W1:Y:S01]  /*3dcc0*/  S2R R9, SR_TID.X ;  /* 0x0000000000097919 */ /* 0x000e620000002100 */
[----:B------:R-:W-:Y:S06]  /*3dcd0*/  BAR.SYNC.DEFER_BLOCKING 0x0 ;  /* 0x0000000000007b1d */ /* 0x000fec0000010000 */
[----:B---3--:R-:W-:Y:S04]  /*3dce0*/  STL [R1+0x4f20], R22 ;  /* 0x004f201601007387 */ /* 0x008fe80000100800 */
[----:B--2---:R-:W-:Y:S04]  /*3dcf0*/  STL [R1+0x4f24], R23 ;  /* 0x004f241701007387 */ /* 0x004fe80000100800 */
[----:B------:R-:W2:Y:S04]  /*3dd00*/  LDL.LU R25, [R1+0x98] ;  /* 0x0000980001197983 */ /* 0x000ea80000300800 */
[----:B------:R-:W3:Y:S04]  /*3dd10*/  LDL.LU R26, [R1+0x94] ;  /* 0x00009400011a7983 */ /* 0x000ee80000300800 */
[----:B------:R-:W3:Y:S04]  /*3dd20*/  LDL.LU R27, [R1+0x58] ;  /* 0x00005800011b7983 */ /* 0x000ee80000300800 */
[----:B------:R-:W3:Y:S04]  /*3dd30*/  LDL.LU R28, [R1+0x54] ;  /* 0x00005400011c7983 */ /* 0x000ee80000300800 */
[----:B------:R-:W3:Y:S04]  /*3dd40*/  LDL.LU R29, [R1+0x18] ;  /* 0x00001800011d7983 */ /* 0x000ee80000300800 */
[----:B----4-:R-:W-:Y:S04]  /*3dd50*/  STL [R1+0x4f28], R24 ;  /* 0x004f281801007387 */ /* 0x010fe80000100800 */
        /* <DEDUP_REMOVED lines=228> */
[----:B------:R-:W-:Y:S01]  /*3eba0*/  STL [R1+0x4edc], R15 ;  /* 0x004edc0f01007387 */ /* 0x000fe20000100800 */
[----:B0-----:R-:W-:-:S03]  /*3ebb0*/  LOP3.LUT R14, R12, 0x3f, RZ, 0xc0, !PT ;  /* 0x0000003f0c0e7812 */ /* 0x001fc600078ec0ff */
        /* <DEDUP_REMOVED lines=236> */
[----:B------:R-:W4:Y:S04]  /*3fa80*/  LDL.LU R21, [R1+0x90] ;  /* 0x0000900001157983 */ /* 0x000f280000300800 */
[----:B------:R-:W4:Y:S04]  /*3fa90*/  LDL.LU R4, [R1+0x8c] ;  /* 0x00008c0001047983 */ /* 0x000f280000300800 */
[----:B------:R-:W4:Y:S01]  /*3faa0*/  LDL.LU R3, [R1+0x50] ;  /* 0x0000500001037983 */ /* 0x000f220000300800 */
[----:B------:R-:W-:-:S05]  /*3fab0*/  LOP3.LUT R19, R12, 0x3f, RZ, 0xc0, !PT ;  /* 0x0000003f0c137812 */ /* 0x000fca00078ec0ff */
[----:B--2---:R-:W-:Y:S04]  /*3fac0*/  STS.U8 [R19+UR4], R25 ;  /* 0x0000001913007988 */ /* 0x004fe80008000004 */
[----:B---3--:R-:W-:Y:S01]  /*3fad0*/  STS.U8 [R19+UR4+0x40], R26 ;  /* 0x0000401a13007988 */ /* 0x008fe20008000004 */
[----:B------:R-:W-:-:S03]  /*3fae0*/  ISETP.GE.AND P0, PT, R14, R2, PT ;  /* 0x000000020e00720c */ /* 0x000fc60003f06270 */
[----:B------:R-:W-:Y:S04]  /*3faf0*/  STS.U8 [R19+UR4+0x400], R27 ;  /* 0x0004001b13007988 */ /* 0x000fe80008000004 */
[----:B------:R-:W-:Y:S04]  /*3fb00*/  STS.U8 [R19+UR4+0x440], R28 ;  /* 0x0004401c13007988 */ /* 0x000fe80008000004 */
[----:B------:R0:W-:Y:S04]  /*3fb10*/  STS.U8 [R19+UR4+0x800], R29 ;  /* 0x0008001d13007988 */ /* 0x0001e80008000004 */
[----:B0-----:R-:W2:Y:S04]  /*3fb20*/  LDL.LU R29, [R1+0x4c] ;  /* 0x00004c00011d7983 */ /* 0x001ea80000300800 */
        /* <DEDUP_REMOVED lines=8> */
[----:B------:R0:W-:Y:S04]  /*3fbb0*/  STS.U8 [R19+UR4+0x840], R0 ;  /* 0x0008400013007988 */ /* 0x0001e80008000004 */
[----:B------:R-:W3:Y:S01]  /*3fbc0*/  LDL.LU R23, [R1+0x80] ;  /* 0x0000800001177983 */ /* 0x000ee20000300800 */
[----:B-1----:R-:W-:-:S03]  /*3fbd0*/  LOP3.LUT R9, R9, 0x3f, RZ, 0xc0, !PT ;  /* 0x0000003f09097812 */ /* 0x002fc600078ec0ff */
[----:B0-----:R-:W3:Y:S04]  /*3fbe0*/  LDL.LU R0, [R1+0x7c] ;  /* 0x00007c0001007983 */ /* 0x001ee80000300800 */
[----:B------:R-:W-:Y:S04]  /*3fbf0*/  STL [R1+0x47ac], R16 ;  /* 0x0047ac1001007387 */ /* 0x000fe80000100800 */
[----:B------:R-:W-:Y:S04]  /*3fc00*/  STL [R1+0x47b0], R16 ;  /* 0x0047b01001007387 */ /* 0x000fe80000100800 */
[----:B------:R-:W-:Y:S04]  /*3fc10*/  STL [R1+0x47b8], R16 ;  /* 0x0047b81001007387 */ /* 0x000fe80000100800 */
[----:B------:R-:W-:Y:S04]  /*3fc20*/  STL [R1+0x47c4], R16 ;  /* 0x0047c41001007387 */ /* 0x000fe80000100800 */
[----:B------:R-:W-:Y:S01]  /*3fc30*/  STL [R1+0x47cc], R16 ;  /* 0x0047cc1001007387 */ /* 0x000fe20000100800 */
[----:B------:R-:W-:-:S03]  /*3fc40*/  LOP3.LUT R9, R9, 0x8, RZ, 0x3c, !PT ;  /* 0x0000000809097812 */ /* 0x000fc600078e3cff */
[----:B------:R-:W-:Y:S04]  /*3fc50*/  STL [R1+0x47d4], R16 ;  /* 0x0047d41001007387 */ /* 0x000fe80000100800 */
[----:B------:R-:W-:Y:S04]  /*3fc60*/  STL [R1+0x47dc], R16 ;  /* 0x0047dc1001007387 */ /* 0x000fe80000100800 */
[----:B------:R-:W-:Y:S04]  /*3fc70*/  STL [R1+0x47e4], R16 ;  /* 0x0047e41001007387 */ /* 0x000fe80000100800 */
[----:B------:R-:W-:Y:S04]  /*3fc80*/  STL [R1+0x47ec], R16 ;  /* 0x0047ec1001007387 */ /* 0x000fe80000100800 */
[----:B------:R-:W-:Y:S04]  /*3fc90*/  STL [R1+0x4f18], R16 ;  /* 0x004f181001007387 */ /* 0x000fe80000100800 */
[----:B------:R-:W-:Y:S04]  /*3fca0*/  STL [R1+0x47b4], R13 ;  /* 0x0047b40d01007387 */ /* 0x000fe80000100800 */
[----:B------:R-:W-:Y:S04]  /*3fcb0*/  STS.U8 [R19+UR4+0xc00], R16 ;  /* 0x000c001013007988 */ /* 0x000fe80008000004 */
[----:B------:R-:W-:Y:S04]  /*3fcc0*/  STL [R1+0x47bc], R13 ;  /* 0x0047bc0d01007387 */ /* 0x000fe80000100800 */
[----:B------:R-:W-:Y:S04]  /*3fcd0*/  STS.U8 [R19+UR4+0xc40], R13 ;  /* 0x000c400d13007988 */ /* 0x000fe80008000004 */
[----:B------:R-:W3:Y:S04]  /*3fce0*/  LDL.LU R22, [R1+0x40] ;  /* 0x0000400001167983 */ /* 0x000ee80000300800 */
[----:B------:R-:W3:Y:S04]  /*3fcf0*/  LDL.LU R17, [R1+0x3c] ;  /* 0x00003c0001117983 */ /* 0x000ee80000300800 */
[----:B----4-:R0:W-:Y:S04]  /*3fd00*/  STS.U8 [R9+UR4+0x80], R21 ;  /* 0x0000801509007988 */ /* 0x0101e80008000004 */
[----:B------:R1:W-:Y:S04]  /*3fd10*/  STS.U8 [R9+UR4+0xc0], R4 ;  /* 0x0000c00409007988 */ /* 0x0003e80008000004 */
[----:B------:R4:W-:Y:S04]  /*3fd20*/  STS.U8 [R9+UR4+0x480], R3 ;  /* 0x0004800309007988 */ /* 0x0009e80008000004 */
[----:B0-----:R-:W3:Y:S04]  /*3fd30*/  LDL.LU R21, [R1] ;  /* 0x0000000001157983 */ /* 0x001ee80000300800 */
[----:B-1----:R-:W3:Y:S04]  /*3fd40*/  LDL.LU R4, [R1+0x4f60] ;  /* 0x004f600001047983 */ /* 0x002ee80000300800 */
[----:B----4-:R-:W4:Y:S01]  /*3fd50*/  LDL.LU R3, [R1+0x4f5c] ;  /* 0x004f5c0001037983 */ /* 0x010f220000300800 */
[----:B------:R-:W-:-:S03]  /*3fd60*/  LOP3.LUT R12, R12, 0x3f, RZ, 0xc0, !PT ;  /* 0x0000003f0c0c7812 */ /* 0x000fc600078ec0ff */
[----:B--2---:R0:W-:Y:S04]  /*3fd70*/  STS.U8 [R9+UR4+0x4c0], R29 ;  /* 0x0004c01d09007988 */ /* 0x0041e80008000004 */
[----:B---3--:R1:W-:Y:S04]  /*3fd80*/  STS.U8 [R9+UR4+0x880], R2 ;  /* 0x0008800209007988 */ /* 0x0083e80008000004 */
[----:B0-----:R-:W2:Y:S01]  /*3fd90*/  LDL.LU R29, [R1+0x4f58] ;  /* 0x004f5800011d7983 */ /* 0x001ea20000300800 */
[----:B-1----:R-:W-:-:S03]  /*3fda0*/  LOP3.LUT R2, R12, 0x10, RZ, 0x3c, !PT ;  /* 0x000000100c027812 */ /* 0x002fc600078e3cff */
[----:B------:R-:W-:Y:S04]  /*3fdb0*/  STS.U8 [R9+UR4+0x8c0], R27 ;  /* 0x0008c01b09007988 */ /* 0x000fe80008000004 */
[----:B----4-:R-:W-:Y:S04]  /*3fdc0*/  STS.U8 [R9+UR4+0xc80], R3 ;  /* 0x000c800309007988 */ /* 0x010fe80008000004 */
[----:B------:R0:W-:Y:S04]  /*3fdd0*/  STS.U8 [R9+UR4+0xcc0], R4 ;  /* 0x000cc00409007988 */ /* 0x0001e80008000004 */
[----:B------:R1:W-:Y:S04]  /*3fde0*/  STS.U8 [R2+UR4+0x100], R28 ;  /* 0x0001001c02007988 */ /* 0x0003e80008000004 */
[----:B0-----:R-:W3:Y:S04]  /*3fdf0*/  LDL.LU R9, [R1+0x78] ;  /* 0x0000780001097983 */ /* 0x001ee80000300800 */
[----:B------:R-:W4:Y:S04]  /*3fe00*/  LDL.LU R27, [R1+0x74] ;  /* 0x00007400011b7983 */ /* 0x000f280000300800 */
[----:B-1----:R-:W4:Y:S01]  /*3fe10*/  LDL.LU R28, [R1+0x38] ;  /* 0x00003800011c7983 */ /* 0x002f220000300800 */
[----:B------:R-:W-:-:S03]  /*3fe20*/  LOP3.LUT R12, R12, 0x18, RZ, 0x3c, !PT ;  /* 0x000000180c0c7812 */ /* 0x000fc600078e3cff */
[----:B------:R-:W-:Y:S04]  /*3fe30*/  STS.U8 [R2+UR4+0x140], R15 ;  /* 0x0001400f02007988 */ /* 0x000fe80008000004 */
[----:B------:R-:W-:Y:S04]  /*3fe40*/  STS.U8 [R2+UR4+0x500], R24 ;  /* 0x0005001802007988 */ /* 0x000fe80008000004 */
[----:B------:R0:W-:Y:S04]  /*3fe50*/  STS.U8 [R2+UR4+0x540], R11 ;  /* 0x0005400b02007988 */ /* 0x0001e80008000004 */
[----:B------:R1:W-:Y:S04]  /*3fe60*/  STS.U8 [R2+UR4+0x900], R25 ;  /* 0x0009001902007988 */ /* 0x0003e80008000004 */
[----:B------:R2:W-:Y:S04]  /*3fe70*/  STS.U8 [R2+UR4+0x940], R26 ;  /* 0x0009401a02007988 */ /* 0x0005e80008000004 */
[----:B------:R-:W-:Y:S04]  /*3fe80*/  STS.U8 [R2+UR4+0xd00], R5 ;  /* 0x000d000502007988 */ /* 0x000fe80008000004 */
[----:B------:R-:W-:Y:S04]  /*3fe90*/  STS.U8 [R2+UR4+0xd40], R6 ;  /* 0x000d400602007988 */ /* 0x000fe80008000004 */
[----:B------:R-:W-:Y:S04]  /*3fea0*/  STS.U8 [R12+UR4+0x180], R23 ;  /* 0x000180170c007988 */ /* 0x000fe80008000004 */
[----:B------:R2:W-:Y:S04]  /*3feb0*/  STS.U8 [R12+UR4+0x1c0], R0 ;  /* 0x0001c0000c007988 */ /* 0x0005e80008000004 */
[----:B------:R-:W4:Y:S04]  /*3fec0*/  LDL.LU R3, [R1+0x34] ;  /* 0x0000340001037983 */ /* 0x000f280000300800 */
[----:B------:R-:W-:Y:S04]  /*3fed0*/  STS.U8 [R12+UR4+0x580], R22 ;  /* 0x000580160c007988 */ /* 0x000fe80008000004 */
[----:B0-----:R-:W4:Y:S04]  /*3fee0*/  LDL.LU R11, [R1+0x70] ;  /* 0x00007000010b7983 */ /* 0x001f280000300800 */
[----:B------:R-:W-:Y:S04]  /*3fef0*/  STS.U8 [R12+UR4+0x5c0], R17 ;  /* 0x0005c0110c007988 */ /* 0x000fe80008000004 */
[----:B-1----:R-:W4:Y:S04]  /*3ff00*/  LDL.LU R25, [R1+0x6c] ;  /* 0x00006c0001197983 */ /* 0x002f280000300800 */
[----:B------:R0:W-:Y:S04]  /*3ff10*/  STS.U8 [R12+UR4+0x980], R21 ;  /* 0x000980150c007988 */ /* 0x0001e80008000004 */
[----:B--2---:R-:W2:Y:S04]  /*3ff20*/  LDL.LU R26, [R1+0x30] ;  /* 0x00003000011a7983 */ /* 0x004ea80000300800 */
[----:B------:R-:W-:Y:S04]  /*3ff30*/  STS.U8 [R12+UR4+0x9c0], R29 ;  /* 0x0009c01d0c007988 */ /* 0x000fe80008000004 */
[----:B------:R-:W2:Y:S04]  /*3ff40*/  LDL.LU R15, [R1+0x2c] ;  /* 0x00002c00010f7983 */ /* 0x000ea80000300800 */
[----:B------:R-:W-:Y:S04]  /*3ff50*/  STS.U8 [R12+UR4+0xd80], R7 ;  /* 0x000d80070c007988 */ /* 0x000fe80008000004 */
[----:B------:R-:W2:Y:S04]  /*3ff60*/  LDL.LU R0, [R1+0x68] ;  /* 0x0000680001007983 */ /* 0x000ea80000300800 */
[----:B------:R1:W-:Y:S04]  /*3ff70*/  STS.U8 [R12+UR4+0xdc0], R8 ;  /* 0x000dc0080c007988 */ /* 0x0003e80008000004 */
[----:B------:R-:W2:Y:S04]  /*3ff80*/  LDL.LU R2, [R1+0x64] ;  /* 0x0000640001027983 */ /* 0x000ea80000300800 */
[----:B0-----:R-:W2:Y:S01]  /*3ff90*/  LDL.LU R21, [R1+0x24] ;  /* 0x0000240001157983 */ /* 0x001ea20000300800 */
[----:B-1----:R-:W-:-:S03]  /*3ffa0*/  LOP3.LUT R12, R19, 0x20, RZ, 0x3c, !PT ;  /* 0x00000020130c7812 */ /* 0x002fc600078e3cff */
[----:B------:R-:W2:Y:S04]  /*3ffb0*/  LDL.LU R24, [R1+0x60] ;  /* 0x0000600001187983 */ /* 0x000ea80000300800 */
[----:B------:R-:W2:Y:S04]  /*3ffc0*/  LDL.LU R23, [R1+0x5c] ;  /* 0x00005c0001177983 */ /* 0x000ea80000300800 */
[----:B------:R-:W2:Y:S04]  /*3ffd0*/  LDL.LU R22, [R1+0x20] ;  /* 0x0000200001167983 */ /* 0x000ea80000300800 */
[----:B------:R-:W2:Y:S04]  /*3ffe0*/  LDL.LU R17, [R1+0x1c] ;  /* 0x00001c0001117983 */ /* 0x000ea80000300800 */
[----:B---3--:R0:W-:Y:S04]  /*3fff0*/  STS.U8 [R12+UR4+0x200], R9 ;  /* 0x000200090c007988 */ /* 0x0081e80008000004 */
[----:B----4-:R1:W-:Y:S04]  /*40000*/  STS.U8 [R12+UR4+0x240], R27 ;  /* 0x0002401b0c007988 */ /* 0x0103e80008000004 */
[----:B------:R3:W-:Y:S04]  /*40010*/  STS.U8 [R12+UR4+0x600], R28 ;  /* 0x0006001c0c007988 */ /* 0x0007e80008000004 */
[----:B0-----:R-:W4:Y:S04]  /*40020*/  LDL.LU R9, [R1+0x4f54] ;  /* 0x004f540001097983 */ /* 0x001f280000300800 */
[----:B-1----:R-:W2:Y:S04]  /*40030*/  LDL.LU R27, [R1+0x4f50] ;  /* 0x004f5000011b7983 */ /* 0x002ea80000300800 */
[----:B---3--:R-:W3:Y:S01]  /*40040*/  LDL.LU R28, [R1+0x4f4c] ;  /* 0x004f4c00011c7983 */ /* 0x008ee20000300800 */
[----:B------:R-:W-:-:S03]  /*40050*/  LOP3.LUT R19, R19, 0x28, RZ, 0x3c, !PT ;  /* 0x0000002813137812 */ /* 0x000fc600078e3cff */
[----:B------:R-:W-:Y:S04]  /*40060*/  STS.U8 [R12+UR4+0x640], R3 ;  /* 0x000640030c007988 */ /* 0x000fe80008000004 */
[----:B---3--:R-:W-:Y:S04]  /*40070*/  STS.U8 [R12+UR4+0xa00], R28 ;  /* 0x000a001c0c007988 */ /* 0x008fe80008000004 */
[----:B--2---:R-:W-:Y:S04]  /*40080*/  STS.U8 [R12+UR4+0xa40], R27 ;  /* 0x000a401b0c007988 */ /* 0x004fe80008000004 */
[----:B----4-:R-:W-:Y:S04]  /*40090*/  STS.U8 [R12+UR4+0xe00], R9 ;  /* 0x000e00090c007988 */ /* 0x010fe80008000004 */
[----:B------:R0:W-:Y:S04]  /*400a0*/  STS.U8 [R12+UR4+0xe40], R10 ;  /* 0x000e400a0c007988 */ /* 0x0001e80008000004 */
[----:B------:R1:W-:Y:S04]  /*400b0*/  STS.U8 [R19+UR4+0x280], R11 ;  /* 0x0002800b13007988 */ /* 0x0003e80008000004 */
[----:B------:R2:W-:Y:S04]  /*400c0*/  STS.U8 [R19+UR4+0x2c0], R25 ;  /* 0x0002c01913007988 */ /* 0x0005e80008000004 */
[----:B0-----:R-:W3:Y:S04]  /*400d0*/  LDL.LU R12, [R1+0x4f48] ;  /* 0x004f4800010c7983 */ /* 0x001ee80000300800 */
[----:B-1----:R-:W4:Y:S04]  /*400e0*/  LDL.LU R11, [R1+0x4f44] ;  /* 0x004f4400010b7983 */ /* 0x002f280000300800 */
[----:B--2---:R-:W2:Y:S04]  /*400f0*/  LDL.LU R25, [R1+0x4f40] ;  /* 0x004f400001197983 */ /* 0x004ea80000300800 */
[----:B------:R0:W-:Y:S04]  /*40100*/  STS.U8 [R19+UR4+0x680], R26 ;  /* 0x0006801a13007988 */ /* 0x0001e80008000004 */
[----:B0-----:R-:W3:Y:S01]  /*40110*/  LDL.LU R26, [R1+0x4f3c] ;  /* 0x004f3c00011a7983 */ /* 0x001ee20000300800 */
[----:B------:R-:W0:Y:S03]  /*40120*/  S2R R3, SR_TID.X ;  /* 0x0000000000037919 */ /* 0x000e260000002100 */
[----:B------:R1:W-:Y:S01]  /*40130*/  STS.U8 [R19+UR4+0x6c0], R15 ;  /* 0x0006c00f13007988 */ /* 0x0003e20008000004 */
[----:B0-----:R-:W-:-:S04]  /*40140*/  LOP3.LUT R3, R3, 0x3f, RZ, 0xc0, !PT ;  /* 0x0000003f03037812 */ /* 0x001fc800078ec0ff */
[C---:B-1----:R-:W-:Y:S01]  /*40150*/  LOP3.LUT R15, R3.reuse, 0x30, RZ, 0x3c, !PT ;  /* 0x00000030030f7812 */ /* 0x042fe200078e3cff */
[----:B---3--:R-:W-:Y:S04]  /*40160*/  STS.U8 [R19+UR4+0xa80], R26 ;  /* 0x000a801a13007988 */ /* 0x008fe80008000004 */
[----:B--2---:R-:W-:Y:S04]  /*40170*/  STS.U8 [R19+UR4+0xac0], R25 ;  /* 0x000ac01913007988 */ /* 0x004fe80008000004 */
[----:B----4-:R-:W-:Y:S04]  /*40180*/  STS.U8 [R19+UR4+0xe80], R11 ;  /* 0x000e800b13007988 */ /* 0x010fe80008000004 */
[----:B------:R0:W-:Y:S04]  /*40190*/  STS.U8 [R19+UR4+0xec0], R12 ;  /* 0x000ec00c13007988 */ /* 0x0001e80008000004 */
[----:B------:R1:W-:Y:S04]  /*401a0*/  STS.U8 [R15+UR4+0x300], R0 ;  /* 0x000300000f007988 */ /* 0x0003e80008000004 */
[----:B0-----:R-:W2:Y:S04]  /*401b0*/  LDL.LU R19, [R1+0x4f38] ;  /* 0x004f380001137983 */ /* 0x001ea80000300800 */
[----:B-1----:R-:W3:Y:S04]  /*401c0*/  LDL.LU R0, [R1+0x4f34] ;  /* 0x004f340001007983 */ /* 0x002ee80000300800 */
[----:B------:R0:W-:Y:S04]  /*401d0*/  STS.U8 [R15+UR4+0x340], R2 ;  /* 0x000340020f007988 */ /* 0x0001e80008000004 */
[----:B0-----:R-:W4:Y:S04]  /*401e0*/  LDL R2, [R1+0x22e8] ;  /* 0x0022e80001027983 */ /* 0x001f280000100800 */
[----:B---3--:R0:W-:Y:S04]  /*401f0*/  STS.U8 [R15+UR4+0x700], R0 ;  /* 0x000700000f007988 */ /* 0x0081e80008000004 */
[----:B------:R1:W-:Y:S04]  /*40200*/  STS.U8 [R15+UR4+0x740], R21 ;  /* 0x000740150f007988 */ /* 0x0003e80008000004 */
[----:B0-----:R-:W3:Y:S04]  /*40210*/  LDL R0, [R1+0x22f0] ;  /* 0x0022f00001007983 */ /* 0x001ee80000100800 */
[----:B-1----:R-:W2:Y:S01]  /*40220*/  LDL.LU R21, [R1+0x4f30] ;  /* 0x004f300001157983 */ /* 0x002ea20000300800 */
[----:B------:R-:W-:-:S03]  /*40230*/  LOP3.LUT R3, R3, 0x38, RZ, 0x3c, !PT ;  /* 0x0000003803037812 */ /* 0x000fc600078e3cff */
[----:B--2---:R-:W-:Y:S04]  /*40240*/  STS.U8 [R15+UR4+0xb00], R21 ;  /* 0x000b00150f007988 */ /* 0x004fe80008000004 */
[----:B------:R-:W-:Y:S04]  /*40250*/  STS.U8 [R15+UR4+0xb40], R19 ;  /* 0x000b40130f007988 */ /* 0x000fe80008000004 */
[----:B------:R-:W-:Y:S04]  /*40260*/  STS.U8 [R15+UR4+0xf00], R18 ;  /* 0x000f00120f007988 */ /* 0x000fe80008000004 */
[----:B------:R0:W-:Y:S04]  /*40270*/  STS.U8 [R15+UR4+0xf40], R20 ;  /* 0x000f40140f007988 */ /* 0x0001e80008000004 */
[----:B------:R1:W-:Y:S04]  /*40280*/  STS.U8 [R3+UR4+0x380], R24 ;  /* 0x0003801803007988 */ /* 0x0003e80008000004 */
[----:B------:R2:W-:Y:S04]  /*40290*/  STS.U8 [R3+UR4+0x3c0], R23 ;  /* 0x0003c01703007988 */ /* 0x0005e80008000004 */
[----:B0-----:R-:W3:Y:S04]  /*402a0*/  LDL.LU R15, [R1+0x4f2c] ;  /* 0x004f2c00010f7983 */ /* 0x001ee80000300800 */
[----:B-1----:R-:W4:Y:S04]  /*402b0*/  LDL.LU R24, [R1+0x4f28] ;  /* 0x004f280001187983 */ /* 0x002f280000300800 */
[----:B--2---:R-:W2:Y:S04]  /*402c0*/  LDL.LU R23, [R1+0x4f24] ;  /* 0x004f240001177983 */ /* 0x004ea80000300800 */
[----:B------:R0:W-:Y:S04]  /*402d0*/  STS.U8 [R3+UR4+0x780], R22 ;  /* 0x0007801603007988 */ /* 0x0001e80008000004 */
[----:B------:R1:W-:Y:S04]  /*402e0*/  STS.U8 [R3+UR4+0x7c0], R17 ;  /* 0x0007c01103007988 */ /* 0x0003e80008000004 */
[----:B0-----:R-:W3:Y:S04]  /*402f0*/  LDL.LU R22, [R1+0x4f20] ;  /* 0x004f200001167983 */ /* 0x001ee80000300800 */
[----:B-1----:R-:W4:Y:S01]  /*40300*/  LDL.LU R17, [R1+0x4f1c] ;  /* 0x004f1c0001117983 */ /* 0x002f220000300800 */
[----:B------:R-:W-:-:S03]  /*40310*/  PRMT R16, RZ, 0x7610, R16 ;  /* 0x00007610ff107816 */ /* 0x000fc60000000010 */
[----:B----4-:R-:W-:Y:S04]  /*40320*/  STS.U8 [R3+UR4+0xb80], R17 ;  /* 0x000b801103007988 */ /* 0x010fe80008000004 */
[----:B---3--:R-:W-:Y:S04]  /*40330*/  STS.U8 [R3+UR4+0xbc0], R22 ;  /* 0x000bc01603007988 */ /* 0x008fe80008000004 */
[----:B--2---:R-:W-:Y:S04]  /*40340*/  STS.U8 [R3+UR4+0xf80], R23 ;  /* 0x000f801703007988 */ /* 0x004fe80008000004 */
[----:B------:R0:W-:Y:S02]  /*40350*/  STS.U8 [R3+UR4+0xfc0], R24 ;  /* 0x000fc01803007988 */ /* 0x0001e40008000004 */
[----:B0-----:R-:W-:-:S02]  /*40360*/  @!P0 IMAD.MOV.U32 R3, RZ, RZ, R2 ;  /* 0x000000ffff038224 */ /* 0x001fc400078e0002 */
[----:B------:R-:W-:Y:S01]  /*40370*/  @!P0 IMAD.MOV.U32 R2, RZ, RZ, R0 ;  /* 0x000000ffff028224 */ /* 0x000fe200078e0000 */
[----:B------:R-:W-:Y:S06]  /*40380*/  BAR.SYNC.DEFER_BLOCKING 0x0 ;  /* 0x0000000000007b1d */ /* 0x000fec0000010000 */
[----:B------:R-:W2:Y:S04]  /*40390*/  LDL.LU R0, [R1+0x22d8] ;  /* 0x0022d80001007983 */ /* 0x000ea80000300800 */
[----:B------:R-:W3:Y:S04]  /*403a0*/  @!P0 LDG.E.U8 R16, desc[UR32][R2.64] ;  /* 0x0000002002108981 */ /* 0x000ee8000c1e1100 */
[----:B---3--:R0:W-:Y:S04]  /*403b0*/  STL [R1+0xfac], R16 ;  /* 0x000fac1001007387 */ /* 0x0081e80000100800 */
[----:B0-----:R-:W3:Y:S04]  /*403c0*/  LDL.LU R16, [R1+0x4f18] ;  /* 0x004f180001107983 */ /* 0x001ee80000300800 */
[----:B------:R-:W4:Y:S04]  /*403d0*/  LDL R2, [R1+0x1328] ;  /* 0x0013280001027983 */ /* 0x000f280000100800 */
[----:B------:R-:W4:Y:S01]  /*403e0*/  LDL R3, [R1+0x2194] ;  /* 0x0021940001037983 */ /* 0x000f220000100800 */
[----:B------:R-:W-:-:S02]  /*403f0*/  PRMT R15, RZ, 0x7610, R15 ;  /* 0x00007610ff0f7816 */ /* 0x000fc4000000000f */
[----:B----4-:R-:W-:-:S04]  /*40400*/  @!P0 LOP3.LUT R3, R3, R2, RZ, 0x3c, !PT ;  /* 0x0000000203038212 */ /* 0x010fc800078e3cff */
[----:B------:R-:W-:-:S04]  /*40410*/  @!P0 LOP3.LUT R2, R3, R2, RZ, 0x3c, !PT ;  /* 0x0000000203028212 */ /* 0x000fc800078e3cff */
[----:B------:R-:W-:-:S05]  /*40420*/  @!P0 LOP3.LUT R3, R3, R2, RZ, 0x3c, !PT ;  /* 0x0000000203038212 */ /* 0x000fca00078e3cff */
[----:B------:R-:W4:Y:S04]  /*40430*/  @!P0 LDG.E.U8 R15, desc[UR32][R2.64] ;  /* 0x00000020020f8981 */ /* 0x000f28000c1e1100 */
[----:B----4-:R0:W-:Y:S04]  /*40440*/  STL [R1+0xfb4], R15 ;  /* 0x000fb40f01007387 */ /* 0x0101e80000100800 */
[----:B0-----:R-:W4:Y:S04]  /*40450*/  LDL.LU R15, [R1+0x4f14] ;  /* 0x004f1400010f7983 */ /* 0x001f280000300800 */
[----:B------:R-:W2:Y:S04]  /*40460*/  LDL R2, [R1+0x1114] ;  /* 0x0011140001027983 */ /* 0x000ea80000100800 */
[----:B------:R-:W2:Y:S01]  /*40470*/  LDL R3, [R1+0x1324] ;  /* 0x0013240001037983 */ /* 0x000ea20000100800 */
[----:B------:R-:W-:-:S02]  /*40480*/  PRMT R14, RZ, 0x7610, R14 ;  /* 0x00007610ff0e7816 */ /* 0x000fc4000000000e */
[----:B--2---:R-:W-:-:S04]  /*40490*/  @!P0 LOP3.LUT R3, R3, R2, RZ, 0x3c, !PT ;  /* 0x0000000203038212 */ /* 0x004fc800078e3cff */
[----:B------:R-:W-:-:S04]  /*404a0*/  @!P0 LOP3.LUT R2, R3, R2, RZ, 0x3c, !PT ;  /* 0x0000000203028212 */ /* 0x000fc800078e3cff */
[----:B------:R-:W-:-:S05]  /*404b0*/  @!P0 LOP3.LUT R3, R3, R2, RZ, 0x3c, !PT ;  /* 0x0000000203038212 */ /* 0x000fca00078e3cff */
[----:B------:R-:W2:Y:S04]  /*404c0*/  @!P0 LDG.E.U8 R14, desc[UR32][R2.64] ;  /* 0x00000020020e8981 */ /* 0x000ea8000c1e1100 */
[----:B--2---:R0:W-:Y:S04]  /*404d0*/  STL [R1+0xfb0], R14 ;  /* 0x000fb00e01007387 */ /* 0x0041e80000100800 */
[----:B0-----:R-:W2:Y:S04]  /*404e0*/  LDL.LU R14, [R1+0x4f10] ;  /* 0x004f1000010e7983 */ /* 0x001ea80000300800 */
[----:B------:R-:W3:Y:S04]  /*404f0*/  LDL R2, [R1+0x1320] ;  /* 0x0013200001027983 */ /* 0x000ee80000100800 */
[----:B------:R-:W3:Y:S01]  /*40500*/  LDL R3, [R1+0x2190] ;  /* 0x0021900001037983 */ /* 0x000ee20000100800 */
[----:B----4-:R-:W-:-:S02]  /*40510*/  PRMT R15, RZ, 0x7610, R15 ;  /* 0x00007610ff0f7816 */ /* 0x010fc4000000000f */
[----:B---3--:R-:W-:-:S04]  /*40520*/  @!P0 LOP3.LUT R3, R3, R2, RZ, 0x3c, !PT ;  /* 0x0000000203038212 */ /* 0x008fc800078e3cff */
[----:B------:R-:W-:-:S04]  /*40530*/  @!P0 LOP3.LUT R2, R3, R2, RZ, 0x3c, !PT ;  /* 0x0000000203028212 */ /* 0x000fc800078e3cff */
[----:B------:R-:W-:-:S05]  /*40540*/  @!P0 LOP3.LUT R3, R3, R2, RZ, 0x3c, !PT ;  /* 0x0000000203038212 */ /* 0x000fca00078e3cff */
[----:B------:R-:W3:Y:S04]  /*40550*/  @!P0 LDG.E.U8 R15, desc[UR32][R2.64] ;  /* 0x00000020020f8981 */ /* 0x000ee8000c1e1100 */
[----:B---3--:R0:W-:Y:S04]  /*40560*/  STL [R1+0xfa8], R15 ;  /* 0x000fa80f01007387 */ /* 0x0081e80000100800 */
[----:B0-----:R-:W3:Y:S04]  /*40570*/  LDL.LU R15, [R1+0x4f0c] ;  /* 0x004f0c00010f7983 */ /* 0x001ee80000300800 */
[----:B------:R-:W4:Y:S04]  /*40580*/  LDL R2, [R1+0x131c] ;  /* 0x00131c0001027983 */ /* 0x000f280000100800 */
[----:B------:R-:W4:Y:S01]  /*40590*/  LDL R3, [R1+0x218c] ;  /* 0x00218c0001037983 */ /* 0x000f220000100800 */
[----:B--2---:R-:W-:-:S02]  /*405a0*/  PRMT R14, RZ, 0x7610, R14 ;  /* 0x00007610ff0e7816 */ /* 0x004fc4000000000e */
[----:B----4-:R-:W-:-:S04]  /*405b0*/  @!P0 LOP3.LUT R3, R3, R2, RZ, 0x3c, !PT ;  /* 0x0000000203038212 */ /* 0x010fc800078e3cff */
[----:B------:R-:W-:-:S04]  /*405c0*/  @!P0 LOP3.LUT R2, R3, R2, RZ, 0x3c, !PT ;  /* 0x0000000203028212 */ /* 0x000fc800078e3cff */
[----:B------:R-:W-:-:S05]  /*405d0*/  @!P0 LOP3.LUT R3, R3, R2, RZ, 0x3c, !PT ;  /* 0x0000000203038212 */ /* 0x000fca00078e3cff */
[----:B------:R-:W2:Y:S04]  /*405e0*/  @!P0 LDG.E.U8 R14, desc[UR32][R2.64] ;  /* 0x00000020020e8981 */ /* 0x000ea8000c1e1100 */
[----:B--2---:R0:W-:Y:S04]  /*405f0*/  STL [R1+0xfa4], R14 ;  /* 0x000fa40e01007387 */ /* 0x0041e80000100800 */
[----:B0-----:R-:W2:Y:S04]  /*40600*/  LDL.LU R14, [R1+0x4f08] ;  /* 0x004f0800010e7983 */ /* 0x001ea80000300800 */
[----:B------:R-:W4:Y:S04]  /*40610*/  LDL R2, [R1+0x1318] ;  /* 0x0013180001027983 */ /* 0x000f280000100800 */
[----:B------:R-:W4:Y:S01]  /*40620*/  LDL R3, [R1+0x2188] ;  /* 0x0021880001037983 */ /* 0x000f220000100800 */
[----:B---3--:R-:W-:-:S02]  /*40630*/  PRMT R15, RZ, 0x7610, R15 ;  /* 0x00007610ff0f7816 */ /* 0x008fc4000000000f */
[----:B----4-:R-:W-:-:S04]  /*40640*/  @!P0 LOP3.LUT R3, R3, R2, RZ, 0x3c, !PT ;  /* 0x0000000203038212 */ /* 0x010fc800078e3cff */
        /* <DEDUP_REMOVED lines=4079> */
[----:B------:R0:W2:Y:S04]  /*50540*/  @!P0 LDG.E.U8 R14, desc[UR32][R2.64] ;  /* 0x00000020020e8981 */ /* 0x0000a8000c1e1100 */
[----:B------:R-:W0:Y:S04]  /*50550*/  LDL R2, [R1+0x1360] ;  /* 0x0013600001027983 */ /* 0x000e280000100800 */
[----:B------:R-:W0:Y:S01]  /*50560*/  LDL R3, [R1+0x1364] ;  /* 0x0013640001037983 */ /* 0x000e220000100800 */
[----:B---3--:R-:W-:Y:S02]  /*50570*/  PRMT R15, RZ, 0x7610, R15 ;  /* 0x00007610ff0f7816 */ /* 0x008fe4000000000f */
[----:B0-----:R-:W-:-:S04]  /*50580*/  @!P0 LOP3.LUT R3, R3, R2, RZ, 0x3c, !PT ;  /* 0x0000000203038212 */ /* 0x001fc800078e3cff */
[----:B------:R-:W-:-:S04]  /*50590*/  @!P0 LOP3.LUT R2, R3, R2, RZ, 0x3c, !PT ;  /* 0x0000000203028212 */ /* 0x000fc800078e3cff */
[----:B------:R-:W-:-:S05]  /*505a0*/  @!P0 LOP3.LUT R3, R3, R2, RZ, 0x3c, !PT ;  /* 0x0000000203038212 */ /* 0x000fca00078e3cff */
[----:B------:R-:W3:Y:S04]  /*505b0*/  @!P0 LDG.E.U8 R15, desc[UR32][R2.64] ;  /* 0x00000020020f8981 */ /* 0x000ee8000c1e1100 */
[----:B--2---:R0:W-:Y:S04]  /*505c0*/  STL [R1+0x6c], R14 ;  /* 0x00006c0e01007387 */ /* 0x0041e80000100800 */
[----:B0-----:R-:W2:Y:S04]  /*505d0*/  LDL R14, [R1+0x21a4] ;  /* 0x0021a400010e7983 */ /* 0x001ea80000100800 */
        /* <DEDUP_REMOVED lines=13> */
[----:B---3--:R-:W-:-:S02]  /*506b0*/  PRMT R15, RZ, 0x7610, R15 ;  /* 0x00007610ff0f7816 */ /* 0x008fc4000000000f */
        /* <DEDUP_REMOVED lines=21> */
[----:B------:R-:W2:Y:S01]  /*50810*/  @!P0 LDG.E.U8 R15, desc[UR32][R2.64] ;  /* 0x00000020020f8981 */ /* 0x000ea2000c1e1100 */
[----:B------:R-:W-:-:S03]  /*50820*/  PRMT R10, RZ, 0x7610, R10 ;  /* 0x00007610ff0a7816 */ /* 0x000fc6000000000a */
[----:B--2---:R0:W-:Y:S04]  /*50830*/  STL [R1+0x58], R15 ;  /* 0x0000580f01007387 */ /* 0x0041e80000100800 */
[----:B0-----:R-:W2:Y:S04]  /*50840*/  LDL.LU R15, [R1+0x47e0] ;  /* 0x0047e000010f7983 */ /* 0x001ea80000300800 */
[----:B------:R-:W4:Y:S01]  /*50850*/  LDL R3, [R1+0x1340] ;  /* 0x0013400001037983 */ /* 0x000f220000100800 */
[----:B------:R-:W-:Y:S01]  /*50860*/  @!P0 IMAD.MOV.U32 R2, RZ, RZ, R14 ;  /* 0x000000ffff028224 */ /* 0x000fe200078e000e */
[----:B---3--:R-:W-:-:S02]  /*50870*/  PRMT R16, RZ, 0x7610, R16 ;  /* 0x00007610ff107816 */ /* 0x008fc40000000010 */
[----:B------:R-:W3:Y:S04]  /*50880*/  LDL R14, [R1+0x2198] ;  /* 0x00219800010e7983 */ /* 0x000ee80000100800 */
[----:B----4-:R0:W4:Y:S04]  /*50890*/  @!P0 LDG.E.U8 R10, desc[UR32][R2.64] ;  /* 0x00000020020a8981 */ /* 0x010128000c1e1100 */
[----:B------:R-:W0:Y:S04]  /*508a0*/  LDL R2, [R1+0x133c] ;  /* 0x00133c0001027983 */ /* 0x000e280000100800 */
[----:B------:R-:W0:Y:S02]  /*508b0*/  LDL R3, [R1+0x21ac] ;  /* 0x0021ac0001037983 */ /* 0x000e240000100800 */
[----:B0-----:R-:W-:-:S04]  /*508c0*/  @!P0 LOP3.LUT R3, R3, R2, RZ, 0x3c, !PT ;  /* 0x0000000203038212 */ /* 0x001fc800078e3cff */
[----:B------:R-:W-:-:S04]  /*508d0*/  @!P0 LOP3.LUT R2, R3, R2, RZ, 0x3c, !PT ;  /* 0x0000000203028212 */ /* 0x000fc800078e3cff */
[----:B------:R-:W-:-:S05]  /*508e0*/  @!P0 LOP3.LUT R3, R3, R2, RZ, 0x3c, !PT ;  /* 0x0000000203038212 */ /* 0x000fca00078e3cff */
[----:B------:R-:W2:Y:S04]  /*508f0*/  @!P0 LDG.E.U8 R16, desc[UR32][R2.64] ;  /* 0x0000002002108981 */ /* 0x000ea8000c1e1100 */
[----:B----4-:R0:W-:Y:S04]  /*50900*/  STL [R1+0x54], R10 ;  /* 0x0000540a01007387 */ /* 0x0101e80000100800 */
[----:B0-----:R-:W4:Y:S04]  /*50910*/  LDL R10, [R1+0x21d4] ;  /* 0x0021d400010a7983 */ /* 0x001f280000100800 */
[----:B--2---:R0:W-:Y:S04]  /*50920*/  STL [R1+0x50], R16 ;  /* 0x0000501001007387 */ /* 0x0041e80000100800 */
[----:B0-----:R-:W2:Y:S04]  /*50930*/  LDL.LU R16, [R1+0x47dc] ;  /* 0x0047dc0001107983 */ /* 0x001ea80000300800 */
[----:B------:R-:W3:Y:S04]  /*50940*/  LDL R2, [R1+0x1338] ;  /* 0x0013380001027983 */ /* 0x000ee80000100800 */
[----:B------:R-:W3:Y:S01]  /*50950*/  LDL R3, [R1+0x21b4] ;  /* 0x0021b40001037983 */ /* 0x000ee20000100800 */
[----:B------:R-:W-:-:S02]  /*50960*/  PRMT R15, RZ, 0x7610, R15 ;  /* 0x00007610ff0f7816 */ /* 0x000fc4000000000f */
        /* <DEDUP_REMOVED lines=29> */
[----:B------:R-:W-:Y:S02]  /*50b40*/  @!P0 LOP3.LUT R3, R3, R2, RZ, 0x3c, !PT ;  /* 0x0000000203038212 */ /* 0x000fe400078e3cff */
[----:B---3--:R-:W-:-:S03]  /*50b50*/  PRMT R15, RZ, 0x7610, R15 ;  /* 0x00007610ff0f7816 */ /* 0x008fc6000000000f */
[----:B------:R0:W2:Y:S02]  /*50b60*/  @!P0 LDG.E.U8 R16, desc[UR32][R2.64] ;  /* 0x0000002002108981 */ /* 0x0000a4000c1e1100 */
[----:B0-----:R-:W-:Y:S02]  /*50b70*/  @!P0 IMAD.MOV.U32 R2, RZ, RZ, R10 ;  /* 0x000000ffff028224 */ /* 0x001fe400078e000a */
[----:B------:R-:W-:-:S05]  /*50b80*/  @!P0 IMAD.MOV.U32 R3, RZ, RZ, R14 ;  /* 0x000000ffff038224 */ /* 0x000fca00078e000e */
[----:B------:R-:W3:Y:S04]  /*50b90*/  @!P0 LDG.E.U8 R15, desc[UR32][R2.64] ;  /* 0x00000020020f8981 */ /* 0x000ee8000c1e1100 */
[----:B--2---:R0:W-:Y:S04]  /*50ba0*/  STL [R1+0x40], R16 ;  /* 0x0000401001007387 */ /* 0x0041e80000100800 */
[----:B0-----:R-:W2:Y:S04]  /*50bb0*/  LDL.LU R16, [R1+0x47cc] ;  /* 0x0047cc0001107983 */ /* 0x001ea80000300800 */
[----:B------:R-:W4:Y:S04]  /*50bc0*/  LDL R14, [R1+0x21c0] ;  /* 0x0021c000010e7983 */ /* 0x000f280000100800 */
[----:B------:R-:W4:Y:S04]  /*50bd0*/  LDL R10, [R1+0x21fc] ;  /* 0x0021fc00010a7983 */ /* 0x000f280000100800 */
        /* <DEDUP_REMOVED lines=26> */
[----:B------:R0:W4:Y:S04]  /*50d80*/  @!P0 LDG.E.U8 R5, desc[UR32][R2.64] ;  /* 0x0000002002058981 */ /* 0x000128000c1e1100 */
[----:B------:R-:W0:Y:S04]  /*50d90*/  LDL R2, [R1+0x21b8] ;  /* 0x0021b80001027983 */ /* 0x000e280000100800 */
[----:B------:R-:W0:Y:S01]  /*50da0*/  LDL R3, [R1+0x21f4] ;  /* 0x0021f40001037983 */ /* 0x000e220000100800 */
[----:B---3--:R-:W-:Y:S02]  /*50db0*/  PRMT R15, RZ, 0x7610, R15 ;  /* 0x00007610ff0f7816 */ /* 0x008fe4000000000f */
[----:B------:R-:W-:-:S02]  /*50dc0*/  PRMT R13, RZ, 0x7610, R13 ;  /* 0x00007610ff0d7816 */ /* 0x000fc4000000000d */
[----:B0-----:R-:W-:-:S04]  /*50dd0*/  @!P0 LOP3.LUT R3, R3, R2, RZ, 0x3c, !PT ;  /* 0x0000000203038212 */ /* 0x001fc800078e3cff */
[----:B------:R-:W-:-:S04]  /*50de0*/  @!P0 LOP3.LUT R2, R3, R2, RZ, 0x3c, !PT ;  /* 0x0000000203028212 */ /* 0x000fc800078e3cff */
[----:B------:R-:W-:-:S05]  /*50df0*/  @!P0 LOP3.LUT R3, R3, R2, RZ, 0x3c, !PT ;  /* 0x0000000203038212 */ /* 0x000fca00078e3cff */
[----:B------:R0:W3:Y:S02]  /*50e00*/  @!P0 LDG.E.U8 R15, desc[UR32][R2.64] ;  /* 0x00000020020f8981 */ /* 0x0000e4000c1e1100 */
[----:B0-----:R-:W-:Y:S02]  /*50e10*/  @!P0 IMAD.MOV.U32 R2, RZ, RZ, R10 ;  /* 0x000000ffff028224 */ /* 0x001fe400078e000a */
[----:B------:R-:W-:-:S05]  /*50e20*/  @!P0 IMAD.MOV.U32 R3, RZ, RZ, R14 ;  /* 0x000000ffff038224 */ /* 0x000fca00078e000e */
[----:B------:R-:W2:Y:S04]  /*50e30*/  @!P0 LDG.E.U8 R13, desc[UR32][R2.64] ;  /* 0x00000020020d8981 */ /* 0x000ea8000c1e1100 */
[----:B----4-:R0:W-:Y:S04]  /*50e40*/  STL [R1+0x30], R5 ;  /* 0x0000300501007387 */ /* 0x0101e80000100800 */
[----:B0-----:R-:W4:Y:S04]  /*50e50*/  LDL R5, [R1+0x2214] ;  /* 0x0022140001057983 */ /* 0x001f280000100800 */
[----:B---3--:R0:W-:Y:S04]  /*50e60*/  STL [R1+0x2c], R15 ;  /* 0x00002c0f01007387 */ /* 0x0081e80000100800 */
[----:B------:R-:W3:Y:S04]  /*50e70*/  LDL R14, [R1+0x21e8] ;  /* 0x0021e800010e7983 */ /* 0x000ee80000100800 */
[----:B------:R-:W3:Y:S04]  /*50e80*/  LDL R10, [R1+0x2224] ;  /* 0x00222400010a7983 */ /* 0x000ee80000100800 */
[----:B0-----:R-:W3:Y:S04]  /*50e90*/  LDL R15, [R1+0x221c] ;  /* 0x00221c00010f7983 */ /* 0x001ee80000100800 */
[----:B--2---:R0:W-:Y:S04]  /*50ea0*/  STL [R1+0x28], R13 ;  /* 0x0000280d01007387 */ /* 0x0041e80000100800 */
[----:B0-----:R-:W2:Y:S04]  /*50eb0*/  LDL.LU R13, [R1+0x47bc] ;  /* 0x0047bc00010d7983 */ /* 0x001ea80000300800 */
        /* <DEDUP_REMOVED lines=9> */
[----:B------:R-:W3:Y:S04]  /*50f50*/  LDL R2, [R1+0x21d0] ;  /* 0x0021d00001027983 */ /* 0x000ee80000100800 */
[----:B------:R-:W3:Y:S01]  /*50f60*/  LDL R3, [R1+0x220c] ;  /* 0x00220c0001037983 */ /* 0x000ee20000100800 */
[----:B--2---:R-:W-:-:S02]  /*50f70*/  PRMT R13, RZ, 0x7610, R13 ;  /* 0x00007610ff0d7816 */ /* 0x004fc4000000000d */
[----:B---3--:R-:W-:-:S04]  /*50f80*/  @!P0 LOP3.LUT R3, R3, R2, RZ, 0x3c, !PT ;  /* 0x0000000203038212 */ /* 0x008fc800078e3cff */
[----:B------:R-:W-:-:S04]  /*50f90*/  @!P0 LOP3.LUT R2, R3, R2, RZ, 0x3c, !PT ;  /* 0x0000000203028212 */ /* 0x000fc800078e3cff */
[----:B------:R-:W-:-:S05]  /*50fa0*/  @!P0 LOP3.LUT R3, R3, R2, RZ, 0x3c, !PT ;  /* 0x0000000203038212 */ /* 0x000fca00078e3cff */
[----:B------:R-:W2:Y:S01]  /*50fb0*/  @!P0 LDG.E.U8 R13, desc[UR32][R2.64] ;  /* 0x00000020020d8981 */ /* 0x000ea2000c1e1100 */
[----:B----4-:R-:W-:-:S03]  /*50fc0*/  PRMT R16, RZ, 0x7610, R16 ;  /* 0x00007610ff107816 */ /* 0x010fc60000000010 */
[----:B--2---:R0:W-:Y:S04]  /*50fd0*/  STL [R1+0x20], R13 ;  /* 0x0000200d01007387 */ /* 0x0041e80000100800 */
[----:B0-----:R-:W2:Y:S04]  /*50fe0*/  LDL.LU R13, [R1+0x47b4] ;  /* 0x0047b400010d7983 */ /* 0x001ea80000300800 */
[----:B------:R-:W3:Y:S01]  /*50ff0*/  LDL R3, [R1+0x21d8] ;  /* 0x0021d80001037983 */ /* 0x000ee20000100800 */
[----:B------:R-:W-:-:S03]  /*51000*/  @!P0 IMAD.MOV.U32 R2, RZ, RZ, R5 ;  /* 0x000000ffff028224 */ /* 0x000fc600078e0005 */
[----:B------:R-:W4:Y:S04]  /*51010*/  LDL R5, [R1+0x2234] ;  /* 0x0022340001057983 */ /* 0x000f280000100800 */
[----:B---3--:R-:W3:Y:S01]  /*51020*/  @!P0 LDG.E.U8 R16, desc[UR32][R2.64] ;  /* 0x0000002002108981 */ /* 0x008ee2000c1e1100 */
[----:B------:R-:W-:-:S03]  /*51030*/  PRMT R7, RZ, 0x7610, R7 ;  /* 0x00007610ff077816 */ /* 0x000fc60000000007 */
[----:B---3--:R0:W-:Y:S04]  /*51040*/  STL [R1+0x1c], R16 ;  /* 0x00001c1001007387 */ /* 0x0081e80000100800 */
[----:B0-----:R-:W3:Y:S04]  /*51050*/  LDL.LU R16, [R1+0x47b0] ;  /* 0x0047b00001107983 */ /* 0x001ee80000300800 */
[----:B------:R-:W2:Y:S01]  /*51060*/  LDL R3, [R1+0x21e0] ;  /* 0x0021e00001037983 */ /* 0x000ea20000100800 */
[----:B------:R-:W-:Y:S01]  /*51070*/  @!P0 IMAD.MOV.U32 R2, RZ, RZ, R15 ;  /* 0x000000ffff028224 */ /* 0x000fe200078e000f */
[----:B------:R-:W-:-:S04]  /*51080*/  PRMT R9, RZ, 0x7610, R9 ;  /* 0x00007610ff097816 */ /* 0x000fc80000000009 */
[----:B--2---:R0:W2:Y:S02]  /*51090*/  @!P0 LDG.E.U8 R7, desc[UR32][R2.64] ;  /* 0x0000002002078981 */ /* 0x0040a4000c1e1100 */
[----:B0-----:R-:W-:Y:S02]  /*510a0*/  @!P0 IMAD.MOV.U32 R2, RZ, RZ, R10 ;  /* 0x000000ffff028224 */ /* 0x001fe400078e000a */
[----:B------:R-:W-:-:S05]  /*510b0*/  @!P0 IMAD.MOV.U32 R3, RZ, RZ, R14 ;  /* 0x000000ffff038224 */ /* 0x000fca00078e000e */
[----:B------:R0:W4:Y:S04]  /*510c0*/  @!P0 LDG.E.U8 R9, desc[UR32][R2.64] ;  /* 0x0000002002098981 */ /* 0x000128000c1e1100 */
[----:B--2---:R1:W-:Y:S04]  /*510d0*/  STL [R1+0x18], R7 ;  /* 0x0000180701007387 */ /* 0x0043e80000100800 */
[----:B------:R-:W0:Y:S04]  /*510e0*/  LDL R2, [R1+0x21f0] ;  /* 0x0021f00001027983 */ /* 0x000e280000100800 */
[----:B------:R-:W0:Y:S01]  /*510f0*/  LDL R3, [R1+0x222c] ;  /* 0x00222c0001037983 */ /* 0x000e220000100800 */
[----:B---3--:R-:W-:-:S03]  /*51100*/  PRMT R16, RZ, 0x7610, R16 ;  /* 0x00007610ff107816 */ /* 0x008fc60000000010 */
[----:B------:R-:W2:Y:S04]  /*51110*/  LDL R15, [R1+0x2208] ;  /* 0x00220800010f7983 */ /* 0x000ea80000100800 */
[----:B------:R-:W3:Y:S04]  /*51120*/  LDL R14, [R1+0x2244] ;  /* 0x00224400010e7983 */ /* 0x000ee80000100800 */
[----:B------:R-:W2:Y:S04]  /*51130*/  LDL R10, [R1+0x2210] ;  /* 0x00221000010a7983 */ /* 0x000ea80000100800 */
[----:B-1----:R-:W3:Y:S01]  /*51140*/  LDL R7, [R1+0x223c] ;  /* 0x00223c0001077983 */ /* 0x002ee20000100800 */
        /* <DEDUP_REMOVED lines=8> */
[----:B------:R-:W3:Y:S01]  /*511d0*/  LDL R3, [R1+0x21f8] ;  /* 0x0021f80001037983 */ /* 0x000ee20000100800 */
[----:B------:R-:W-:Y:S01]  /*511e0*/  PRMT R4, RZ, 0x7610, R4 ;  /* 0x00007610ff047816 */ /* 0x000fe20000000004 */
[----:B------:R-:W-:Y:S01]  /*511f0*/  @!P0 IMAD.MOV.U32 R2, RZ, RZ, R5 ;  /* 0x000000ffff028224 */ /* 0x000fe200078e0005 */
[----:B------:R-:W-:-:S02]  /*51200*/  PRMT R6, RZ, 0x7610, R6 ;  /* 0x00007610ff067816 */ /* 0x000fc40000000006 */
[----:B------:R-:W-:Y:S01]  /*51210*/  PRMT R11, RZ, 0x7610, R11 ;  /* 0x00007610ff0b7816 */ /* 0x000fe2000000000b */
[----:B------:R-:W2:Y:S04]  /*51220*/  LDL R5, [R1+0x2218] ;  /* 0x0022180001057983 */ /* 0x000ea80000100800 */
[----:B---3--:R0:W3:Y:S04]  /*51230*/  @!P0 LDG.E.U8 R4, desc[UR32][R2.64] ;  /* 0x0000002002048981 */ /* 0x0080e8000c1e1100 */
[----:B------:R-:W4:Y:S01]  /*51240*/  LDL R3, [R1+0x2200] ;  /* 0x0022000001037983 */ /* 0x000f220000100800 */
[----:B0-----:R-:W-:Y:S01]  /*51250*/  @!P0 IMAD.MOV.U32 R2, RZ, RZ, R7 ;  /* 0x000000ffff028224 */ /* 0x001fe200078e0007 */
[----:B------:R-:W-:-:S04]  /*51260*/  PRMT R8, RZ, 0x7610, R8 ;  /* 0x00007610ff087816 */ /* 0x000fc80000000008 */
[----:B----4-:R0:W4:Y:S02]  /*51270*/  @!P0 LDG.E.U8 R6, desc[UR32][R2.64] ;  /* 0x0000002002068981 */ /* 0x010124000c1e1100 */
[----:B0-----:R-:W-:Y:S02]  /*51280*/  @!P0 IMAD.MOV.U32 R2, RZ, RZ, R14 ;  /* 0x000000ffff028224 */ /* 0x001fe400078e000e */
[----:B------:R-:W-:-:S05]  /*51290*/  @!P0 IMAD.MOV.U32 R3, RZ, RZ, R15 ;  /* 0x000000ffff038224 */ /* 0x000fca00078e000f */
[----:B------:R0:W2:Y:S04]  /*512a0*/  @!P0 LDG.E.U8 R11, desc[UR32][R2.64] ;  /* 0x00000020020b8981 */ /* 0x0000a8000c1e1100 */
[----:B---3--:R1:W-:Y:S04]  /*512b0*/  STL [R1+0xc], R4 ;  /* 0x00000c0401007387 */ /* 0x0083e80000100800 */
[----:B------:R-:W3:Y:S04]  /*512c0*/  LDL R7, [R1+0x2220] ;  /* 0x0022200001077983 */ /* 0x000ee80000100800 */
[----:B-1----:R-:W3:Y:S01]  /*512d0*/  LDL R4, [R1+0x2254] ;  /* 0x0022540001047983 */ /* 0x002ee20000100800 */
[----:B0-----:R-:W-:-:S02]  /*512e0*/  @!P0 IMAD.MOV.U32 R2, RZ, RZ, R9 ;  /* 0x000000ffff028224 */ /* 0x001fc400078e0009 */
[----:B------:R-:W-:-:S05]  /*512f0*/  @!P0 IMAD.MOV.U32 R3, RZ, RZ, R10 ;  /* 0x000000ffff038224 */ /* 0x000fca00078e000a */
[----:B------:R0:W3:Y:S01]  /*51300*/  @!P0 LDG.E.U8 R8, desc[UR32][R2.64] ;  /* 0x0000002002088981 */ /* 0x0000e2000c1e1100 */
[----:B------:R-:W-:-:S03]  /*51310*/  PRMT R29, RZ, 0x7610, R29 ;  /* 0x00007610ff1d7816 */ /* 0x000fc6000000001d */
[----:B----4-:R1:W-:Y:S04]  /*51320*/  STL [R1+0x8], R6 ;  /* 0x0000080601007387 */ /* 0x0103e80000100800 */
[----:B-1----:R-:W4:Y:S04]  /*51330*/  LDL R6, [R1+0x225c] ;  /* 0x00225c0001067983 */ /* 0x002f280000100800 */
[----:B--2---:R1:W-:Y:S04]  /*51340*/  STL [R1+0x4], R11 ;  /* 0x0000040b01007387 */ /* 0x0043e80000100800 */
[----:B------:R-:W2:Y:S01]  /*51350*/  LDL R10, [R1+0x2264] ;  /* 0x00226400010a7983 */ /* 0x000ea20000100800 */
[----:B0-----:R-:W-:-:S03]  /*51360*/  @!P0 IMAD.MOV.U32 R3, RZ, RZ, R5 ;  /* 0x000000ffff038224 */ /* 0x001fc600078e0005 */
[----:B------:R-:W2:Y:S04]  /*51370*/  LDL R9, [R1+0x2230] ;  /* 0x0022300001097983 */ /* 0x000ea80000100800 */
[----:B-1----:R-:W2:Y:S01]  /*51380*/  LDL R11, [R1+0x2228] ;  /* 0x00222800010b7983 */ /* 0x002ea20000100800 */
[----:B---3--:R-:W-:-:S05]  /*51390*/  @!P0 IMAD.MOV.U32 R2, RZ, RZ, R4 ;  /* 0x000000ffff028224 */ /* 0x008fca00078e0004 */
[----:B------:R0:W3:Y:S04]  /*513a0*/  @!P0 LDG.E.U8 R29, desc[UR32][R2.64] ;  /* 0x00000020021d8981 */ /* 0x0000e8000c1e1100 */
[----:B------:R1:W-:Y:S01]  /*513b0*/  STL [R1], R8 ;  /* 0x0000000801007387 */ /* 0x0003e20000100800 */
[----:B------:R-:W-:Y:S02]  /*513c0*/  PRMT R27, RZ, 0x7610, R27 ;  /* 0x00007610ff1b7816 */ /* 0x000fe4000000001b */
[----:B------:R-:W-:Y:S01]  /*513d0*/  PRMT R25, RZ, 0x7610, R25 ;  /* 0x00007610ff197816 */ /* 0x000fe20000000019 */
[----:B------:R-:W3:Y:S04]  /*513e0*/  LDL R5, [R1+0x2238] ;  /* 0x0022380001057983 */ /* 0x000ee80000100800 */
[----:B------:R-:W3:Y:S01]  /*513f0*/  LDL R4, [R1+0x2274] ;  /* 0x0022740001047983 */ /* 0x000ee20000100800 */
[----:B0-----:R-:W-:-:S03]  /*51400*/  @!P0 IMAD.MOV.U32 R3, RZ, RZ, R7 ;  /* 0x000000ffff038224 */ /* 0x001fc600078e0007 */
[----:B-1----:R-:W3:Y:S01]  /*51410*/  LDL R8, [R1+0x226c] ;  /* 0x00226c0001087983 */ /* 0x002ee20000100800 */
[----:B----4-:R-:W-:-:S05]  /*51420*/  @!P0 IMAD.MOV.U32 R2, RZ, RZ, R6 ;  /* 0x000000ffff028224 */ /* 0x010fca00078e0006 */
[----:B------:R2:W4:Y:S02]  /*51430*/  @!P0 LDG.E.U8 R27, desc[UR32][R2.64] ;  /* 0x00000020021b8981 */ /* 0x000524000c1e1100 */
[----:B--2---:R-:W-:Y:S02]  /*51440*/  @!P0 IMAD.MOV.U32 R2, RZ, RZ, R10 ;  /* 0x000000ffff028224 */ /* 0x004fe400078e000a */
[----:B------:R-:W-:-:S05]  /*51450*/  @!P0 IMAD.MOV.U32 R3, RZ, RZ, R11 ;  /* 0x000000ffff038224 */ /* 0x000fca00078e000b */
[----:B------:R0:W2:Y:S04]  /*51460*/  @!P0 LDG.E.U8 R25, desc[UR32][R2.64] ;  /* 0x0000002002198981 */ /* 0x0000a8000c1e1100 */
[----:B---3--:R-:W-:Y:S04]  /*51470*/  STL [R1+0x46e0], R29 ;  /* 0x0046e01d01007387 */ /* 0x008fe80000100800 */
[----:B------:R-:W3:Y:S04]  /*51480*/  LDL R7, [R1+0x2240] ;  /* 0x0022400001077983 */ /* 0x000ee80000100800 */
[----:B------:R-:W3:Y:S01]  /*51490*/  LDL R6, [R1+0x227c] ;  /* 0x00227c0001067983 */ /* 0x000ee20000100800 */
[----:B------:R-:W-:-:S02]  /*514a0*/  PRMT R23, RZ, 0x7610, R23 ;  /* 0x00007610ff177816 */ /* 0x000fc40000000017 */
[----:B------:R-:W-:Y:S01]  /*514b0*/  PRMT R21, RZ, 0x7610, R21 ;  /* 0x00007610ff157816 */ /* 0x000fe20000000015 */
[----:B0-----:R-:W-:Y:S02]  /*514c0*/  @!P0 IMAD.MOV.U32 R3, RZ, RZ, R9 ;  /* 0x000000ffff038224 */ /* 0x001fe400078e0009 */
[----:B------:R-:W-:-:S05]  /*514d0*/  @!P0 IMAD.MOV.U32 R2, RZ, RZ, R8 ;  /* 0x000000ffff028224 */ /* 0x000fca00078e0008 */
[----:B------:R0:W3:Y:S02]  /*514e0*/  @!P0 LDG.E.U8 R23, desc[UR32][R2.64] ;  /* 0x0000002002178981 */ /* 0x0000e4000c1e1100 */
[----:B0-----:R-:W-:Y:S02]  /*514f0*/  @!P0 IMAD.MOV.U32 R2, RZ, RZ, R4 ;  /* 0x000000ffff028224 */ /* 0x001fe400078e0004 */
[----:B------:R-:W-:-:S05]  /*51500*/  @!P0 IMAD.MOV.U32 R3, RZ, RZ, R5 ;  /* 0x000000ffff038224 */ /* 0x000fca00078e0005 */
[----:B------:R3:W3:Y:S04]  /*51510*/  @!P0 LDG.E.U8 R21, desc[UR32][R2.64] ;  /* 0x0000002002158981 */ /* 0x0006e8000c1e1100 */
[----:B----4-:R-:W-:Y:S04]  /*51520*/  STL [R1+0x46a0], R27 ;  /* 0x0046a01b01007387 */ /* 0x010fe80000100800 */
[----:B--2---:R-:W-:Y:S04]  /*51530*/  STL [R1+0x46a4], R25 ;  /* 0x0046a41901007387 */ /* 0x004fe80000100800 */
[----:B------:R-:W2:Y:S04]  /*51540*/  LDL R9, [R1+0x2248] ;  /* 0x0022480001097983 */ /* 0x000ea80000100800 */
[----:B------:R-:W4:Y:S01]  /*51550*/  LDL R8, [R1+0x2284] ;  /* 0x0022840001087983 */ /* 0x000f220000100800 */
[----:B------:R-:W-:Y:S01]  /*51560*/  PRMT R19, RZ, 0x7610, R19 ;  /* 0x00007610ff137816 */ /* 0x000fe20000000013 */
[----:B---3--:R-:W-:-:S02]  /*51570*/  @!P0 IMAD.MOV.U32 R2, RZ, RZ, R6 ;  /* 0x000000ffff028224 */ /* 0x008fc400078e0006 */
[----:B------:R-:W-:-:S05]  /*51580*/  @!P0 IMAD.MOV.U32 R3, RZ, RZ, R7 ;  /* 0x000000ffff038224 */ /* 0x000fca00078e0007 */
[----:B------:R2:W3:Y:S01]  /*51590*/  @!P0 LDG.E.U8 R19, desc[UR32][R2.64] ;  /* 0x0000002002138981 */ /* 0x0004e2000c1e1100 */
[----:B------:R-:W-:-:S03]  /*515a0*/  PRMT R17, RZ, 0x7610, R17 ;  /* 0x00007610ff117816 */ /* 0x000fc60000000011 */
[----:B------:R-:W-:Y:S04]  /*515b0*/  STL [R1+0x476c], R23 ;  /* 0x00476c1701007387 */ /* 0x000fe80000100800 */
[----:B------:R-:W3:Y:S04]  /*515c0*/  LDL R5, [R1+0x2250] ;  /* 0x0022500001057983 */ /* 0x000ee80000100800 */
[----:B------:R-:W3:Y:S04]  /*515d0*/  LDL R4, [R1+0x228c] ;  /* 0x00228c0001047983 */ /* 0x000ee80000100800 */
[----:B------:R-:W-:Y:S04]  /*515e0*/  STL [R1+0x4770], R21 ;  /* 0x0047701501007387 */ /* 0x000fe80000100800 */
[----:B------:R-:W3:Y:S04]  /*515f0*/  LDL R11, [R1+0x2258] ;  /* 0x00225800010b7983 */ /* 0x000ee80000100800 */
[----:B------:R-:W3:Y:S04]  /*51600*/  LDL R10, [R1+0x2294] ;  /* 0x00229400010a7983 */ /* 0x000ee80000100800 */
[----:B------:R-:W3:Y:S04]  /*51610*/  LDL R7, [R1+0x2260] ;  /* 0x0022600001077983 */ /* 0x000ee80000100800 */
[----:B------:R-:W3:Y:S01]  /*51620*/  LDL R6, [R1+0x229c] ;  /* 0x00229c0001067983 */ /* 0x000ee20000100800 */
[----:B--2---:R-:W-:-:S02]  /*51630*/  @!P0 IMAD.MOV.U32 R3, RZ, RZ, R9 ;  /* 0x000000ffff038224 */ /* 0x004fc400078e0009 */
[----:B----4-:R-:W-:-:S05]  /*51640*/  @!P0 IMAD.MOV.U32 R2, RZ, RZ, R8 ;  /* 0x000000ffff028224 */ /* 0x010fca00078e0008 */
[----:B------:R0:W2:Y:S04]  /*51650*/  @!P0 LDG.E.U8 R17, desc[UR32][R2.64] ;  /* 0x0000002002118981 */ /* 0x0000a8000c1e1100 */
[----:B---3--:R-:W-:Y:S04]  /*51660*/  STL [R1+0x4728], R19 ;  /* 0x0047281301007387 */ /* 0x008fe80000100800 */
[----:B------:R-:W3:Y:S04]  /*51670*/  LDL R15, [R1+0x2268] ;  /* 0x00226800010f7983 */ /* 0x000ee80000100800 */
[----:B------:R-:W4:Y:S01]  /*51680*/  LDL R14, [R1+0x22a4] ;  /* 0x0022a400010e7983 */ /* 0x000f220000100800 */
[----:B------:R-:W-:-:S02]  /*51690*/  PRMT R13, RZ, 0x7610, R13 ;  /* 0x00007610ff0d7816 */ /* 0x000fc4000000000d */
[----:B0-----:R-:W-:-:S04]  /*516a0*/  PRMT R2, RZ, 0x7610, R2 ;  /* 0x00007610ff027816 */ /* 0x001fc80000000002 */
[----:B------:R0:W3:Y:S02]  /*516b0*/  @!P0 LDG.E.U8 R13, desc[UR32][R4.64] ;  /* 0x00000020040d8981 */ /* 0x0000e4000c1e1100 */
[----:B0-----:R-:W-:Y:S02]  /*516c0*/  @!P0 IMAD.MOV.U32 R5, RZ, RZ, R11 ;  /* 0x000000ffff058224 */ /* 0x001fe400078e000b */
[----:B------:R-:W-:-:S05]  /*516d0*/  @!P0 IMAD.MOV.U32 R4, RZ, RZ, R10 ;  /* 0x000000ffff048224 */ /* 0x000fca00078e000a */
[----:B------:R0:W3:Y:S01]  /*516e0*/  @!P0 LDG.E.U8 R2, desc[UR32][R4.64] ;  /* 0x0000002004028981 */ /* 0x0000e2000c1e1100 */
[----:B------:R-:W-:-:S06]  /*516f0*/  PRMT R3, RZ, 0x7610, R3 ;  /* 0x00007610ff037816 */ /* 0x000fcc0000000003 */
[----:B------:R4:W3:Y:S01]  /*51700*/  @!P0 LDG.E.U8 R3, desc[UR32][R6.64] ;  /* 0x0000002006038981 */ /* 0x0008e2000c1e1100 */
[----:B0-----:R-:W-:-:S03]  /*51710*/  PRMT R4, RZ, 0x7610, R4 ;  /* 0x00007610ff047816 */ /* 0x001fc60000000004 */
[----:B--2---:R-:W-:Y:S04]  /*51720*/  STL [R1+0x472c], R17 ;  /* 0x00472c1101007387 */ /* 0x004fe80000100800 */
[----:B------:R-:W2:Y:S04]  /*51730*/  LDL R9, [R1+0x2270] ;  /* 0x0022700001097983 */ /* 0x000ea80000100800 */
[----:B------:R-:W2:Y:S01]  /*51740*/  LDL R8, [R1+0x22ac] ;  /* 0x0022ac0001087983 */ /* 0x000ea20000100800 */
[----:B----4-:R-:W-:Y:S02]  /*51750*/  @!P0 IMAD.MOV.U32 R6, RZ, RZ, R14 ;  /* 0x000000ffff068224 */ /* 0x010fe400078e000e */
[----:B---3--:R-:W-:-:S05]  /*51760*/  @!P0 IMAD.MOV.U32 R7, RZ, RZ, R15 ;  /* 0x000000ffff078224 */ /* 0x008fca00078e000f */
[----:B------:R-:W3:Y:S01]  /*51770*/  @!P0 LDG.E.U8 R4, desc[UR32][R6.64] ;  /* 0x0000002006048981 */ /* 0x000ee2000c1e1100 */
[----:B------:R-:W-:-:S03]  /*51780*/  PRMT R5, RZ, 0x7610, R5 ;  /* 0x00007610ff057816 */ /* 0x000fc60000000005 */
[----:B------:R-:W-:Y:S04]  /*51790*/  STL [R1+0x46e4], R13 ;  /* 0x0046e40d01007387 */ /* 0x000fe80000100800 */
[----:B------:R0:W-:Y:S04]  /*517a0*/  STL [R1+0x46e8], R2 ;  /* 0x0046e80201007387 */ /* 0x0001e80000100800 */
[----:B------:R-:W4:Y:S04]  /*517b0*/  LDL R11, [R1+0x2278] ;  /* 0x00227800010b7983 */ /* 0x000f280000100800 */
[----:B------:R-:W4:Y:S04]  /*517c0*/  LDL R10, [R1+0x22b4] ;  /* 0x0022b400010a7983 */ /* 0x000f280000100800 */
[----:B------:R1:W-:Y:S04]  /*517d0*/  STL [R1+0x46a8], R3 ;  /* 0x0046a80301007387 */ /* 0x0003e80000100800 */
[----:B0-----:R-:W4:Y:S04]  /*517e0*/  LDL R2, [R1+0x22bc] ;  /* 0x0022bc0001027983 */ /* 0x001f280000100800 */
[----:B-1----:R-:W4:Y:S04]  /*517f0*/  LDL R3, [R1+0x2280] ;  /* 0x0022800001037983 */ /* 0x002f280000100800 */
[----:B--2---:R4:W2:Y:S04]  /*51800*/  @!P0 LDG.E.U8 R5, desc[UR32][R8.64] ;  /* 0x0000002008058981 */ /* 0x0048a8000c1e1100 */
[----:B---3--:R0:W-:Y:S04]  /*51810*/  STL [R1+0x46ac], R4 ;  /* 0x0046ac0401007387 */ /* 0x0081e80000100800 */
[----:B------:R-:W3:Y:S04]  /*51820*/  LDL R17, [R1+0x2288] ;  /* 0x0022880001117983 */ /* 0x000ee80000100800 */
[----:B------:R-:W3:Y:S04]  /*51830*/  LDL R15, [R1+0x22c4] ;  /* 0x0022c400010f7983 */ /* 0x000ee80000100800 */
[----:B------:R-:W3:Y:S01]  /*51840*/  LDL R14, [R1+0x2290] ;  /* 0x00229000010e7983 */ /* 0x000ee20000100800 */
[----:B------:R-:W-:-:S03]  /*51850*/  PRMT R6, RZ, 0x7610, R6 ;  /* 0x00007610ff067816 */ /* 0x000fc60000000006 */
[----:B0-----:R-:W3:Y:S01]  /*51860*/  LDL R4, [R1+0x22cc] ;  /* 0x0022cc0001047983 */ /* 0x001ee20000100800 */
[----:B----4-:R-:W-:Y:S02]  /*51870*/  @!P0 IMAD.MOV.U32 R9, RZ, RZ, R11 ;  /* 0x000000ffff098224 */ /* 0x010fe400078e000b */
[----:B------:R-:W-:-:S05]  /*51880*/  @!P0 IMAD.MOV.U32 R8, RZ, RZ, R10 ;  /* 0x000000ffff088224 */ /* 0x000fca00078e000a */
[----:B------:R0:W4:Y:S01]  /*51890*/  @!P0 LDG.E.U8 R6, desc[UR32][R8.64] ;  /* 0x0000002008068981 */ /* 0x000122000c1e1100 */
[----:B------:R-:W-:Y:S01]  /*518a0*/  PRMT R7, RZ, 0x7610, R7 ;  /* 0x00007610ff077816 */ /* 0x000fe20000000007 */
[----:B------:R-:W-:Y:S02]  /*518b0*/  @!P0 IMAD.MOV.U32 R10, RZ, RZ, R2 ;  /* 0x000000ffff0a8224 */ /* 0x000fe400078e0002 */
[----:B--2---:R1:W-:Y:S04]  /*518c0*/  STL [R1+0x4774], R5 ;  /* 0x0047740501007387 */ /* 0x0043e80000100800 */
[----:B------:R-:W2:Y:S04]  /*518d0*/  LDL R13, [R1+0x22b0] ;  /* 0x0022b000010d7983 */ /* 0x000ea80000100800 */
[----:B-1----:R-:W2:Y:S01]  /*518e0*/  LDL R5, [R1+0x22ec] ;  /* 0x0022ec0001057983 */ /* 0x002ea20000100800 */
[----:B------:R-:W-:Y:S01]  /*518f0*/  @!P0 IMAD.MOV.U32 R11, RZ, RZ, R3 ;  /* 0x000000ffff0b8224 */ /* 0x000fe200078e0003 */
[----:B0-----:R-:W-:-:S04]  /*51900*/  PRMT R8, RZ, 0x7610, R8 ;  /* 0x00007610ff087816 */ /* 0x001fc80000000008 */
[----:B------:R3:W2:Y:S02]  /*51910*/  @!P0 LDG.E.U8 R7, desc[UR32][R10.64] ;  /* 0x000000200a078981 */ /* 0x0006a4000c1e1100 */
[----:B---3--:R-:W-:Y:S02]  /*51920*/  @!P0 IMAD.MOV.U32 R10, RZ, RZ, R15 ;  /* 0x000000ffff0a8224 */ /* 0x008fe400078e000f */
[----:B------:R-:W-:-:S05]  /*51930*/  @!P0 IMAD.MOV.U32 R11, RZ, RZ, R17 ;  /* 0x000000ffff0b8224 */ /* 0x000fca00078e0011 */
[----:B------:R0:W3:Y:S01]  /*51940*/  @!P0 LDG.E.U8 R8, desc[UR32][R10.64] ;  /* 0x000000200a088981 */ /* 0x0000e2000c1e1100 */
[----:B------:R-:W-:Y:S01]  /*51950*/  PRMT R9, RZ, 0x7610, R9 ;  /* 0x00007610ff097816 */ /* 0x000fe20000000009 */
[----:B0-----:R-:W-:Y:S02]  /*51960*/  @!P0 IMAD.MOV.U32 R10, RZ, RZ, R4 ;  /* 0x000000ffff0a8224 */ /* 0x001fe400078e0004 */
[----:B------:R-:W-:-:S05]  /*51970*/  @!P0 IMAD.MOV.U32 R11, RZ, RZ, R14 ;  /* 0x000000ffff0b8224 */ /* 0x000fca00078e000e */
[----:B------:R0:W3:Y:S04]  /*51980*/  @!P0 LDG.E.U8 R9, desc[UR32][R10.64] ;  /* 0x000000200a098981 */ /* 0x0000e8000c1e1100 */
[----:B----4-:R-:W-:Y:S04]  /*51990*/  STL [R1+0x4778], R6 ;  /* 0x0047780601007387 */ /* 0x010fe80000100800 */
[----:B------:R-:W4:Y:S04]  /*519a0*/  LDL R3, [R1+0x22b8] ;  /* 0x0022b80001037983 */ /* 0x000f280000100800 */
[----:B------:R-:W4:Y:S01]  /*519b0*/  LDL R2, [R1+0x2308] ;  /* 0x0023080001027983 */ /* 0x000f220000100800 */
[----:B0-----:R-:W-:Y:S01]  /*519c0*/  PRMT R10, RZ, 0x7610, R10 ;  /* 0x00007610ff0a7816 */ /* 0x001fe2000000000a */
[----:B--2---:R-:W-:-:S02]  /*519d0*/  @!P0 IMAD.MOV.U32 R15, RZ, RZ, R13 ;  /* 0x000000ffff0f8224 */ /* 0x004fc400078e000d */
[----:B------:R-:W-:-:S05]  /*519e0*/  @!P0 IMAD.MOV.U32 R14, RZ, RZ, R5 ;  /* 0x000000ffff0e8224 */ /* 0x000fca00078e0005 */
[----:B------:R4:W2:Y:S04]  /*519f0*/  @!P0 LDG.E.U8 R10, desc[UR32][R14.64] ;  /* 0x000000200e0a8981 */ /* 0x0008a8000c1e1100 */
[----:B------:R0:W-:Y:S04]  /*51a00*/  STL [R1+0x4730], R7 ;  /* 0x0047300701007387 */ /* 0x0001e80000100800 */
[----:B---3--:R-:W-:Y:S04]  /*51a10*/  STL [R1+0x4734], R8 ;  /* 0x0047340801007387 */ /* 0x008fe80000100800 */
[----:B0-----:R-:W3:Y:S04]  /*51a20*/  LDL R7, [R1+0x2298] ;  /* 0x0022980001077983 */ /* 0x001ee80000100800 */
[----:B------:R-:W3:Y:S01]  /*51a30*/  LDL R4, [R1+0x22d4] ;  /* 0x0022d40001047983 */ /* 0x000ee20000100800 */
[----:B------:R-:W-:-:S03]  /*51a40*/  PRMT R11, RZ, 0x7610, R11 ;  /* 0x00007610ff0b7816 */ /* 0x000fc6000000000b */
[----:B------:R0:W-:Y:S04]  /*51a50*/  STL [R1+0x46ec], R9 ;  /* 0x0046ec0901007387 */ /* 0x0001e80000100800 */
[----:B------:R-:W3:Y:S04]  /*51a60*/  LDL R6, [R1+0x22a0] ;  /* 0x0022a00001067983 */ /* 0x000ee80000100800 */
[----:B------:R-:W3:Y:S01]  /*51a70*/  LDL R5, [R1+0x22dc] ;  /* 0x0022dc0001057983 */ /* 0x000ee20000100800 */
[----:B----4-:R-:W-:Y:S02]  /*51a80*/  @!P0 IMAD.MOV.U32 R14, RZ, RZ, R2 ;  /* 0x000000ffff0e8224 */ /* 0x010fe400078e0002 */
[----:B------:R-:W-:-:S05]  /*51a90*/  @!P0 IMAD.MOV.U32 R15, RZ, RZ, R3 ;  /* 0x000000ffff0f8224 */ /* 0x000fca00078e0003 */
[----:B------:R3:W4:Y:S04]  /*51aa0*/  @!P0 LDG.E.U8 R11, desc[UR32][R14.64] ;  /* 0x000000200e0b8981 */ /* 0x000728000c1e1100 */
[----:B--2---:R-:W-:Y:S04]  /*51ab0*/  STL [R1+0x477c], R10 ;  /* 0x00477c0a01007387 */ /* 0x004fe80000100800 */
[----:B0-----:R-:W2:Y:S04]  /*51ac0*/  LDL R9, [R1+0x22a8] ;  /* 0x0022a80001097983 */ /* 0x001ea80000100800 */
[----:B------:R-:W2:Y:S01]  /*51ad0*/  LDL R2, [R1+0x22e4] ;  /* 0x0022e40001027983 */ /* 0x000ea20000100800 */
[----:B------:R-:W-:-:S02]  /*51ae0*/  PRMT R12, RZ, 0x7610, R12 ;  /* 0x00007610ff0c7816 */ /* 0x000fc4000000000c */
[----:B------:R-:W-:Y:S02]  /*51af0*/  PRMT R16, RZ, 0x7610, R16 ;  /* 0x00007610ff107816 */ /* 0x000fe40000000010 */
[----:B------:R-:W-:Y:S01]  /*51b00*/  PRMT R18, RZ, 0x7610, R18 ;  /* 0x00007610ff127816 */ /* 0x000fe20000000012 */
[----:B------:R-:W2:Y:S01]  /*51b10*/  LDL R3, [R1+0x2304] ;  /* 0x0023040001037983 */ /* 0x000ea20000100800 */
[----:B---3--:R-:W-:Y:S02]  /*51b20*/  @!P0 IMAD.MOV.U32 R15, RZ, RZ, R7 ;  /* 0x000000ffff0f8224 */ /* 0x008fe400078e0007 */
[----:B------:R-:W-:-:S05]  /*51b30*/  @!P0 IMAD.MOV.U32 R14, RZ, RZ, R4 ;  /* 0x000000ffff0e8224 */ /* 0x000fca00078e0004 */
[----:B------:R0:W3:Y:S02]  /*51b40*/  @!P0 LDG.E.U8 R12, desc[UR32][R14.64] ;  /* 0x000000200e0c8981 */ /* 0x0000e4000c1e1100 */
[----:B0-----:R-:W-:Y:S02]  /*51b50*/  @!P0 IMAD.MOV.U32 R15, RZ, RZ, R6 ;  /* 0x000000ffff0f8224 */ /* 0x001fe400078e0006 */
[----:B------:R-:W-:-:S05]  /*51b60*/  @!P0 IMAD.MOV.U32 R14, RZ, RZ, R5 ;  /* 0x000000ffff0e8224 */ /* 0x000fca00078e0005 */
[----:B------:R2:W3:Y:S04]  /*51b70*/  @!P0 LDG.E.U8 R16, desc[UR32][R14.64] ;  /* 0x000000200e108981 */ /* 0x0004e8000c1e1100 */
[----:B----4-:R-:W-:Y:S04]  /*51b80*/  STL [R1+0x4780], R11 ;  /* 0x0047800b01007387 */ /* 0x010fe80000100800 */
[----:B------:R-:W4:Y:S04]  /*51b90*/  LDL R4, [R1+0x22c0] ;  /* 0x0022c00001047983 */ /* 0x000f280000100800 */
[----:B------:R-:W4:Y:S04]  /*51ba0*/  LDL R8, [R1+0x22c8] ;  /* 0x0022c80001087983 */ /* 0x000f280000100800 */
[----:B------:R-:W4:Y:S01]  /*51bb0*/  LDL R7, [R1+0x2300] ;  /* 0x0023000001077983 */ /* 0x000f220000100800 */
[----:B--2---:R-:W-:-:S02]  /*51bc0*/  @!P0 IMAD.MOV.U32 R15, RZ, RZ, R9 ;  /* 0x000000ffff0f8224 */ /* 0x004fc400078e0009 */
[----:B------:R-:W-:-:S05]  /*51bd0*/  @!P0 IMAD.MOV.U32 R14, RZ, RZ, R2 ;  /* 0x000000ffff0e8224 */ /* 0x000fca00078e0002 */
[----:B------:R0:W2:Y:S04]  /*51be0*/  @!P0 LDG.E.U8 R18, desc[UR32][R14.64] ;  /* 0x000000200e128981 */ /* 0x0000a8000c1e1100 */
[----:B---3--:R-:W-:Y:S04]  /*51bf0*/  STL [R1+0x46f0], R12 ;  /* 0x0046f00c01007387 */ /* 0x008fe80000100800 */
[----:B------:R-:W3:Y:S04]  /*51c00*/  LDL R6, [R1+0x22d0] ;  /* 0x0022d00001067983 */ /* 0x000ee80000100800 */
[----:B------:R-:W3:Y:S01]  /*51c10*/  LDL R5, [R1+0x22fc] ;  /* 0x0022fc0001057983 */ /* 0x000ee20000100800 */
[----:B0-----:R-:W-:-:S03]  /*51c20*/  @!P0 IMAD.MOV.U32 R14, RZ, RZ, R3 ;  /* 0x000000ffff0e8224 */ /* 0x001fc600078e0003 */
[----:B------:R-:W-:Y:S04]  /*51c30*/  STL [R1+0x46b0], R16 ;  /* 0x0046b01001007387 */ /* 0x000fe80000100800 */
[----:B------:R-:W3:Y:S01]  /*51c40*/  LDL R2, [R1+0x22f8] ;  /* 0x0022f80001027983 */ /* 0x000ee20000100800 */
[----:B----4-:R-:W-:Y:S01]  /*51c50*/  @!P0 IMAD.MOV.U32 R15, RZ, RZ, R4 ;  /* 0x000000ffff0f8224 */ /* 0x010fe200078e0004 */
[----:B------:R-:W-:Y:S02]  /*51c60*/  PRMT R20, RZ, 0x7610, R20 ;  /* 0x00007610ff147816 */ /* 0x000fe40000000014 */
[----:B------:R-:W-:-:S04]  /*51c70*/  PRMT R22, RZ, 0x7610, R22 ;  /* 0x00007610ff167816 */ /* 0x000fc80000000016 */
[----:B------:R0:W4:Y:S04]  /*51c80*/  @!P0 LDG.E.U8 R20, desc[UR32][R14.64] ;  /* 0x000000200e148981 */ /* 0x000128000c1e1100 */
[----:B--2---:R-:W-:Y:S04]  /*51c90*/  STL [R1+0x46b4], R18 ;  /* 0x0046b41201007387 */ /* 0x004fe80000100800 */
[----:B------:R-:W2:Y:S04]  /*51ca0*/  LDL R4, [R1+0x22e0] ;  /* 0x0022e00001047983 */ /* 0x000ea80000100800 */
[----:B------:R-:W4:Y:S01]  /*51cb0*/  LDL R3, [R1+0x22f4] ;  /* 0x0022f40001037983 */ /* 0x000f220000100800 */
[----:B0-----:R-:W-:-:S02]  /*51cc0*/  @!P0 IMAD.MOV.U32 R14, RZ, RZ, R7 ;  /* 0x000000ffff0e8224 */ /* 0x001fc400078e0007 */
[----:B------:R-:W-:Y:S01]  /*51cd0*/  @!P0 IMAD.MOV.U32 R15, RZ, RZ, R8 ;  /* 0x000000ffff0f8224 */ /* 0x000fe200078e0008 */
[----:B------:R-:W-:-:S04]  /*51ce0*/  PRMT R24, RZ, 0x7610, R24 ;  /* 0x00007610ff187816 */ /* 0x000fc80000000018 */
[----:B------:R3:W4:Y:S02]  /*51cf0*/  @!P0 LDG.E.U8 R22, desc[UR32][R14.64] ;  /* 0x000000200e168981 */ /* 0x000724000c1e1100 */
[----:B---3--:R-:W-:Y:S02]  /*51d00*/  @!P0 IMAD.MOV.U32 R14, RZ, RZ, R5 ;  /* 0x000000ffff0e8224 */ /* 0x008fe400078e0005 */
[----:B------:R-:W-:-:S05]  /*51d10*/  @!P0 IMAD.MOV.U32 R15, RZ, RZ, R6 ;  /* 0x000000ffff0f8224 */ /* 0x000fca00078e0006 */
[----:B------:R0:W3:Y:S01]  /*51d20*/  @!P0 LDG.E.U8 R24, desc[UR32][R14.64] ;  /* 0x000000200e188981 */ /* 0x0000e2000c1e1100 */
[----:B------:R-:W-:Y:S02]  /*51d30*/  PRMT R26, RZ, 0x7610, R26 ;  /* 0x00007610ff1a7816 */ /* 0x000fe4000000001a */
[----:B------:R-:W-:Y:S01]  /*51d40*/  PRMT R28, RZ, 0x7610, R28 ;  /* 0x00007610ff1c7816 */ /* 0x000fe2000000001c */
[----:B0-----:R-:W-:Y:S02]  /*51d50*/  @!P0 IMAD.MOV.U32 R14, RZ, RZ, R2 ;  /* 0x000000ffff0e8224 */ /* 0x001fe400078e0002 */
[----:B------:R-:W-:-:S05]  /*51d60*/  @!P0 IMAD.MOV.U32 R15, RZ, RZ, R0 ;  /* 0x000000ffff0f8224 */ /* 0x000fca00078e0000 */
[----:B------:R2:W3:Y:S01]  /*51d70*/  @!P0 LDG.E.U8 R26, desc[UR32][R14.64] ;  /* 0x000000200e1a8981 */ /* 0x0004e2000c1e1100 */
[----:B------:R-:W0:Y:S01]  /*51d80*/  S2R R27, SR_TID.X ;  /* 0x00000000001b7919 */ /* 0x000e220000002100 */
[----:B--2---:R-:W-:Y:S02]  /*51d90*/  @!P0 IMAD.MOV.U32 R15, RZ, RZ, R4 ;  /* 0x000000ffff0f8224 */ /* 0x004fe400078e0004 */
[----:B----4-:R-:W-:-:S05]  /*51da0*/  @!P0 IMAD.MOV.U32 R14, RZ, RZ, R3 ;  /* 0x000000ffff0e8224 */ /* 0x010fca00078e0003 */
[----:B------:R1:W2:Y:S01]  /*51db0*/  @!P0 LDG.E.U8 R28, desc[UR32][R14.64] ;  /* 0x000000200e1c8981 */ /* 0x0002a2000c1e1100 */
[----:B0-----:R-:W-:Y:S02]  /*51dc0*/  LOP3.LUT R29, R27, 0x3, RZ, 0xc0, !PT ;  /* 0x000000031b1d7812 */ /* 0x001fe400078ec0ff */
[----:B------:R-:W-:-:S03]  /*51dd0*/  SHF.R.U32.HI R27, RZ, 0x2, R27 ;  /* 0x00000002ff1b7819 */ /* 0x000fc6000001161b */
[----:B------:R-:W-:Y:S01]  /*51de0*/  IMAD R29, R29, 0x110, RZ ;  /* 0x000001101d1d7824 */ /* 0x000fe200078e02ff */
[----:B------:R-:W-:Y:S01]  /*51df0*/  SGXT.U32 R27, R27, 0x3 ;  /* 0x000000031b1b781a */ /* 0x000fe20000000000 */
[----:B------:R-:W-:Y:S03]  /*51e00*/  STL [R1+0x4738], R20 ;  /* 0x0047381401007387 */ /* 0x000fe60000100800 */
[CC--:B------:R-:W-:Y:S01]  /*51e10*/  LOP3.LUT R2, R29.reuse, R27.reuse, RZ, 0xfc, !PT ;  /* 0x0000001b1d027212 */ /* 0x0c0fe200078efcff */
[----:B------:R-:W-:Y:S04]  /*51e20*/  STL [R1+0x473c], R22 ;  /* 0x00473c1601007387 */ /* 0x000fe80000100800 */
[----:B-1----:R-:W0:Y:S04]  /*51e30*/  LDS.U8 R15, [R2+UR4] ;  /* 0x00000004020f7984 */ /* 0x002e280008000000 */
[----:B---3--:R-:W-:Y:S04]  /*51e40*/  STL [R1+0x46f4], R24 ;  /* 0x0046f41801007387 */ /* 0x008fe80000100800 */
[----:B------:R-:W-:Y:S04]  /*51e50*/  STL [R1+0x2418], R0 ;  /* 0x0024180001007387 */ /* 0x000fe80000100800 */
[----:B------:R-:W1:Y:S04]  /*51e60*/  LDS.U8 R14, [R2+UR4+0x40] ;  /* 0x00004004020e7984 */ /* 0x000e680008000000 */
[----:B------:R-:W3:Y:S04]  /*51e70*/  LDS.U8 R0, [R2+UR4+0x88] ;  /* 0x0000880402007984 */ /* 0x000ee80008000000 */
[----:B------:R-:W4:Y:S04]  /*51e80*/  LDS.U8 R4, [R2+UR4+0xc8] ;  /* 0x0000c80402047984 */ /* 0x000f280008000000 */
[----:B------:R-:W4:Y:S04]  /*51e90*/  LDS.U8 R3, [R2+UR4+0x8] ;  /* 0x0000080402037984 */ /* 0x000f280008000000 */
[----:B------:R-:W-:Y:S04]  /*51ea0*/  STL [R1+0x46f8], R26 ;  /* 0x0046f81a01007387 */ /* 0x000fe80000100800 */
[----:B--2---:R-:W-:Y:S04]  /*51eb0*/  STL [R1+0x46b8], R28 ;  /* 0x0046b81c01007387 */ /* 0x004fe80000100800 */
[----:B0-----:R-:W-:Y:S04]  /*51ec0*/  STL [R1+0x46bc], R15 ;  /* 0x0046bc0f01007387 */ /* 0x001fe80000100800 */
[----:B-1----:R-:W-:Y:S04]  /*51ed0*/  STL [R1+0x46c0], R14 ;  /* 0x0046c00e01007387 */ /* 0x002fe80000100800 */
[----:B---3--:R-:W-:Y:S04]  /*51ee0*/  STL [R1+0x1070], R0 ;  /* 0x0010700001007387 */ /* 0x008fe80000100800 */
[----:B------:R-:W0:Y:S04]  /*51ef0*/  LDS.U8 R0, [R2+UR4+0x48] ;  /* 0x0000480402007984 */ /* 0x000e280008000000 */
[----:B----4-:R-:W-:Y:S04]  /*51f00*/  STL [R1+0x106c], R4 ;  /* 0x00106c0401007387 */ /* 0x010fe80000100800 */
[----:B------:R-:W1:Y:S04]  /*51f10*/  LDS.U8 R4, [R2+UR4+0x80] ;  /* 0x0000800402047984 */ /* 0x000e680008000000 */
[----:B------:R-:W-:Y:S04]  /*51f20*/  STL [R1+0xac8], R3 ;  /* 0x000ac80301007387 */ /* 0x000fe80000100800 */
[----:B------:R-:W2:Y:S04]  /*51f30*/  LDS.U8 R3, [R2+UR4+0xc0] ;  /* 0x0000c00402037984 */ /* 0x000ea80008000000 */
[----:B0-----:R-:W-:Y:S04]  /*51f40*/  STL [R1+0xac4], R0 ;  /* 0x000ac40001007387 */ /* 0x001fe80000100800 */
[----:B------:R-:W0:Y:S04]  /*51f50*/  LDS.U8 R0, [R2+UR4+0x400] ;  /* 0x0004000402007984 */ /* 0x000e280008000000 */
[----:B-1----:R-:W-:Y:S04]  /*51f60*/  STL [R1+0x1078], R4 ;  /* 0x0010780401007387 */ /* 0x002fe80000100800 */
[----:B------:R-:W1:Y:S04]  /*51f70*/  LDS.U8 R4, [R2+UR4+0x440] ;  /* 0x0004400402047984 */ /* 0x000e680008000000 */
[----:B--2---:R-:W-:Y:S04]  /*51f80*/  STL [R1+0x1074], R3 ;  /* 0x0010740301007387 */ /* 0x004fe80000100800 */
        /* <DEDUP_REMOVED lines=37> */
[----:B0-----:R0:W-:Y:S04]  /*521e0*/  STL [R1+0x2380], R0 ;  /* 0x0023800001007387 */ /* 0x0011e80000100800 */
[----:B-1----:R-:W-:Y:S04]  /*521f0*/  STL [R1+0x237c], R4 ;  /* 0x00237c0401007387 */ /* 0x002fe80000100800 */
[----:B------:R-:W1:Y:S04]  /*52200*/  LDS.U8 R4, [R2+UR4+0xc48] ;  /* 0x000c480402047984 */ /* 0x000e680008000000 */
[----:B--2---:R-:W-:Y:S04]  /*52210*/  STL [R1+0x1110], R3 ;  /* 0x0011100301007387 */ /* 0x004fe80000100800 */
[----:B------:R-:W2:Y:S04]  /*52220*/  LDS.U8 R3, [R2+UR4+0xc80] ;  /* 0x000c800402037984 */ /* 0x000ea80008000000 */
[----:B------:R-:W3:Y:S01]  /*52230*/  LDS.U8 R2, [R2+UR4+0xcc0] ;  /* 0x000cc00402027984 */ /* 0x000ee20008000000 */
[----:B0-----:R-:W-:-:S04]  /*52240*/  LOP3.LUT R0, R29, R27, RZ, 0xfc, !PT ;  /* 0x0000001b1d007212 */ /* 0x001fc800078efcff */
[----:B------:R-:W-:Y:S01]  /*52250*/  LOP3.LUT R0, R0, 0x10, RZ, 0x3c, !PT ;  /* 0x0000001000007812 */ /* 0x000fe200078e3cff */
[----:B-1----:R-:W-:Y:S04]  /*52260*/  STL [R1+0x110c], R4 ;  /* 0x00110c0401007387 */ /* 0x002fe80000100800 */
[----:B------:R-:W0:Y:S04]  /*52270*/  LDS.U8 R4, [R0+UR4] ;  /* 0x0000000400047984 */ /* 0x000e280008000000 */
[----:B--2---:R-:W-:Y:S04]  /*52280*/  STL [R1+0x2388], R3 ;  /* 0x0023880301007387 */ /* 0x004fe80000100800 */
[----:B------:R-:W1:Y:S04]  /*52290*/  LDS.U8 R3, [R0+UR4+0x40] ;  /* 0x0000400400037984 */ /* 0x000e680008000000 */
[----:B---3--:R-:W-:Y:S04]  /*522a0*/  STL [R1+0x2384], R2 ;  /* 0x0023840201007387 */ /* 0x008fe80000100800 */
        /* <DEDUP_REMOVED lines=38> */
[----:B-1----:R-:W-:Y:S04]  /*52510*/  STL [R1+0x238c], R3 ;  /* 0x00238c0301007387 */ /* 0x002fe80000100800 */
[----:B------:R-:W0:Y:S04]  /*52520*/  LDS.U8 R4, [R0+UR4+0x848] ;  /* 0x0008480400047984 */ /* 0x000e280008000000 */
[----:B------:R-:W1:Y:S04]  /*52530*/  LDS.U8 R3, [R0+UR4+0x880] ;  /* 0x0008800400037984 */ /* 0x000e680008000000 */
[----:B--2---:R-:W-:Y:S04]  /*52540*/  STL [R1+0x2318], R2 ;  /* 0x0023180201007387 */ /* 0x004fe80000100800 */
[----:B------:R-:W2:Y:S04]  /*52550*/  LDS.U8 R2, [R0+UR4+0x8c0] ;  /* 0x0008c00400027984 */ /* 0x000ea80008000000 */
[----:B0-----:R-:W-:Y:S04]  /*52560*/  STL [R1+0x2314], R4 ;  /* 0x0023140401007387 */ /* 0x001fe80000100800 */
[----:B-1----:R-:W-:Y:S04]  /*52570*/  STL [R1+0x2398], R3 ;  /* 0x0023980301007387 */ /* 0x002fe80000100800 */
[----:B--2---:R-:W-:Y:S04]  /*52580*/  STL [R1+0x2394], R2 ;  /* 0x0023940201007387 */ /* 0x004fe80000100800 */
[----:B------:R-:W0:Y:S04]  /*52590*/  LDS.U8 R3, [R0+UR4+0xc00] ;  /* 0x000c000400037984 */ /* 0x000e280008000000 */
[----:B------:R-:W1:Y:S04]  /*525a0*/  LDS.U8 R2, [R0+UR4+0xc40] ;  /* 0x000c400400027984 */ /* 0x000e680008000000 */
[----:B------:R-:W-:Y:S01]  /*525b0*/  LDS.U8 R4, [R0+UR4+0xcc8] ;  /* 0x000cc80400047984 */ /* 0x000fe20008000000 */
[----:B------:R-:W2:Y:S03]  /*525c0*/  S2R R27, SR_TID.X ;  /* 0x00000000001b7919 */ /* 0x000ea60000002100 */
[----:B0-----:R-:W-:Y:S04]  /*525d0*/  STL [R1+0x2320], R3 ;  /* 0x0023200301007387 */ /* 0x001fe80000100800 */
[----:B-1----:R-:W-:Y:S04]  /*525e0*/  STL [R1+0x231c], R2 ;  /* 0x00231c0201007387 */ /* 0x002fe80000100800 */
[----:B------:R-:W0:Y:S04]  /*525f0*/  LDS.U8 R2, [R0+UR4+0xc88] ;  /* 0x000c880400027984 */ /* 0x000e280008000000 */
[----:B------:R-:W1:Y:S01]  /*52600*/  LDS.U8 R3, [R0+UR4+0xc08] ;  /* 0x000c080400037984 */ /* 0x000e620008000000 */
[----:B--2---:R-:W-:-:S02]  /*52610*/  LOP3.LUT R29, R27, 0x3, RZ, 0xc0, !PT ;  /* 0x000000031b1d7812 */ /* 0x004fc400078ec0ff */
[----:B------:R-:W-:-:S03]  /*52620*/  SHF.R.U32.HI R27, RZ, 0x2, R27 ;  /* 0x00000002ff1b7819 */ /* 0x000fc6000001161b */
[----:B------:R-:W-:Y:S01]  /*52630*/  IMAD R29, R29, 0x110, RZ ;  /* 0x000001101d1d7824 */ /* 0x000fe200078e02ff */
[----:B------:R-:W-:Y:S01]  /*52640*/  SGXT.U32 R27, R27, 0x3 ;  /* 0x000000031b1b781a */ /* 0x000fe20000000000 */
[----:B0-----:R0:W-:Y:S04]  /*52650*/  STL [R1+0x23a0], R2 ;  /* 0x0023a00201007387 */ /* 0x0011e80000100800 */
[----:B------:R-:W-:Y:S04]  /*52660*/  STL [R1+0x239c], R4 ;  /* 0x00239c0401007387 */ /* 0x000fe80000100800 */
[----:B-1----:R-:W-:Y:S04]  /*52670*/  STL [R1+0x2328], R3 ;  /* 0x0023280301007387 */ /* 0x002fe80000100800 */
[----:B------:R-:W1:Y:S04]  /*52680*/  LDS.U8 R4, [R0+UR4+0xc48] ;  /* 0x000c480400047984 */ /* 0x000e680008000000 */
[----:B------:R-:W2:Y:S04]  /*52690*/  LDS.U8 R3, [R0+UR4+0xc80] ;  /* 0x000c800400037984 */ /* 0x000ea80008000000 */
[----:B------:R-:W3:Y:S01]  /*526a0*/  LDS.U8 R0, [R0+UR4+0xcc0] ;  /* 0x000cc00400007984 */ /* 0x000ee20008000000 */
[----:B0-----:R-:W-:-:S04]  /*526b0*/  LOP3.LUT R2, R29, R27, RZ, 0xfc, !PT ;  /* 0x0000001b1d027212 */ /* 0x001fc800078efcff */
[----:B------:R-:W-:-:S05]  /*526c0*/  LOP3.LUT R2, R2, 0x20, RZ, 0x3c, !PT ;  /* 0x0000002002027812 */ /* 0x000fca00078e3cff */
[----:B------:R-:W-:Y:S04]  /*526d0*/  LDS.U8 R5, [R2+UR4+0xc48] ;  /* 0x000c480402057984 */ /* 0x000fe80008000000 */
        /* <DEDUP_REMOVED lines=58> */
[----:B--2---:R2:W-:Y:S02]  /*52a80*/  STL [R1+0x23c0], R0 ;  /* 0x0023c00001007387 */ /* 0x0045e40000100800 */
[----:B--2---:R-:W-:-:S04]  /*52a90*/  LOP3.LUT R0, R29, R27, RZ, 0xfc, !PT ;  /* 0x0000001b1d007212 */ /* 0x004fc800078efcff */
[----:B------:R-:W-:Y:S01]  /*52aa0*/  LOP3.LUT R0, R0, 0x30, RZ, 0x3c, !PT ;  /* 0x0000003000007812 */ /* 0x000fe200078e3cff */
[----:B0-----:R-:W-:Y:S04]  /*52ab0*/  STL [R1+0x23bc], R4 ;  /* 0x0023bc0401007387 */ /* 0x001fe80000100800 */
[----:B-1----:R-:W-:Y:S04]  /*52ac0*/  STL [R1+0x2348], R3 ;  /* 0x0023480301007387 */ /* 0x002fe80000100800 */
[----:B------:R-:W0:Y:S04]  /*52ad0*/  LDS.U8 R4, [R2+UR4+0xc80] ;  /* 0x000c800402047984 */ /* 0x000e280008000000 */
[----:B------:R-:W1:Y:S04]  /*52ae0*/  LDS.U8 R3, [R2+UR4+0xcc0] ;  /* 0x000cc00402037984 */ /* 0x000e680008000000 */
[----:B------:R-:W2:Y:S04]  /*52af0*/  LDS.U8 R2, [R0+UR4] ;  /* 0x0000000400027984 */ /* 0x000ea80008000000 */
[----:B------:R-:W-:Y:S04]  /*52b00*/  STL [R1+0x2344], R5 ;  /* 0x0023440501007387 */ /* 0x000fe80000100800 */
        /* <DEDUP_REMOVED lines=51> */
[----:B--2---:R-:W-:Y:S04]  /*52e40*/  STL [R1+0x2360], R2 ;  /* 0x0023600201007387 */ /* 0x004fe80000100800 */
[----:B------:R-:W1:Y:S01]  /*52e50*/  LDS.U8 R2, [R0+UR4+0xc88] ;  /* 0x000c880400027984 */ /* 0x000e620008000000 */
[----:B------:R-:W2:Y:S01]  /*52e60*/  S2R R27, SR_TID.X ;  /* 0x00000000001b7919 */ /* 0x000ea20000002100 */
[----:B------:R-:W3:Y:S02]  /*52e70*/  S2R R29, SR_TID.X ;  /* 0x00000000001d7919 */ /* 0x000ee40000002100 */
[----:B0-----:R-:W-:Y:S04]  /*52e80*/  STL [R1+0x235c], R3 ;  /* 0x00235c0301007387 */ /* 0x001fe80000100800 */
[----:B-1----:R-:W-:Y:S04]  /*52e90*/  STL [R1+0x23e0], R2 ;  /* 0x0023e00201007387 */ /* 0x002fe80000100800 */
[----:B------:R-:W0:Y:S04]  /*52ea0*/  LDS.U8 R3, [R0+UR4+0xcc8] ;  /* 0x000cc80400037984 */ /* 0x000e280008000000 */
[----:B------:R-:W1:Y:S04]  /*52eb0*/  LDS.U8 R2, [R0+UR4+0xc08] ;  /* 0x000c080400027984 */ /* 0x000e680008000000 */
[----:B------:R-:W4:Y:S01]  /*52ec0*/  LDS.U8 R0, [R0+UR4+0xc48] ;  /* 0x000c480400007984 */ /* 0x000f220008000000 */
[----:B--2---:R-:W-:-:S02]  /*52ed0*/  LOP3.LUT R25, R27, 0x3, RZ, 0xc0, !PT ;  /* 0x000000031b197812 */ /* 0x004fc400078ec0ff */
[----:B------:R-:W-:-:S04]  /*52ee0*/  SHF.R.U32.HI R27, RZ, 0x2, R27 ;  /* 0x00000002ff1b7819 */ /* 0x000fc8000001161b */
[----:B------:R-:W-:Y:S02]  /*52ef0*/  SGXT.U32 R23, R27, 0x3 ;  /* 0x000000031b17781a */ /* 0x000fe40000000000 */
[----:B---3--:R-:W-:Y:S01]  /*52f00*/  LOP3.LUT R27, R29, 0x3f, RZ, 0xc0, !PT ;  /* 0x0000003f1d1b7812 */ /* 0x008fe200078ec0ff */
[----:B0-----:R-:W-:Y:S04]  /*52f10*/  STL [R1+0x23dc], R3 ;  /* 0x0023dc0301007387 */ /* 0x001fe80000100800 */
[----:B-1----:R-:W-:Y:S04]  /*52f20*/  STL [R1+0x2368], R2 ;  /* 0x0023680201007387 */ /* 0x002fe80000100800 */
[----:B------:R-:W-:Y:S04]  /*52f30*/  STL [R1+0x47a8], R27 ;  /* 0x0047a81b01007387 */ /* 0x000fe80000100800 */
[----:B----4-:R-:W-:Y:S04]  /*52f40*/  STL [R1+0x2364], R0 ;  /* 0x0023640001007387 */ /* 0x010fe80000100800 */
[----:B------:R0:W-:Y:S04]  /*52f50*/  STL [R1+0x4740], R29 ;  /* 0x0047401d01007387 */ /* 0x0001e80000100800 */
[----:B0-----:R-:W2:Y:S01]  /*52f60*/  LDL.LU R29, [R1+0xfb0] ;  /* 0x000fb000011d7983 */ /* 0x001ea20000300800 */
[----:B------:R-:W-:-:S05]  /*52f70*/  IMAD R25, R25, 0x110, RZ ;  /* 0x0000011019197824 */ /* 0x000fca00078e02ff */
[----:B------:R-:W-:-:S04]  /*52f80*/  LOP3.LUT R27, R25, R23, RZ, 0xfc, !PT ;  /* 0x00000017191b7212 */ /* 0x000fc800078efcff */
[----:B------:R-:W-:-:S05]  /*52f90*/  LOP3.LUT R27, R27, 0x30, RZ, 0x3c, !PT ;  /* 0x000000301b1b7812 */ /* 0x000fca00078e3cff */
[----:B------:R-:W0:Y:S04]  /*52fa0*/  LDS.U8 R0, [R27+UR4+0xc80] ;  /* 0x000c80041b007984 */ /* 0x000e280008000000 */
[----:B------:R-:W1:Y:S01]  /*52fb0*/  LDS.U8 R27, [R27+UR4+0xcc0] ;  /* 0x000cc0041b1b7984 */ /* 0x000e620008000000 */
[----:B------:R-:W-:Y:S06]  /*52fc0*/  BAR.SYNC.DEFER_BLOCKING 0x0 ;  /* 0x0000000000007b1d */ /* 0x000fec0000010000 */
[----:B--2---:R2:W-:Y:S04]  /*52fd0*/  STL [R1+0x47a4], R29 ;  /* 0x0047a41d01007387 */ /* 0x0045e80000100800 */
[----:B0-----:R0:W-:Y:S04]  /*52fe0*/  STL [R1+0x23e8], R0 ;  /* 0x0023e80001007387 */ /* 0x0011e80000100800 */
[----:B--2---:R-:W2:Y:S04]  /*52ff0*/  LDL.LU R29, [R1+0xfb4] ;  /* 0x000fb400011d7983 */ /* 0x004ea80000300800 */
[----:B------:R-:W3:Y:S04]  /*53000*/  LDL.LU R14, [R1+0xf90] ;  /* 0x000f9000010e7983 */ /* 0x000ee80000300800 */
[----:B------:R-:W4:Y:S04]  /*53010*/  LDL.LU R15, [R1+0xf8c] ;  /* 0x000f8c00010f7983 */ /* 0x000f280000300800 */
[----:B------:R-:W4:Y:S04]  /*53020*/  LDL.LU R28, [R1+0xf70] ;  /* 0x000f7000011c7983 */ /* 0x000f280000300800 */
[----:B------:R-:W4:Y:S04]  /*53030*/  LDL.LU R26, [R1+0xf6c] ;  /* 0x000f6c00011a7983 */ /* 0x000f280000300800 */
[----:B0-----:R-:W4:Y:S04]  /*53040*/  LDL.LU R0, [R1+0xf50] ;  /* 0x000f500001007983 */ /* 0x001f280000300800 */
        /* <DEDUP_REMOVED lines=22> */
[----:B-1----:R0:W-:Y:S04]  /*531b0*/  STL [R1+0x23e4], R27 ;  /* 0x0023e41b01007387 */ /* 0x0021e80000100800 */
[----:B0-----:R-:W2:Y:S04]  /*531c0*/  LDL.LU R27, [R1+0x47a8] ;  /* 0x0047a800011b7983 */ /* 0x001ea80000300800 */
[----:B--2---:R0:W-:Y:S04]  /*531d0*/  STS.U8 [R27+UR4], R29 ;  /* 0x0000001d1b007988 */ /* 0x0041e80008000004 */
[----:B0-----:R-:W2:Y:S04]  /*531e0*/  LDL.LU R29, [R1+0x47a4] ;  /* 0x0047a400011d7983 */ /* 0x001ea80000300800 */
[----:B--2---:R0:W-:Y:S04]  /*531f0*/  STS.U8 [R27+UR4+0x40], R29 ;  /* 0x0000401d1b007988 */ /* 0x0041e80008000004 */
[----:B0-----:R-:W2:Y:S04]  /*53200*/  LDL.LU R29, [R1+0xdb0] ;  /* 0x000db000011d7983 */ /* 0x001ea80000300800 */
[----:B--2---:R0:W-:Y:S04]  /*53210*/  STL [R1+0x4798], R29 ;  /* 0x0047981d01007387 */ /* 0x0041e80000100800 */
[----:B0-----:R-:W2:Y:S04]  /*53220*/  LDL.LU R29, [R1+0xdcc] ;  /* 0x000dcc00011d7983 */ /* 0x001ea80000300800 */
[----:B--2---:R0:W-:Y:S04]  /*53230*/  STL [R1+0x479c], R29 ;  /* 0x00479c1d01007387 */ /* 0x0041e80000100800 */
[----:B0-----:R-:W2:Y:S04]  /*53240*/  LDL.LU R29, [R1+0xdd0] ;  /* 0x000dd000011d7983 */ /* 0x001ea80000300800 */
[----:B---3--:R-:W-:Y:S04]  /*53250*/  STS.U8 [R27+UR4+0x200], R14 ;  /* 0x0002000e1b007988 */ /* 0x008fe80008000004 */
[----:B----4-:R-:W-:Y:S04]  /*53260*/  STS.U8 [R27+UR4+0x240], R15 ;  /* 0x0002400f1b007988 */ /* 0x010fe80008000004 */
[----:B------:R-:W-:Y:S04]  /*53270*/  STS.U8 [R27+UR4+0x400], R28 ;  /* 0x0004001c1b007988 */ /* 0x000fe80008000004 */
        /* <DEDUP_REMOVED lines=24> */
[----:B------:R0:W-:Y:S04]  /*53400*/  STS.U8 [R27+UR4+0xe40], R9 ;  /* 0x000e40091b007988 */ /* 0x0001e80008000004 */
[----:B------:R-:W4:Y:S04]  /*53410*/  LDL.LU R10, [R1+0xcec] ;  /* 0x000cec00010a7983 */ /* 0x000f280000300800 */
[----:B------:R1:W-:Y:S04]  /*53420*/  STS.U8 [R27+UR4+0x1000], R8 ;  /* 0x001000081b007988 */ /* 0x0003e80008000004 */
[----:B------:R1:W-:Y:S04]  /*53430*/  STS.U8 [R27+UR4+0x1040], R7 ;  /* 0x001040071b007988 */ /* 0x0003e80008000004 */
[----:B------:R1:W-:Y:S04]  /*53440*/  STS.U8 [R27+UR4+0x1200], R6 ;  /* 0x001200061b007988 */ /* 0x0003e80008000004 */
[----:B------:R1:W-:Y:S04]  /*53450*/  STS.U8 [R27+UR4+0x1240], R5 ;  /* 0x001240051b007988 */ /* 0x0003e80008000004 */
[----:B------:R1:W-:Y:S04]  /*53460*/  STS.U8 [R27+UR4+0x1400], R4 ;  /* 0x001400041b007988 */ /* 0x0003e80008000004 */
[----:B0-----:R-:W4:Y:S04]  /*53470*/  LDL.LU R9, [R1+0xcd0] ;  /* 0x000cd00001097983 */ /* 0x001f280000300800 */
[----:B-1----:R-:W4:Y:S04]  /*53480*/  LDL.LU R8, [R1+0xccc] ;  /* 0x000ccc0001087983 */ /* 0x002f280000300800 */
        /* <DEDUP_REMOVED lines=18> */
[----:B0-----:R-:W4:Y:S04]  /*535b0*/  LDL.LU R23, [R1+0xc10] ;  /* 0x000c100001177983 */ /* 0x001f280000300800 */
[----:B-1----:R-:W4:Y:S04]  /*535c0*/  LDL.LU R25, [R1+0xc0c] ;  /* 0x000c0c0001197983 */ /* 0x002f280000300800 */
[----:B--2---:R0:W-:Y:S04]  /*535d0*/  STS.U8 [R27+UR4+0x1c40], R29 ;  /* 0x001c401d1b007988 */ /* 0x0041e80008000004 */
[----:B0-----:R-:W2:Y:S04]  /*535e0*/  LDL.LU R29, [R1+0x47a0] ;  /* 0x0047a000011d7983 */ /* 0x001ea80000300800 */
[----:B--2---:R0:W-:Y:S04]  /*535f0*/  STS.U8 [R27+UR4+0x1e00], R29 ;  /* 0x001e001d1b007988 */ /* 0x0041e80008000004 */
[----:B0-----:R-:W2:Y:S04]  /*53600*/  LDL.LU R29, [R1+0x479c] ;  /* 0x00479c00011d7983 */ /* 0x001ea80000300800 */
[----:B--2---:R0:W-:Y:S04]  /*53610*/  STS.U8 [R27+UR4+0x1e40], R29 ;  /* 0x001e401d1b007988 */ /* 0x0041e80008000004 */
        /* <DEDUP_REMOVED lines=69> */
[----:B--2---:R-:W-:Y:S04]  /*53a70*/  STS.U8 [R27+UR4+0x3e40], R29 ;  /* 0x003e401d1b007988 */ /* 0x004fe80008000004 */
        /* <DEDUP_REMOVED lines=23> */
[----:B------:R0:W-:Y:S04]  /*53bf0*/  STS.U8 [R27+UR4+0x5640], R19 ;  /* 0x005640131b007988 */ /* 0x0001e80008000004 */
[----:B0-----:R-:W2:Y:S04]  /*53c00*/  LDL.LU R19, [R1+0x4c4] ;  /* 0x0004c40001137983 */ /* 0x001ea80000300800 */
[----:B------:R-:W3:Y:S04]  /*53c10*/  LDL.LU R11, [R1+0x408] ;  /* 0x00040800010b7983 */ /* 0x000ee80000300800 */
[----:B---3--:R0:W-:Y:S04]  /*53c20*/  STL [R1+0x4784], R11 ;  /* 0x0047840b01007387 */ /* 0x0081e80000100800 */
[----:B0-----:R-:W3:Y:S04]  /*53c30*/  LDL.LU R11, [R1+0x444] ;  /* 0x00044400010b7983 */ /* 0x001ee80000300800 */
[----:B------:R-:W-:Y:S04]  /*53c40*/  STS.U8 [R27+UR4+0x5800], R21 ;  /* 0x005800151b007988 */ /* 0x000fe80008000004 */
[----:B------:R-:W-:Y:S04]  /*53c50*/  STS.U8 [R27+UR4+0x5840], R23 ;  /* 0x005840171b007988 */ /* 0x000fe80008000004 */
[----:B---3--:R0:W-:Y:S04]  /*53c60*/  STL [R1+0x4788], R11 ;  /* 0x0047880b01007387 */ /* 0x0081e80000100800 */
[----:B0-----:R-:W3:Y:S04]  /*53c70*/  LDL.LU R11, [R1+0x448] ;  /* 0x00044800010b7983 */ /* 0x001ee80000300800 */
        /* <DEDUP_REMOVED lines=25> */
[----:B--2---:R1:W-:Y:S04]  /*53e10*/  STS.U8 [R27+UR4+0x5a40], R19 ;  /* 0x005a40131b007988 */ /* 0x0043e80008000004 */
[----:B0-----:R-:W2:Y:S04]  /*53e20*/  LDL.LU R25, [R1+0x2c] ;  /* 0x00002c0001197983 */ /* 0x001ea80000300800 */
[----:B------:R-:W2:Y:S04]  /*53e30*/  LDL.LU R17, [R1+0x10] ;  /* 0x0000100001117983 */ /* 0x000ea80000300800 */
[----:B-1----:R-:W2:Y:S04]  /*53e40*/  LDL.LU R19, [R1+0xc] ;  /* 0x00000c0001137983 */ /* 0x002ea80000300800 */
[----:B---3--:R0:W-:Y:S04]  /*53e50*/  STS.U8 [R27+UR4+0x5c00], R11 ;  /* 0x005c000b1b007988 */ /* 0x0081e80008000004 */
[----:B0-----:R-:W3:Y:S04]  /*53e60*/  LDL.LU R11, [R1+0x4788] ;  /* 0x00478800010b7983 */ /* 0x001ee80000300800 */
[----:B---3--:R0:W-:Y:S04]  /*53e70*/  STS.U8 [R27+UR4+0x5c40], R11 ;  /* 0x005c400b1b007988 */ /* 0x0081e80008000004 */
[----:B0-----:R-:W3:Y:S04]  /*53e80*/  LDL.LU R11, [R1+0x4784] ;  /* 0x00478400010b7983 */ /* 0x001ee80000300800 */
[----:B---3--:R0:W-:Y:S04]  /*53e90*/  STS.U8 [R27+UR4+0x5e00], R11 ;  /* 0x005e000b1b007988 */ /* 0x0081e80008000004 */
[----:B----4-:R1:W-:Y:S04]  /*53ea0*/  STS.U8 [R27+UR4+0x5e40], R10 ;  /* 0x005e400a1b007988 */ /* 0x0103e80008000004 */
[----:B------:R3:W-:Y:S04]  /*53eb0*/  STS.U8 [R27+UR4+0x6000], R6 ;  /* 0x006000061b007988 */ /* 0x0007e80008000004 */
[----:B------:R4:W-:Y:S04]  /*53ec0*/  STS.U8 [R27+UR4+0x6040], R5 ;  /* 0x006040051b007988 */ /* 0x0009e80008000004 */
[----:B------:R2:W-:Y:S04]  /*53ed0*/  STS.U8 [R27+UR4+0x6200], R21 ;  /* 0x006200151b007988 */ /* 0x0005e80008000004 */
[----:B------:R2:W-:Y:S04]  /*53ee0*/  STS.U8 [R27+UR4+0x6240], R23 ;  /* 0x006240171b007988 */ /* 0x0005e80008000004 */
[----:B0-----:R-:W2:Y:S04]  /*53ef0*/  LDL.LU R11, [R1+0x4780] ;  /* 0x00478000010b7983 */ /* 0x001ea80000300800 */
[----:B-1----:R-:W2:Y:S04]  /*53f00*/  LDL.LU R10, [R1+0x477c] ;  /* 0x00477c00010a7983 */ /* 0x002ea80000300800 */
[----:B---3--:R-:W3:Y:S04]  /*53f10*/  LDL.LU R6, [R1+0x4778] ;  /* 0x0047780001067983 */ /* 0x008ee80000300800 */
[----:B----4-:R-:W4:Y:S04]  /*53f20*/  LDL.LU R5, [R1+0x4774] ;  /* 0x0047740001057983 */ /* 0x010f280000300800 */
[----:B--2---:R-:W2:Y:S04]  /*53f30*/  LDL.LU R21, [R1+0x4770] ;  /* 0x0047700001157983 */ /* 0x004ea80000300800 */
[----:B------:R-:W3:Y:S04]  /*53f40*/  LDL.LU R23, [R1+0x476c] ;  /* 0x00476c0001177983 */ /* 0x000ee80000300800 */
        /* <DEDUP_REMOVED lines=22> */
[----:B---3--:R-:W-:Y:S04]  /*540b0*/  STS.U8 [R27+UR4+0x7a00], R23 ;  /* 0x007a00171b007988 */ /* 0x008fe80008000004 */
[----:B--2---:R-:W-:Y:S04]  /*540c0*/  STS.U8 [R27+UR4+0x7a40], R21 ;  /* 0x007a40151b007988 */ /* 0x004fe80008000004 */
[----:B----4-:R-:W-:Y:S04]  /*540d0*/  STS.U8 [R27+UR4+0x7c00], R5 ;  /* 0x007c00051b007988 */ /* 0x010fe80008000004 */
[----:B------:R0:W-:Y:S04]  /*540e0*/  STS.U8 [R27+UR4+0x7c40], R6 ;  /* 0x007c40061b007988 */ /* 0x0001e80008000004 */
[----:B0-----:R-:W2:Y:S04]  /*540f0*/  LDL.LU R6, [R1+0xf68] ;  /* 0x000f680001067983 */ /* 0x001ea80000300800 */
[----:B------:R-:W-:Y:S04]  /*54100*/  STS.U8 [R27+UR4+0x7e00], R10 ;  /* 0x007e000a1b007988 */ /* 0x000fe80008000004 */
[----:B------:R-:W-:Y:S01]  /*54110*/  STS.U8 [R27+UR4+0x7e40], R11 ;  /* 0x007e400b1b007988 */ /* 0x000fe20008000004 */
[----:B------:R-:W0:Y:S03]  /*54120*/  S2R R25, SR_TID.X ;  /* 0x0000000000197919 */ /* 0x000e260000002100 */
[----:B--2---:R1:W-:Y:S04]  /*54130*/  STL [R1+0x4768], R6 ;  /* 0x0047680601007387 */ /* 0x0043e80000100800 */
[----:B-1----:R-:W2:Y:S04]  /*54140*/  LDL.LU R6, [R1+0xfa8] ;  /* 0x000fa80001067983 */ /* 0x002ea80000300800 */
        /* <DEDUP_REMOVED lines=24> */
[----:B------:R-:W3:Y:S04]  /*542d0*/  LDL.LU R10, [R1+0xf84] ;  /* 0x000f8400010a7983 */ /* 0x000ee80000300800 */
[----:B------:R-:W4:Y:S04]  /*542e0*/  LDL.LU R11, [R1+0xf88] ;  /* 0x000f8800010b7983 */ /* 0x000f280000300800 */
[----:B------:R1:W-:Y:S04]  /*542f0*/  STL [R1+0x46fc], R27 ;  /* 0x0046fc1b01007387 */ /* 0x0003e80000100800 */
[----:B-1----:R-:W3:Y:S01]  /*54300*/  LDL.LU R27, [R1+0xfa4] ;  /* 0x000fa400011b7983 */ /* 0x002ee20000300800 */
[----:B0-----:R-:W-:-:S04]  /*54310*/  LOP3.LUT R25, R25, 0x3f, RZ, 0xc0, !PT ;  /* 0x0000003f19197812 */ /* 0x001fc800078ec0ff */
[----:B------:R-:W-:-:S05]  /*54320*/  LOP3.LUT R25, R25, 0x10, RZ, 0x3c, !PT ;  /* 0x0000001019197812 */ /* 0x000fca00078e3cff */
[----:B--2---:R0:W-:Y:S04]  /*54330*/  STS.U8 [R25+UR4+0x80], R6 ;  /* 0x0000800619007988 */ /* 0x0041e80008000004 */
[----:B0-----:R-:W2:Y:S04]  /*54340*/  LDL.LU R6, [R1+0x4768] ;  /* 0x0047680001067983 */ /* 0x001ea80000300800 */
[----:B---3--:R0:W-:Y:S04]  /*54350*/  STS.U8 [R25+UR4+0xc0], R27 ;  /* 0x0000c01b19007988 */ /* 0x0081e80008000004 */
[----:B0-----:R-:W3:Y:S04]  /*54360*/  LDL.LU R27, [R1+0xda8] ;  /* 0x000da800011b7983 */ /* 0x001ee80000300800 */
[----:B---3--:R0:W-:Y:S04]  /*54370*/  STL [R1+0x475c], R27 ;  /* 0x00475c1b01007387 */ /* 0x0081e80000100800 */
[----:B0-----:R-:W3:Y:S04]  /*54380*/  LDL.LU R27, [R1+0xdc4] ;  /* 0x000dc400011b7983 */ /* 0x001ee80000300800 */
[----:B---3--:R0:W-:Y:S04]  /*54390*/  STL [R1+0x4760], R27 ;  /* 0x0047601b01007387 */ /* 0x0081e80000100800 */
[----:B0-----:R-:W3:Y:S04]  /*543a0*/  LDL.LU R27, [R1+0xdc8] ;  /* 0x000dc800011b7983 */ /* 0x001ee80000300800 */
[----:B----4-:R-:W-:Y:S04]  /*543b0*/  STS.U8 [R25+UR4+0x280], R11 ;  /* 0x0002800b19007988 */ /* 0x010fe80008000004 */
[----:B------:R-:W-:Y:S04]  /*543c0*/  STS.U8 [R25+UR4+0x2c0], R10 ;  /* 0x0002c00a19007988 */ /* 0x000fe80008000004 */
[----:B--2---:R-:W-:Y:S04]  /*543d0*/  STS.U8 [R25+UR4+0x480], R6 ;  /* 0x0004800619007988 */ /* 0x004fe80008000004 */
        /* <DEDUP_REMOVED lines=10> */
[----:B---3--:R0:W-:Y:S04]  /*54480*/  STL [R1+0x4764], R27 ;  /* 0x0047641b01007387 */ /* 0x0081e80000100800 */
        /* <DEDUP_REMOVED lines=123> */
[----:B------:R0:W-:Y:S04]  /*54c40*/  STS.U8 [R25+UR4+0x4680], R29 ;  /* 0x0046801d19007988 */ /* 0x0001e80008000004 */
[----:B0-----:R-:W2:Y:S04]  /*54c50*/  LDL.LU R29, [R1+0x400] ;  /* 0x00040000011d7983 */ /* 0x001ea80000300800 */
[----:B--2---:R0:W-:Y:S04]  /*54c60*/  STL [R1+0x4744], R29 ;  /* 0x0047441d01007387 */ /* 0x0041e80000100800 */
[----:B0-----:R-:W2:Y:S04]  /*54c70*/  LDL.LU R29, [R1+0x42c] ;  /* 0x00042c00011d7983 */ /* 0x001ea80000300800 */
[----:B--2---:R0:W-:Y:S04]  /*54c80*/  STL [R1+0x4748], R29 ;  /* 0x0047481d01007387 */ /* 0x0041e80000100800 */
[----:B0-----:R-:W2:Y:S04]  /*54c90*/  LDL.LU R29, [R1+0x440] ;  /* 0x00044000011d7983 */ /* 0x001ea80000300800 */
        /* <DEDUP_REMOVED lines=49> */
[----:B--2---:R0:W-:Y:S04]  /*54fb0*/  STS.U8 [R25+UR4+0x5ac0], R29 ;  /* 0x005ac01d19007988 */ /* 0x0041e80008000004 */
[----:B0-----:R-:W2:Y:S04]  /*54fc0*/  LDL.LU R29, [R1+0x474c] ;  /* 0x00474c00011d7983 */ /* 0x001ea80000300800 */
[----:B--2---:R0:W-:Y:S04]  /*54fd0*/  STS.U8 [R25+UR4+0x5c80], R29 ;  /* 0x005c801d19007988 */ /* 0x0041e80008000004 */
[----:B0-----:R-:W2:Y:S04]  /*54fe0*/  LDL.LU R29, [R1+0x4748] ;  /* 0x00474800011d7983 */ /* 0x001ea80000300800 */
[----:B--2---:R0:W-:Y:S04]  /*54ff0*/  STS.U8 [R25+UR4+0x5cc0], R29 ;  /* 0x005cc01d19007988 */ /* 0x0041e80008000004 */
[----:B0-----:R-:W2:Y:S04]  /*55000*/  LDL.LU R29, [R1+0x4744] ;  /* 0x00474400011d7983 */ /* 0x001ea80000300800 */
[----:B--2---:R0:W-:Y:S04]  /*55010*/  STS.U8 [R25+UR4+0x5e80], R29 ;  /* 0x005e801d19007988 */ /* 0x0041e80008000004 */
[----:B---3--:R1:W-:Y:S04]  /*55020*/  STS.U8 [R25+UR4+0x5ec0], R22 ;  /* 0x005ec01619007988 */ /* 0x0083e80008000004 */
[----:B----4-:R2:W-:Y:S04]  /*55030*/  STS.U8 [R25+UR4+0x6080], R20 ;  /* 0x0060801419007988 */ /* 0x0105e80008000004 */
[----:B------:R3:W-:Y:S04]  /*55040*/  STS.U8 [R25+UR4+0x60c0], R8 ;  /* 0x0060c00819007988 */ /* 0x0007e80008000004 */
[----:B------:R4:W-:Y:S04]  /*55050*/  STS.U8 [R25+UR4+0x6280], R7 ;  /* 0x0062800719007988 */ /* 0x0009e80008000004 */
[----:B------:R4:W-:Y:S04]  /*55060*/  STS.U8 [R25+UR4+0x62c0], R17 ;  /* 0x0062c01119007988 */ /* 0x0009e80008000004 */
[----:B0-----:R-:W4:Y:S04]  /*55070*/  LDL.LU R29, [R1+0x4740] ;  /* 0x00474000011d7983 */ /* 0x001f280000300800 */
[----:B-1----:R-:W4:Y:S04]  /*55080*/  LDL.LU R22, [R1+0x473c] ;  /* 0x00473c0001167983 */ /* 0x002f280000300800 */
[----:B--2---:R-:W2:Y:S04]  /*55090*/  LDL.LU R20, [R1+0x4738] ;  /* 0x0047380001147983 */ /* 0x004ea80000300800 */
[----:B---3--:R-:W3:Y:S04]  /*550a0*/  LDL.LU R8, [R1+0x4734] ;  /* 0x0047340001087983 */ /* 0x008ee80000300800 */
[----:B----4-:R-:W4:Y:S04]  /*550b0*/  LDL.LU R7, [R1+0x4730] ;  /* 0x0047300001077983 */ /* 0x010f280000300800 */
[----:B------:R-:W2:Y:S04]  /*550c0*/  LDL.LU R17, [R1+0x472c] ;  /* 0x00472c0001117983 */ /* 0x000ea80000300800 */
[----:B------:R0:W-:Y:S04]  /*550d0*/  STS.U8 [R25+UR4+0x6480], R19 ;  /* 0x0064801319007988 */ /* 0x0001e80008000004 */
[----:B0-----:R-:W3:Y:S04]  /*550e0*/  LDL.LU R19, [R1+0x4728] ;  /* 0x0047280001137983 */ /* 0x001ee80000300800 */
        /* <DEDUP_REMOVED lines=19> */
[----:B------:R-:W-:Y:S04]  /*55220*/  STS.U8 [R25+UR4+0x7880], R2 ;  /* 0x0078800219007988 */ /* 0x000fe80008000004 */
[----:B------:R-:W-:Y:S01]  /*55230*/  STS.U8 [R25+UR4+0x78c0], R13 ;  /* 0x0078c00d19007988 */ /* 0x000fe20008000004 */
[----:B------:R-:W-:-:S04]  /*55240*/  LOP3.LUT R29, R29, 0x3f, RZ, 0xc0, !PT ;  /* 0x0000003f1d1d7812 */ /* 0x000fc800078ec0ff */
[----:B0-----:R-:W-:-:S05]  /*55250*/  LOP3.LUT R3, R29, 0x20, RZ, 0x3c, !PT ;  /* 0x000000201d037812 */ /* 0x001fca00078e3cff */
[----:B------:R-:W-:Y:S04]  /*55260*/  STL [R1+0x4724], R3 ;  /* 0x0047240301007387 */ /* 0x000fe80000100800 */
[----:B---3--:R-:W-:Y:S04]  /*55270*/  STS.U8 [R25+UR4+0x7a80], R19 ;  /* 0x007a801319007988 */ /* 0x008fe80008000004 */
[----:B--2---:R-:W-:Y:S04]  /*55280*/  STS.U8 [R25+UR4+0x7ac0], R17 ;  /* 0x007ac01119007988 */ /* 0x004fe80008000004 */
[----:B----4-:R0:W-:Y:S04]  /*55290*/  STS.U8 [R25+UR4+0x7c80], R7 ;  /* 0x007c800719007988 */ /* 0x0101e80008000004 */
        /* <DEDUP_REMOVED lines=20> */
[----:B------:R-:W-:-:S03]  /*553e0*/  LOP3.LUT R3, R29, 0x10, RZ, 0x3c, !PT ;  /* 0x000000101d037812 */ /* 0x000fc600078e3cff */
[----:B------:R-:W4:Y:S04]  /*553f0*/  LDL.LU R4, [R1+0xe3c] ;  /* 0x000e3c0001047983 */ /* 0x000f280000300800 */
[----:B------:R-:W4:Y:S04]  /*55400*/  LDL.LU R2, [R1+0xe20] ;  /* 0x000e200001027983 */ /* 0x000f280000300800 */
[----:B------:R-:W4:Y:S04]  /*55410*/  LDL.LU R13, [R1+0xe1c] ;  /* 0x000e1c00010d7983 */ /* 0x000f280000300800 */
[----:B------:R-:W4:Y:S04]  /*55420*/  LDL.LU R25, [R1+0xe00] ;  /* 0x000e000001197983 */ /* 0x000f280000300800 */
[----:B------:R-:W4:Y:S04]  /*55430*/  LDL.LU R29, [R1+0xdfc] ;  /* 0x000dfc00011d7983 */ /* 0x000f280000300800 */
[----:B------:R0:W-:Y:S04]  /*55440*/  STS.U8 [R3+UR4+0x7cc0], R8 ;  /* 0x007cc00803007988 */ /* 0x0001e80008000004 */
[----:B------:R1:W-:Y:S04]  /*55450*/  STS.U8 [R3+UR4+0x7e80], R20 ;  /* 0x007e801403007988 */ /* 0x0003e80008000004 */
[----:B------:R1:W-:Y:S04]  /*55460*/  STS.U8 [R3+UR4+0x7ec0], R22 ;  /* 0x007ec01603007988 */ /* 0x0003e80008000004 */
[----:B0-----:R-:W2:Y:S04]  /*55470*/  LDL.LU R8, [R1+0xf80] ;  /* 0x000f800001087983 */ /* 0x001ea80000300800 */
[----:B-1----:R-:W3:Y:S04]  /*55480*/  LDL.LU R20, [R1+0xf9c] ;  /* 0x000f9c0001147983 */ /* 0x002ee80000300800 */
[----:B------:R-:W4:Y:S04]  /*55490*/  LDL.LU R3, [R1+0x4724] ;  /* 0x0047240001037983 */ /* 0x000f280000300800 */
[----:B------:R-:W4:Y:S04]  /*554a0*/  LDL.LU R22, [R1+0xfa0] ;  /* 0x000fa00001167983 */ /* 0x000f280000300800 */
[----:B----4-:R0:W-:Y:S04]  /*554b0*/  STS.U8 [R3+UR4+0x100], R22 ;  /* 0x0001001603007988 */ /* 0x0101e80008000004 */
[----:B0-----:R-:W4:Y:S04]  /*554c0*/  LDL.LU R22, [R1+0xdbc] ;  /* 0x000dbc0001167983 */ /* 0x001f280000300800 */
[----:B----4-:R0:W-:Y:S04]  /*554d0*/  STL [R1+0x4718], R22 ;  /* 0x0047181601007387 */ /* 0x0101e80000100800 */
[----:B0-----:R-:W4:Y:S04]  /*554e0*/  LDL.LU R22, [R1+0xdc0] ;  /* 0x000dc00001167983 */ /* 0x001f280000300800 */
[----:B----4-:R0:W-:Y:S04]  /*554f0*/  STL [R1+0x471c], R22 ;  /* 0x00471c1601007387 */ /* 0x0101e80000100800 */
[----:B0-----:R-:W4:Y:S04]  /*55500*/  LDL.LU R22, [R1+0xddc] ;  /* 0x000ddc0001167983 */ /* 0x001f280000300800 */
[----:B---3--:R-:W-:Y:S04]  /*55510*/  STS.U8 [R3+UR4+0x140], R20 ;  /* 0x0001401403007988 */ /* 0x008fe80008000004 */
        /* <DEDUP_REMOVED lines=12> */
[----:B----4-:R0:W-:Y:S04]  /*555e0*/  STL [R1+0x4720], R22 ;  /* 0x0047201601007387 */ /* 0x0101e80000100800 */
        /* <DEDUP_REMOVED lines=155> */
[----:B------:R0:W-:Y:S04]  /*55fa0*/  STS.U8 [R3+UR4+0x5940], R29 ;  /* 0x0059401d03007988 */ /* 0x0001e80008000004 */
        /* <DEDUP_REMOVED lines=21> */
[----:B------:R-:W4:Y:S04]  /*56100*/  LDL.LU R25, [R1] ;  /* 0x0000000001197983 */ /* 0x000f280000300800 */
        /* <DEDUP_REMOVED lines=19> */
[----:B------:R1:W-:Y:S04]  /*56240*/  STS.U8 [R3+UR4+0x6500], R29 ;  /* 0x0065001d03007988 */ /* 0x0003e80008000004 */
[----:B------:R1:W-:Y:S04]  /*56250*/  STS.U8 [R3+UR4+0x6540], R22 ;  /* 0x0065401603007988 */ /* 0x0003e80008000004 */
[----:B0-----:R-:W3:Y:S04]  /*56260*/  LDL.LU R13, [R1+0x46e4] ;  /* 0x0046e400010d7983 */ /* 0x001ee80000300800 */
[----:B-1----:R-:W4:Y:S04]  /*56270*/  LDL.LU R29, [R1+0x46e0] ;  /* 0x0046e000011d7983 */ /* 0x002f280000300800 */
[----:B------:R-:W2:Y:S04]  /*56280*/  LDL.LU R22, [R1+0xf38] ;  /* 0x000f380001167983 */ /* 0x000ea80000300800 */
[----:B------:R0:W-:Y:S04]  /*56290*/  STS.U8 [R3+UR4+0x6700], R20 ;  /* 0x0067001403007988 */ /* 0x0001e80008000004 */
[----:B------:R1:W-:Y:S04]  /*562a0*/  STS.U8 [R3+UR4+0x6740], R8 ;  /* 0x0067400803007988 */ /* 0x0003e80008000004 */
[----:B------:R1:W-:Y:S04]  /*562b0*/  STS.U8 [R3+UR4+0x6900], R7 ;  /* 0x0069000703007988 */ /* 0x0003e80008000004 */
[----:B------:R1:W-:Y:S04]  /*562c0*/  STS.U8 [R3+UR4+0x6940], R17 ;  /* 0x0069401103007988 */ /* 0x0003e80008000004 */
[----:B------:R1:W-:Y:S04]  /*562d0*/  STS.U8 [R3+UR4+0x6b00], R19 ;  /* 0x006b001303007988 */ /* 0x0003e80008000004 */
[----:B------:R1:W-:Y:S04]  /*562e0*/  STS.U8 [R3+UR4+0x6b40], R11 ;  /* 0x006b400b03007988 */ /* 0x0003e80008000004 */
[----:B------:R1:W-:Y:S04]  /*562f0*/  STS.U8 [R3+UR4+0x6d00], R10 ;  /* 0x006d000a03007988 */ /* 0x0003e80008000004 */
[----:B------:R-:W-:Y:S04]  /*56300*/  STS.U8 [R3+UR4+0x6d40], R6 ;  /* 0x006d400603007988 */ /* 0x000fe80008000004 */
[----:B------:R1:W-:Y:S04]  /*56310*/  STS.U8 [R3+UR4+0x6f00], R5 ;  /* 0x006f000503007988 */ /* 0x0003e80008000004 */
[----:B------:R1:W-:Y:S04]  /*56320*/  STS.U8 [R3+UR4+0x6f40], R21 ;  /* 0x006f401503007988 */ /* 0x0003e80008000004 */
        /* <DEDUP_REMOVED lines=10> */
[----:B0-----:R-:W3:Y:S04]  /*563d0*/  LDL.LU R20, [R1+0xf34] ;  /* 0x000f340001147983 */ /* 0x001ee80000300800 */
[----:B-1----:R-:W3:Y:S04]  /*563e0*/  LDL.LU R8, [R1+0xf18] ;  /* 0x000f180001087983 */ /* 0x002ee80000300800 */
[----:B------:R-:W3:Y:S04]  /*563f0*/  LDL.LU R7, [R1+0xf14] ;  /* 0x000f140001077983 */ /* 0x000ee80000300800 */
[----:B------:R-:W3:Y:S04]  /*56400*/  LDL.LU R17, [R1+0xef8] ;  /* 0x000ef80001117983 */ /* 0x000ee80000300800 */
[----:B------:R-:W3:Y:S04]  /*56410*/  LDL.LU R19, [R1+0xef4] ;  /* 0x000ef40001137983 */ /* 0x000ee80000300800 */
[----:B------:R-:W3:Y:S04]  /*56420*/  LDL.LU R11, [R1+0xed8] ;  /* 0x000ed800010b7983 */ /* 0x000ee80000300800 */
[----:B------:R-:W3:Y:S04]  /*56430*/  LDL.LU R10, [R1+0xed4] ;  /* 0x000ed400010a7983 */ /* 0x000ee80000300800 */
[----:B------:R-:W3:Y:S04]  /*56440*/  LDL.LU R5, [R1+0xeb8] ;  /* 0x000eb80001057983 */ /* 0x000ee80000300800 */
[----:B------:R-:W3:Y:S01]  /*56450*/  LDL.LU R21, [R1+0xeb4] ;  /* 0x000eb40001157983 */ /* 0x000ee20000300800 */
[----:B--2---:R-:W-:-:S03]  /*56460*/  LOP3.LUT R22, R27, 0x20, RZ, 0x3c, !PT ;  /* 0x000000201b167812 */ /* 0x004fc600078e3cff */
[----:B------:R-:W2:Y:S04]  /*56470*/  LDL.LU R23, [R1+0xe98] ;  /* 0x000e980001177983 */ /* 0x000ea80000300800 */
[----:B------:R-:W2:Y:S04]  /*56480*/  LDL.LU R14, [R1+0xe94] ;  /* 0x000e9400010e7983 */ /* 0x000ea80000300800 */
[----:B------:R-:W2:Y:S04]  /*56490*/  LDL.LU R25, [R1+0xe78] ;  /* 0x000e780001197983 */ /* 0x000ea80000300800 */
[----:B----4-:R0:W-:Y:S04]  /*564a0*/  STS.U8 [R22+UR4+0x7940], R29 ;  /* 0x0079401d16007988 */ /* 0x0101e80008000004 */
[----:B---3--:R1:W-:Y:S04]  /*564b0*/  STS.U8 [R22+UR4+0x7b00], R13 ;  /* 0x007b000d16007988 */ /* 0x0083e80008000004 */
[----:B------:R3:W-:Y:S04]  /*564c0*/  STS.U8 [R22+UR4+0x7b40], R2 ;  /* 0x007b400216007988 */ /* 0x0007e80008000004 */
[----:B------:R4:W-:Y:S04]  /*564d0*/  STS.U8 [R22+UR4+0x7d00], R9 ;  /* 0x007d000916007988 */ /* 0x0009e80008000004 */
[----:B0-----:R-:W2:Y:S04]  /*564e0*/  LDL.LU R29, [R1+0xf54] ;  /* 0x000f5400011d7983 */ /* 0x001ea80000300800 */
[----:B-1----:R-:W2:Y:S04]  /*564f0*/  LDL.LU R13, [R1+0xf58] ;  /* 0x000f5800010d7983 */ /* 0x002ea80000300800 */
[----:B---3--:R-:W3:Y:S04]  /*56500*/  LDL.LU R2, [R1+0xf74] ;  /* 0x000f740001027983 */ /* 0x008ee80000300800 */
[----:B----4-:R-:W4:Y:S04]  /*56510*/  LDL.LU R9, [R1+0xf78] ;  /* 0x000f780001097983 */ /* 0x010f280000300800 */
[----:B------:R-:W2:Y:S04]  /*56520*/  LDL.LU R15, [R1+0xe74] ;  /* 0x000e7400010f7983 */ /* 0x000ea80000300800 */
[----:B------:R-:W2:Y:S04]  /*56530*/  LDL.LU R28, [R1+0xe58] ;  /* 0x000e5800011c7983 */ /* 0x000ea80000300800 */
[----:B------:R-:W2:Y:S04]  /*56540*/  LDL.LU R0, [R1+0xe54] ;  /* 0x000e540001007983 */ /* 0x000ea80000300800 */
[----:B------:R-:W2:Y:S04]  /*56550*/  LDL.LU R18, [R1+0xe38] ;  /* 0x000e380001127983 */ /* 0x000ea80000300800 */
[----:B------:R-:W2:Y:S04]  /*56560*/  LDL.LU R16, [R1+0xe34] ;  /* 0x000e340001107983 */ /* 0x000ea80000300800 */
[----:B------:R-:W2:Y:S01]  /*56570*/  LDL.LU R4, [R1+0xe18] ;  /* 0x000e180001047983 */ /* 0x000ea20000300800 */
[----:B------:R-:W-:-:S03]  /*56580*/  LOP3.LUT R6, R27, 0x30, RZ, 0x3c, !PT ;  /* 0x000000301b067812 */ /* 0x000fc600078e3cff */
[----:B------:R-:W2:Y:S04]  /*56590*/  LDL.LU R3, [R1+0xe14] ;  /* 0x000e140001037983 */ /* 0x000ea80000300800 */
[----:B------:R-:W2:Y:S04]  /*565a0*/  LDL.LU R27, [R1+0xdf8] ;  /* 0x000df800011b7983 */ /* 0x000ea80000300800 */
[----:B------:R0:W-:Y:S04]  /*565b0*/  STS.U8 [R22+UR4+0x7d40], R12 ;  /* 0x007d400c16007988 */ /* 0x0001e80008000004 */
[----:B------:R1:W-:Y:S04]  /*565c0*/  STS.U8 [R22+UR4+0x7f00], R24 ;  /* 0x007f001816007988 */ /* 0x0003e80008000004 */
[----:B------:R1:W-:Y:S04]  /*565d0*/  STS.U8 [R22+UR4+0x7f40], R26 ;  /* 0x007f401a16007988 */ /* 0x0003e80008000004 */
[----:B0-----:R-:W3:Y:S04]  /*565e0*/  LDL.LU R12, [R1+0xf94] ;  /* 0x000f9400010c7983 */ /* 0x001ee80000300800 */
[----:B-1----:R-:W4:Y:S04]  /*565f0*/  LDL.LU R24, [R1+0xf98] ;  /* 0x000f980001187983 */ /* 0x002f280000300800 */
[----:B------:R-:W2:Y:S04]  /*56600*/  LDL.LU R22, [R1+0x46dc] ;  /* 0x0046dc0001167983 */ /* 0x000ea80000300800 */
[----:B----4-:R-:W-:Y:S04]  /*56610*/  STS.U8 [R6+UR4+0x180], R24 ;  /* 0x0001801806007988 */ /* 0x010fe80008000004 */
[----:B---3--:R-:W-:Y:S04]  /*56620*/  STS.U8 [R6+UR4+0x1c0], R12 ;  /* 0x0001c00c06007988 */ /* 0x008fe80008000004 */
[----:B------:R-:W-:Y:S04]  /*56630*/  STS.U8 [R6+UR4+0x380], R9 ;  /* 0x0003800906007988 */ /* 0x000fe80008000004 */
        /* <DEDUP_REMOVED lines=56> */
[----:B------:R-:W2:Y:S04]  /*569c0*/  LDL.LU R3, [R1+0xc18] ;  /* 0x000c180001037983 */ /* 0x000ea80000300800 */
[----:B0-----:R-:W2:Y:S04]  /*569d0*/  LDL.LU R25, [R1+0xc14] ;  /* 0x000c140001197983 */ /* 0x001ea80000300800 */
[----:B---3--:R0:W-:Y:S04]  /*569e0*/  STS.U8 [R6+UR4+0x1d80], R26 ;  /* 0x001d801a06007988 */ /* 0x0081e80008000004 */
[----:B0-----:R-:W3:Y:S04]  /*569f0*/  LDL.LU R26, [R1+0x46d8] ;  /* 0x0046d800011a7983 */ /* 0x001ee80000300800 */
[----:B---3--:R0:W-:Y:S04]  /*56a00*/  STS.U8 [R6+UR4+0x1dc0], R26 ;  /* 0x001dc01a06007988 */ /* 0x0081e80008000004 */
[----:B0-----:R-:W3:Y:S04]  /*56a10*/  LDL.LU R26, [R1+0x46d4] ;  /* 0x0046d400011a7983 */ /* 0x001ee80000300800 */
        /* <DEDUP_REMOVED lines=18> */
[----:B0-----:R-:W3:Y:S04]  /*56b40*/  LDL.LU R27, [R1+0xbf8] ;  /* 0x000bf800011b7983 */ /* 0x001ee80000300800 */
[----:B------:R-:W4:Y:S04]  /*56b50*/  LDL.LU R26, [R1+0xbd4] ;  /* 0x000bd400011a7983 */ /* 0x000f280000300800 */
[----:B----4-:R0:W-:Y:S04]  /*56b60*/  STL [R1+0x46cc], R26 ;  /* 0x0046cc1a01007387 */ /* 0x0101e80000100800 */
[----:B0-----:R-:W4:Y:S04]  /*56b70*/  LDL.LU R26, [R1+0xbd8] ;  /* 0x000bd800011a7983 */ /* 0x001f280000300800 */
[----:B------:R-:W-:Y:S04]  /*56b80*/  STS.U8 [R6+UR4+0x3180], R23 ;  /* 0x0031801706007988 */ /* 0x000fe80008000004 */
[----:B------:R-:W-:Y:S04]  /*56b90*/  STS.U8 [R6+UR4+0x31c0], R14 ;  /* 0x0031c00e06007988 */ /* 0x000fe80008000004 */
[----:B------:R-:W-:Y:S04]  /*56ba0*/  STS.U8 [R6+UR4+0x3380], R15 ;  /* 0x0033800f06007988 */ /* 0x000fe80008000004 */
[----:B------:R-:W-:Y:S04]  /*56bb0*/  STS.U8 [R6+UR4+0x33c0], R28 ;  /* 0x0033c01c06007988 */ /* 0x000fe80008000004 */
[----:B------:R-:W-:Y:S04]  /*56bc0*/  STS.U8 [R6+UR4+0x3580], R0 ;  /* 0x0035800006007988 */ /* 0x000fe80008000004 */
[----:B----4-:R0:W-:Y:S04]  /*56bd0*/  STL [R1+0x46d0], R26 ;  /* 0x0046d01a01007387 */ /* 0x0101e80000100800 */
        /* <DEDUP_REMOVED lines=25> */
[----:B--2---:R2:W-:Y:S04]  /*56d70*/  STS.U8 [R6+UR4+0x3980], R3 ;  /* 0x0039800306007988 */ /* 0x0045e80008000004 */
[----:B------:R2:W-:Y:S04]  /*56d80*/  STS.U8 [R6+UR4+0x39c0], R25 ;  /* 0x0039c01906007988 */ /* 0x0005e80008000004 */
[----:B---3--:R3:W-:Y:S04]  /*56d90*/  STS.U8 [R6+UR4+0x3b80], R27 ;  /* 0x003b801b06007988 */ /* 0x0087e80008000004 */
[----:B0-----:R-:W4:Y:S04]  /*56da0*/  LDL.LU R18, [R1+0xa5c] ;  /* 0x000a5c0001127983 */ /* 0x001f280000300800 */
[----:B-1----:R-:W4:Y:S04]  /*56db0*/  LDL.LU R16, [R1+0xa40] ;  /* 0x000a400001107983 */ /* 0x002f280000300800 */
[----:B------:R-:W4:Y:S04]  /*56dc0*/  LDL.LU R4, [R1+0xa3c] ;  /* 0x000a3c0001047983 */ /* 0x000f280000300800 */
[----:B--2---:R-:W2:Y:S04]  /*56dd0*/  LDL.LU R3, [R1+0xa20] ;  /* 0x000a200001037983 */ /* 0x004ea80000300800 */
[----:B------:R-:W2:Y:S04]  /*56de0*/  LDL.LU R25, [R1+0x8ac] ;  /* 0x0008ac0001197983 */ /* 0x000ea80000300800 */
[----:B---3--:R-:W3:Y:S04]  /*56df0*/  LDL.LU R27, [R1+0x890] ;  /* 0x00089000011b7983 */ /* 0x008ee80000300800 */
[----:B----4-:R0:W-:Y:S04]  /*56e00*/  STS.U8 [R6+UR4+0x3bc0], R26 ;  /* 0x003bc01a06007988 */ /* 0x0101e80008000004 */
[----:B0-----:R-:W4:Y:S04]  /*56e10*/  LDL.LU R26, [R1+0x46d0] ;  /* 0x0046d000011a7983 */ /* 0x001f280000300800 */
[----:B----4-:R0:W-:Y:S04]  /*56e20*/  STS.U8 [R6+UR4+0x3d80], R26 ;  /* 0x003d801a06007988 */ /* 0x0101e80008000004 */
[----:B0-----:R-:W4:Y:S04]  /*56e30*/  LDL.LU R26, [R1+0x46cc] ;  /* 0x0046cc00011a7983 */ /* 0x001f280000300800 */
        /* <DEDUP_REMOVED lines=17> */
[----:B------:R-:W-:Y:S04]  /*56f50*/  STS.U8 [R6+UR4+0x4f80], R21 ;  /* 0x004f801506007988 */ /* 0x000fe80008000004 */
[----:B------:R1:W-:Y:S04]  /*56f60*/  STS.U8 [R6+UR4+0x4fc0], R14 ;  /* 0x004fc00e06007988 */ /* 0x0003e80008000004 */
[----:B0-----:R-:W4:Y:S04]  /*56f70*/  LDL.LU R23, [R1+0x4cc] ;  /* 0x0004cc0001177983 */ /* 0x001f280000300800 */
[----:B-1----:R-:W2:Y:S04]  /*56f80*/  LDL.LU R14, [R1+0x420] ;  /* 0x00042000010e7983 */ /* 0x002ea80000300800 */
        /* <DEDUP_REMOVED lines=11> */
[----:B--2---:R0:W-:Y:S04]  /*57040*/  STL [R1+0x46c8], R14 ;  /* 0x0046c80e01007387 */ /* 0x0041e80000100800 */
        /* <DEDUP_REMOVED lines=26> */
[----:B----4-:R0:W-:Y:S04]  /*571f0*/  STS.U8 [R6+UR4+0x59c0], R23 ;  /* 0x0059c01706007988 */ /* 0x0101e80008000004 */
[----:B------:R-:W4:Y:S04]  /*57200*/  LDL.LU R21, [R1+0x18] ;  /* 0x0000180001157983 */ /* 0x000f280000300800 */
[----:B0-----:R-:W4:Y:S04]  /*57210*/  LDL.LU R23, [R1+0x14] ;  /* 0x0000140001177983 */ /* 0x001f280000300800 */
[----:B--2---:R0:W-:Y:S04]  /*57220*/  STS.U8 [R6+UR4+0x5b80], R14 ;  /* 0x005b800e06007988 */ /* 0x0041e80008000004 */
[----:B0-----:R-:W2:Y:S04]  /*57230*/  LDL.LU R14, [R1+0x46c8] ;  /* 0x0046c800010e7983 */ /* 0x001ea80000300800 */
[----:B--2---:R0:W-:Y:S04]  /*57240*/  STS.U8 [R6+UR4+0x5bc0], R14 ;  /* 0x005bc00e06007988 */ /* 0x0041e80008000004 */
[----:B0-----:R-:W2:Y:S04]  /*57250*/  LDL.LU R14, [R1+0x46c4] ;  /* 0x0046c400010e7983 */ /* 0x001ea80000300800 */
[----:B--2---:R0:W-:Y:S04]  /*57260*/  STS.U8 [R6+UR4+0x5d80], R14 ;  /* 0x005d800e06007988 */ /* 0x0041e80008000004 */
[----:B---3--:R1:W-:Y:S04]  /*57270*/  STS.U8 [R6+UR4+0x5dc0], R15 ;  /* 0x005dc00f06007988 */ /* 0x0083e80008000004 */
        /* <DEDUP_REMOVED lines=8> */
[----:B------:R-:W-:Y:S04]  /*57300*/  STS.U8 [R6+UR4+0x6780], R24 ;  /* 0x0067801806007988 */ /* 0x000fe80008000004 */
[----:B------:R-:W-:Y:S04]  /*57310*/  STS.U8 [R6+UR4+0x67c0], R12 ;  /* 0x0067c00c06007988 */ /* 0x000fe80008000004 */
[----:B------:R-:W-:Y:S04]  /*57320*/  STS.U8 [R6+UR4+0x6980], R9 ;  /* 0x0069800906007988 */ /* 0x000fe80008000004 */
[----:B0-----:R-:W4:Y:S04]  /*57330*/  LDL.LU R14, [R1+0x46c0] ;  /* 0x0046c000010e7983 */ /* 0x001f280000300800 */
[----:B------:R0:W-:Y:S04]  /*57340*/  STS.U8 [R6+UR4+0x69c0], R0 ;  /* 0x0069c00006007988 */ /* 0x0001e80008000004 */
[----:B-1----:R-:W4:Y:S04]  /*57350*/  LDL.LU R15, [R1+0x46bc] ;  /* 0x0046bc00010f7983 */ /* 0x002f280000300800 */
[----:B------:R-:W-:Y:S04]  /*57360*/  STS.U8 [R6+UR4+0x6b80], R2 ;  /* 0x006b800206007988 */ /* 0x000fe80008000004 */
[----:B--2---:R-:W2:Y:S04]  /*57370*/  LDL.LU R28, [R1+0x46b8] ;  /* 0x0046b800011c7983 */ /* 0x004ea80000300800 */
[----:B------:R-:W-:Y:S04]  /*57380*/  STS.U8 [R6+UR4+0x6bc0], R13 ;  /* 0x006bc00d06007988 */ /* 0x000fe80008000004 */
[----:B---3--:R-:W3:Y:S04]  /*57390*/  LDL.LU R18, [R1+0x46b4] ;  /* 0x0046b40001127983 */ /* 0x008ee80000300800 */
[----:B------:R-:W-:Y:S04]  /*573a0*/  STS.U8 [R6+UR4+0x6d80], R29 ;  /* 0x006d801d06007988 */ /* 0x000fe80008000004 */
[----:B----4-:R-:W4:Y:S04]  /*573b0*/  LDL.LU R16, [R1+0x46b0] ;  /* 0x0046b00001107983 */ /* 0x010f280000300800 */
[----:B------:R-:W-:Y:S04]  /*573c0*/  STS.U8 [R6+UR4+0x6dc0], R22 ;  /* 0x006dc01606007988 */ /* 0x000fe80008000004 */
[----:B------:R-:W2:Y:S04]  /*573d0*/  LDL.LU R4, [R1+0x46ac] ;  /* 0x0046ac0001047983 */ /* 0x000ea80000300800 */
[----:B------:R-:W-:Y:S04]  /*573e0*/  STS.U8 [R6+UR4+0x6f80], R20 ;  /* 0x006f801406007988 */ /* 0x000fe80008000004 */
[----:B------:R-:W3:Y:S04]  /*573f0*/  LDL.LU R3, [R1+0x46a8] ;  /* 0x0046a80001037983 */ /* 0x000ee80000300800 */
[----:B------:R-:W-:Y:S04]  /*57400*/  STS.U8 [R6+UR4+0x6fc0], R8 ;  /* 0x006fc00806007988 */ /* 0x000fe80008000004 */
[----:B------:R-:W4:Y:S04]  /*57410*/  LDL.LU R25, [R1+0x46a4] ;  /* 0x0046a40001197983 */ /* 0x000f280000300800 */
[----:B------:R-:W-:Y:S04]  /*57420*/  STS.U8 [R6+UR4+0x7180], R7 ;  /* 0x0071800706007988 */ /* 0x000fe80008000004 */
[----:B------:R-:W2:Y:S04]  /*57430*/  LDL.LU R27, [R1+0x46a0] ;  /* 0x0046a000011b7983 */ /* 0x000ea80000300800 */
[----:B------:R-:W-:Y:S04]  /*57440*/  STS.U8 [R6+UR4+0x71c0], R17 ;  /* 0x0071c01106007988 */ /* 0x000fe80008000004 */
[----:B0-----:R-:W3:Y:S04]  /*57450*/  LDL.LU R0, [R1+0xfac] ;  /* 0x000fac0001007983 */ /* 0x001ee80000300800 */
[----:B------:R0:W-:Y:S04]  /*57460*/  STS.U8 [R6+UR4+0x7380], R19 ;  /* 0x0073801306007988 */ /* 0x0001e80008000004 */
[----:B------:R1:W-:Y:S04]  /*57470*/  STS.U8 [R6+UR4+0x73c0], R11 ;  /* 0x0073c00b06007988 */ /* 0x0003e80008000004 */
[----:B------:R1:W-:Y:S04]  /*57480*/  STS.U8 [R6+UR4+0x7580], R10 ;  /* 0x0075800a06007988 */ /* 0x0003e80008000004 */
[----:B------:R1:W-:Y:S04]  /*57490*/  STS.U8 [R6+UR4+0x75c0], R5 ;  /* 0x0075c00506007988 */ /* 0x0003e80008000004 */
[----:B------:R1:W-:Y:S04]  /*574a0*/  STS.U8 [R6+UR4+0x7780], R21 ;  /* 0x0077801506007988 */ /* 0x0003e80008000004 */
[----:B------:R1:W-:Y:S04]  /*574b0*/  STS.U8 [R6+UR4+0x77c0], R23 ;  /* 0x0077c01706007988 */ /* 0x0003e80008000004 */
[----:B0-----:R-:W3:Y:S04]  /*574c0*/  LDL.LU R19, [R1+0xac8] ;  /* 0x000ac80001137983 */ /* 0x001ee80000300800 */
[----:B-1----:R-:W3:Y:S04]  /*574d0*/  LDL.LU R11, [R1+0xac4] ;  /* 0x000ac400010b7983 */ /* 0x002ee80000300800 */
[----:B------:R-:W3:Y:S04]  /*574e0*/  LDL.LU R10, [R1+0xad8] ;  /* 0x000ad800010a7983 */ /* 0x000ee80000300800 */
[----:B------:R-:W3:Y:S04]  /*574f0*/  LDL.LU R5, [R1+0xad4] ;  /* 0x000ad40001057983 */ /* 0x000ee80000300800 */
[----:B------:R-:W3:Y:S04]  /*57500*/  LDL.LU R21, [R1+0xae8] ;  /* 0x000ae80001157983 */ /* 0x000ee80000300800 */
[----:B------:R-:W3:Y:S04]  /*57510*/  LDL.LU R23, [R1+0xae0] ;  /* 0x000ae00001177983 */ /* 0x000ee80000300800 */
[----:B--2---:R-:W-:Y:S04]  /*57520*/  STS.U8 [R6+UR4+0x7980], R27 ;  /* 0x0079801b06007988 */ /* 0x004fe80008000004 */
[----:B----4-:R0:W-:Y:S04]  /*57530*/  STS.U8 [R6+UR4+0x79c0], R25 ;  /* 0x0079c01906007988 */ /* 0x0101e80008000004 */
[----:B---3--:R-:W-:Y:S04]  /*57540*/  STL [R1+0x469c], R23 ;  /* 0x00469c1701007387 */ /* 0x008fe80000100800 */
[----:B------:R-:W-:Y:S04]  /*57550*/  STL [R1+0x4698], R21 ;  /* 0x0046981501007387 */ /* 0x000fe80000100800 */
[----:B0-----:R-:W2:Y:S04]  /*57560*/  LDL R25, [R1+0xbc] ;  /* 0x0000bc0001197983 */ /* 0x001ea80000100800 */
[----:B------:R-:W-:Y:S04]  /*57570*/  STS.U8 [R6+UR4+0x7b80], R3 ;  /* 0x007b800306007988 */ /* 0x000fe80008000004 */
[----:B------:R-:W-:Y:S04]  /*57580*/  STS.U8 [R6+UR4+0x7bc0], R4 ;  /* 0x007bc00406007988 */ /* 0x000fe80008000004 */
[----:B------:R-:W-:Y:S04]  /*57590*/  STS.U8 [R6+UR4+0x7d80], R16 ;  /* 0x007d801006007988 */ /* 0x000fe80008000004 */
[----:B------:R-:W-:Y:S04]  /*575a0*/  STS.U8 [R6+UR4+0x7dc0], R18 ;  /* 0x007dc01206007988 */ /* 0x000fe80008000004 */
[----:B------:R-:W-:Y:S04]  /*575b0*/  STS.U8 [R6+UR4+0x7f80], R28 ;  /* 0x007f801c06007988 */ /* 0x000fe80008000004 */
[----:B------:R-:W-:Y:S01]  /*575c0*/  STS.U8 [R6+UR4+0x7fc0], R0 ;  /* 0x007fc00006007988 */ /* 0x000fe20008000004 */
[----:B------:R-:W-:Y:S06]  /*575d0*/  BAR.SYNC.DEFER_BLOCKING 0x0 ;  /* 0x0000000000007b1d */ /* 0x000fec0000010000 */
[----:B--2---:R-:W0:Y:S04]  /*575e0*/  LDSM.16.M88.4 R20, [R25] ;  /* 0x000000001914783b */ /* 0x004e280000000200 */
[----:B0-----:R-:W-:Y:S01]  /*575f0*/  STL.64 [R1+0xdf0], R20 ;  /* 0x000df01401007387 */ /* 0x001fe20000100a00 */
[----:B------:R-:W-:-:S03]  /*57600*/  IMAD.MOV.U32 R29, RZ, RZ, R20 ;  /* 0x000000ffff1d7224 */ /* 0x000fc600078e0014 */
[----:B------:R-:W-:Y:S01]  /*57610*/  STL.64 [R1+0xdf8], R22 ;  /* 0x000df81601007387 */ /* 0x000fe20000100a00 */
[----:B------:R-:W-:-:S03]  /*57620*/  IMAD.MOV.U32 R28, RZ, RZ, R21 ;  /* 0x000000ffff1c7224 */ /* 0x000fc600078e0015 */
[----:B------:R-:W0:Y:S04]  /*57630*/  LDSM.16.M88.4 R20, [R25+0x400] ;  /* 0x000400001914783b */ /* 0x000e280000000200 */
        /* <DEDUP_REMOVED lines=25> */
[----:B0-----:R-:W-:Y:S04]  /*577d0*/  STL.64 [R1+0xe50], R20 ;  /* 0x000e501401007387 */ /* 0x001fe80000100a00 */
[----:B------:R0:W-:Y:S01]  /*577e0*/  STL.64 [R1+0xe58], R22 ;  /* 0x000e581601007387 */ /* 0x0001e20000100a00 */
[----:B------:R-:W-:-:S03]  /*577f0*/  IMAD.MOV.U32 R9, RZ, RZ, R21 ;  /* 0x000000ffff097224 */ /* 0x000fc600078e0015 */
[----:B0-----:R-:W2:Y:S04]  /*57800*/  LDL.LU R23, [R1+0x469c] ;  /* 0x00469c0001177983 */ /* 0x001ea80000300800 */
[----:B------:R-:W2:Y:S01]  /*57810*/  LDL.LU R21, [R1+0x4698] ;  /* 0x0046980001157983 */ /* 0x000ea20000300800 */
[----:B------:R-:W-:Y:S02]  /*57820*/  IMAD R17, R11, 0x100, R19 ;  /* 0x000001000b117824 */ /* 0x000fe400078e0213 */
[----:B------:R-:W-:Y:S02]  /*57830*/  IMAD.MOV.U32 R8, RZ, RZ, R20 ;  /* 0x000000ffff087224 */ /* 0x000fe400078e0014 */
[----:B------:R-:W-:Y:S02]  /*57840*/  IMAD R18, R5, 0x100, R10 ;  /* 0x0000010005127824 */ /* 0x000fe400078e020a */
[----:B--2---:R-:W-:-:S02]  /*57850*/  IMAD R19, R23, 0x100, R21 ;  /* 0x0000010017137824 */ /* 0x004fc400078e0215 */
[----:B------:R-:W0:Y:S04]  /*57860*/  LDSM.16.M88.4 R20, [R25+0x1c00] ;  /* 0x001c00001914783b */ /* 0x000e280000000200 */
[----:B0-----:R-:W-:Y:S01]  /*57870*/  STL.64 [R1+0xe60], R20 ;  /* 0x000e601401007387 */ /* 0x001fe20000100a00 */
[----:B------:R-:W-:-:S03]  /*57880*/  IMAD.MOV.U32 R4, RZ, RZ, R20 ;  /* 0x000000ffff047224 */ /* 0x000fc600078e0014 */
[----:B------:R-:W-:Y:S01]  /*57890*/  STL.64 [R1+0xe68], R22 ;  /* 0x000e681601007387 */ /* 0x000fe20000100a00 */
[----:B------:R-:W-:-:S03]  /*578a0*/  IMAD.MOV.U32 R5, RZ, RZ, R21 ;  /* 0x000000ffff057224 */ /* 0x000fc600078e0015 */
[----:B------:R-:W0:Y:S04]  /*578b0*/  LDSM.16.M88.4 R20, [R25+0x2000] ;  /* 0x002000001914783b */ /* 0x000e280000000200 */
[----:B------:R-:W-:Y:S04]  /*578c0*/  STL [R1+0x4668], R7 ;  /* 0x0046680701007387 */ /* 0x000fe80000100800 */
[----:B------:R-:W-:Y:S04]  /*578d0*/  STL.64 [R1+0x4660], R4 ;  /* 0x0046600401007387 */ /* 0x000fe80000100a00 */
[----:B------:R-:W-:Y:S04]  /*578e0*/  STL [R1+0x4680], R6 ;  /* 0x0046800601007387 */ /* 0x000fe80000100800 */
[----:B0-----:R0:W-:Y:S01]  /*578f0*/  STL.64 [R1+0xe70], R20 ;  /* 0x000e701401007387 */ /* 0x0011e20000100a00 */
[----:B------:R-:W-:-:S03]  /*57900*/  IMAD.MOV.U32 R10, RZ, RZ, R20 ;  /* 0x000000ffff0a7224 */ /* 0x000fc600078e0014 */
[----:B------:R1:W-:Y:S01]  /*57910*/  STL.64 [R1+0xe78], R22 ;  /* 0x000e781601007387 */ /* 0x0003e20000100a00 */
[----:B------:R-:W-:-:S03]  /*57920*/  IMAD.MOV.U32 R11, RZ, RZ, R21 ;  /* 0x000000ffff0b7224 */ /* 0x000fc600078e0015 */
[----:B0-----:R-:W2:Y:S04]  /*57930*/  LDL.LU.64 R20, [R1+0x110] ;  /* 0x0001100001147983 */ /* 0x001ea80000300a00 */
[----:B-1----:R-:W3:Y:S01]  /*57940*/  LDL.LU.64 R22, [R1+0x118] ;  /* 0x0001180001167983 */ /* 0x002ee20000300a00 */
[----:B------:R-:W-:Y:S01]  /*57950*/  IMAD R16, R14, 0x100, R15 ;  /* 0x000001000e107824 */ /* 0x000fe200078e020f */
[----:B------:R-:W-:Y:S02]  /*57960*/  F2FP.F16.E4M3.UNPACK_B R17, R17 ;  /* 0x00000011ff11723e */ /* 0x000fe400020006ff */
[----:B------:R-:W-:Y:S02]  /*57970*/  F2FP.F16.E4M3.UNPACK_B R18, R18 ;  /* 0x00000012ff12723e */ /* 0x000fe400020006ff */
[----:B------:R-:W-:Y:S01]  /*57980*/  F2FP.F16.E4M3.UNPACK_B R19, R19 ;  /* 0x00000013ff13723e */ /* 0x000fe200020006ff */
[----:B---3--:R-:W-:Y:S04]  /*57990*/  STL.64 [R1+0x4690], R22 ;  /* 0x0046901601007387 */ /* 0x008fe80000100a00 */
[----:B--2---:R0:W-:Y:S04]  /*579a0*/  STL.64 [R1+0x4688], R20 ;  /* 0x0046881401007387 */ /* 0x0041e80000100a00 */
[----:B0-----:R-:W2:Y:S04]  /*579b0*/  LDL.LU.64 R20, [R1+0x1a0] ;  /* 0x0001a00001147983 */ /* 0x001ea80000300a00 */
[----:B------:R-:W2:Y:S04]  /*579c0*/  LDL.LU.64 R22, [R1+0x1a8] ;  /* 0x0001a80001167983 */ /* 0x000ea80000300a00 */
[----:B------:R-:W-:Y:S04]  /*579d0*/  STL.64 [R1+0x4658], R10 ;  /* 0x0046580a01007387 */ /* 0x000fe80000100a00 */
[----:B------:R-:W-:Y:S04]  /*579e0*/  STL.64 [R1+0x4650], R8 ;  /* 0x0046500801007387 */ /* 0x000fe80000100a00 */
[----:B------:R-:W0:Y:S01]  /*579f0*/  LDSM.16.M88.4 R8, [R25+0x2400] ;  /* 0x002400001908783b */ /* 0x000e220000000200 */
[----:B------:R-:W-:-:S02]  /*57a00*/  F2FP.F16.E4M3.UNPACK_B R16, R16 ;  /* 0x00000010ff10723e */ /* 0x000fc400020006ff */
[----:B------:R-:W-:Y:S02]  /*57a10*/  F2FP.F16.E4M3.UNPACK_B R4, R29 ;  /* 0x0000001dff04723e */ /* 0x000fe400020006ff */
[----:B------:R-:W-:Y:S01]  /*57a20*/  F2FP.F16.E4M3.UNPACK_B R5, R28 ;  /* 0x0000001cff05723e */ /* 0x000fe200020006ff */
[----:B0-----:R-:W-:Y:S04]  /*57a30*/  STL.64 [R1+0xe80], R8 ;  /* 0x000e800801007387 */ /* 0x001fe80000100a00 */
[----:B------:R-:W-:Y:S04]  /*57a40*/  STL.64 [R1+0xe88], R10 ;  /* 0x000e880a01007387 */ /* 0x000fe80000100a00 */
[----:B------:R2:W-:Y:S02]  /*57a50*/  STL.64 [R1+0xa0], R4 ;  /* 0x0000a00401007387 */ /* 0x0005e40000100a00 */
[----:B--2---:R-:W-:Y:S02]  /*57a60*/  HMMA.16816.F32 R4, R16, R4, R20 ;  /* 0x000000041004723c */ /* 0x004fe40000001814 */
[----:B------:R-:W2:Y:S04]  /*57a70*/  LDL.LU.64 R22, [R1+0x4690] ;  /* 0x0046900001167983 */ /* 0x000ea80000300a00 */
[----:B------:R-:W2:-:S15]  /*57a80*/  LDL.LU.64 R20, [R1+0x4688] ;  /* 0x0046880001147983 */ /* 0x000e9e0000300a00 */
[----:B------:R-:W-:-:S02]  /*57a90*/  NOP ;  /* 0x0000000000007918 */ /* 0x000fc40000000000 */
[----:B------:R-:W-:Y:S04]  /*57aa0*/  STL.64 [R1+0xe0], R4 ;  /* 0x0000e00401007387 */ /* 0x000fe80000100a00 */
[----:B------:R-:W-:Y:S04]  /*57ab0*/  STL.64 [R1+0xe8], R6 ;  /* 0x0000e80601007387 */ /* 0x000fe80000100a00 */
[----:B------:R-:W0:Y:S01]  /*57ac0*/  LDSM.16.M88.4 R4, [R25+0x2800] ;  /* 0x002800001904783b */ /* 0x000e220000000200 */
[----:B------:R-:W-:Y:S02]  /*57ad0*/  IMAD.MOV.U32 R29, RZ, RZ, R8 ;  /* 0x000000ffff1d7224 */ /* 0x000fe400078e0008 */
[----:B------:R-:W-:Y:S01]  /*57ae0*/  IMAD.MOV.U32 R15, RZ, RZ, R9 ;  /* 0x000000ffff0f7224 */ /* 0x000fe200078e0009 */
[----:B------:R-:W-:-:S02]  /*57af0*/  F2FP.F16.E4M3.UNPACK_B R8, R27 ;  /* 0x0000001bff08723e */ /* 0x000fc400020006ff */
[----:B------:R-:W-:Y:S01]  /*57b00*/  F2FP.F16.E4M3.UNPACK_B R9, R0 ;  /* 0x00000000ff09723e */ /* 0x000fe200020006ff */
[----:B0-----:R-:W-:Y:S04]  /*57b10*/  STL.64 [R1+0xe90], R4 ;  /* 0x000e900401007387 */ /* 0x001fe80000100a00 */
[----:B------:R0:W-:Y:S04]  /*57b20*/  STL.64 [R1+0xe98], R6 ;  /* 0x000e980601007387 */ /* 0x0001e80000100a00 */
[----:B0-----:R-:W3:Y:S04]  /*57b30*/  LDL.LU R6, [R1+0x4680] ;  /* 0x0046800001067983 */ /* 0x001ee80000300800 */
[----:B------:R2:W-:Y:S01]  /*57b40*/  STL.64 [R1+0x98], R8 ;  /* 0x0000980801007387 */ /* 0x0005e20000100a00 */
[----:B------:R-:W-:Y:S01]  /*57b50*/  IMAD.MOV.U32 R14, RZ, RZ, R4 ;  /* 0x000000ffff0e7224 */ /* 0x000fe200078e0004 */
[----:B------:R-:W-:Y:S01]  /*57b60*/  F2FP.F16.E4M3.UNPACK_B R4, R26 ;  /* 0x0000001aff04723e */ /* 0x000fe200020006ff */
[----:B--2---:R-:W-:Y:S01]  /*57b70*/  HMMA.16816.F32 R8, R16, R8, R20 ;  /* 0x000000081008723c */ /* 0x004fe20000001814 */
[----:B------:R-:W2:Y:S04]  /*57b80*/  LDL.LU.64 R20, [R1+0x150] ;  /* 0x0001500001147983 */ /* 0x000ea80000300a00 */
[----:B------:R-:W-:-:S15]  /*57b90*/  STL [R1+0x90], R4 ;  /* 0x0000900401007387 */ /* 0x000fde0000100800 */
[----:B------:R-:W-:-:S03]  /*57ba0*/  NOP ;  /* 0x0000000000007918 */ /* 0x000fc60000000000 */
[----:B------:R-:W-:Y:S04]  /*57bb0*/  STL.64 [R1+0x110], R8 ;  /* 0x0001100801007387 */ /* 0x000fe80000100a00 */
[----:B------:R-:W-:Y:S04]  /*57bc0*/  STL.64 [R1+0x118], R10 ;  /* 0x0001180a01007387 */ /* 0x000fe80000100a00 */
[----:B------:R-:W4:Y:S04]  /*57bd0*/  LDL.LU.64 R22, [R1+0x158] ;  /* 0x0001580001167983 */ /* 0x000f280000300a00 */
[----:B------:R-:W0:Y:S01]  /*57be0*/  LDSM.16.M88.4 R8, [R25+0x2c00] ;  /* 0x002c00001908783b */ /* 0x000e220000000200 */
[----:B------:R-:W-:Y:S01]  /*57bf0*/  IMAD.MOV.U32 R0, RZ, RZ, R5 ;  /* 0x000000ffff007224 */ /* 0x000fe200078e0005 */
[----:B------:R-:W-:-:S02]  /*57c00*/  F2FP.F16.E4M3.UNPACK_B R5, R13 ;  /* 0x0000000dff05723e */ /* 0x000fc400020006ff */
[----:B----4-:R-:W-:Y:S04]  /*57c10*/  STL.64 [R1+0x4678], R22 ;  /* 0x0046781601007387 */ /* 0x010fe80000100a00 */
[----:B--2---:R1:W-:Y:S04]  /*57c20*/  STL.64 [R1+0x4670], R20 ;  /* 0x0046701401007387 */ /* 0x0043e80000100a00 */
[----:B-1----:R-:W2:Y:S04]  /*57c30*/  LDL.LU.64 R20, [R1+0x130] ;  /* 0x0001300001147983 */ /* 0x002ea80000300a00 */
[----:B------:R-:W2:Y:S04]  /*57c40*/  LDL.LU.64 R22, [R1+0x138] ;  /* 0x0001380001167983 */ /* 0x000ea80000300a00 */
[----:B------:R-:W-:Y:S04]  /*57c50*/  STL [R1+0x94], R5 ;  /* 0x0000940501007387 */ /* 0x000fe80000100800 */
[----:B0-----:R-:W-:Y:S04]  /*57c60*/  STL.64 [R1+0xea0], R8 ;  /* 0x000ea00801007387 */ /* 0x001fe80000100a00 */
[----:B------:R3:W-:Y:S02]  /*57c70*/  STL.64 [R1+0xea8], R10 ;  /* 0x000ea80a01007387 */ /* 0x0007e40000100a00 */
[----:B---3--:R-:W-:-:S02]  /*57c80*/  F2FP.F16.E4M3.UNPACK_B R11, R6 ;  /* 0x00000006ff0b723e */ /* 0x008fc400020006ff */
[----:B--2---:R-:W-:Y:S01]  /*57c90*/  HMMA.16816.F32 R4, R16, R4, R20 ;  /* 0x000000041004723c */ /* 0x004fe20000001814 */
[----:B------:R-:W2:Y:S04]  /*57ca0*/  LDL.LU.64 R22, [R1+0x4678] ;  /* 0x0046780001167983 */ /* 0x000ea80000300a00 */
[----:B------:R-:W2:-:S15]  /*57cb0*/  LDL.LU.64 R20, [R1+0x4670] ;  /* 0x0046700001147983 */ /* 0x000e9e0000300a00 */
[----:B------:R-:W-:-:S03]  /*57cc0*/  NOP ;  /* 0x0000000000007918 */ /* 0x000fc60000000000 */
[----:B------:R-:W-:Y:S04]  /*57cd0*/  STL.64 [R1+0x130], R4 ;  /* 0x0001300401007387 */ /* 0x000fe80000100a00 */
[----:B------:R-:W-:Y:S04]  /*57ce0*/  STL.64 [R1+0x138], R6 ;  /* 0x0001380601007387 */ /* 0x000fe80000100a00 */
[----:B------:R-:W0:Y:S04]  /*57cf0*/  LDSM.16.M88.4 R4, [R25+0x3000] ;  /* 0x003000001904783b */ /* 0x000e280000000200 */
[----:B0-----:R-:W-:Y:S04]  /*57d00*/  STL.64 [R1+0xeb0], R4 ;  /* 0x000eb00401007387 */ /* 0x001fe80000100a00 */
[----:B------:R0:W-:Y:S04]  /*57d10*/  STL.64 [R1+0xeb8], R6 ;  /* 0x000eb80601007387 */ /* 0x0001e80000100a00 */
[----:B0-----:R-:W3:Y:S01]  /*57d20*/  LDL.LU R7, [R1+0x4668] ;  /* 0x0046680001077983 */ /* 0x001ee20000300800 */
[----:B------:R-:W-:Y:S01]  /*57d30*/  F2FP.F16.E4M3.UNPACK_B R10, R12 ;  /* 0x0000000cff0a723e */ /* 0x000fe200020006ff */
[----:B------:R-:W-:-:S02]  /*57d40*/  IMAD.MOV.U32 R13, RZ, RZ, R9 ;  /* 0x000000ffff0d7224 */ /* 0x000fc400078e0009 */
[----:B------:R-:W-:Y:S02]  /*57d50*/  IMAD.MOV.U32 R12, RZ, RZ, R4 ;  /* 0x000000ffff0c7224 */ /* 0x000fe400078e0004 */
[----:B------:R-:W-:Y:S02]  /*57d60*/  IMAD.MOV.U32 R6, RZ, RZ, R5 ;  /* 0x000000ffff067224 */ /* 0x000fe400078e0005 */
[----:B------:R-:W4:Y:S04]  /*57d70*/  LDL.LU.64 R4, [R1+0x4660] ;  /* 0x0046600001047983 */ /* 0x000f280000300a00 */
[----:B------:R-:W-:Y:S04]  /*57d80*/  STL.64 [R1+0x88], R10 ;  /* 0x0000880a01007387 */ /* 0x000fe80000100a00 */
[----:B------:R-:W-:Y:S04]  /*57d90*/  STL.64 [R1+0x4638], R14 ;  /* 0x0046380e01007387 */ /* 0x000fe80000100a00 */
[----:B------:R0:W-:Y:S04]  /*57da0*/  STL.64 [R1+0x4630], R12 ;  /* 0x0046300c01007387 */ /* 0x0001e80000100a00 */
[----:B0-----:R-:W4:Y:S04]  /*57db0*/  LDL.LU.64 R12, [R1+0x3b0] ;  /* 0x0003b000010c7983 */ /* 0x001f280000300a00 */
[----:B------:R-:W4:Y:S01]  /*57dc0*/  LDL.LU.64 R14, [R1+0x3b8] ;  /* 0x0003b800010e7983 */ /* 0x000f220000300a00 */
[----:B------:R-:W-:Y:S01]  /*57dd0*/  IMAD.MOV.U32 R28, RZ, RZ, R8 ;  /* 0x000000ffff1c7224 */ /* 0x000fe200078e0008 */
[----:B------:R-:W-:Y:S01]  /*57de0*/  F2FP.F16.E4M3.UNPACK_B R8, R24 ;  /* 0x00000018ff08723e */ /* 0x000fe200020006ff */
[----:B--2---:R-:W-:-:S15]  /*57df0*/  HMMA.16816.F32 R20, R16, R10, R20 ;  /* 0x0000000a1014723c */ /* 0x004fde0000001814 */
[----:B------:R-:W-:-:S08]  /*57e00*/  NOP ;  /* 0x0000000000007918 */ /* 0x000fd00000000000 */
[----:B------:R-:W-:Y:S04]  /*57e10*/  STL.64 [R1+0x150], R20 ;  /* 0x0001501401007387 */ /* 0x000fe80000100a00 */
[----:B------:R-:W-:Y:S04]  /*57e20*/  STL.64 [R1+0x158], R22 ;  /* 0x0001581601007387 */ /* 0x000fe80000100a00 */
[----:B------:R-:W0:Y:S04]  /*57e30*/  LDSM.16.M88.4 R20, [R25+0x3400] ;  /* 0x003400001914783b */ /* 0x000e280000000200 */
[----:B0-----:R0:W-:Y:S04]  /*57e40*/  STL.64 [R1+0xec0], R20 ;  /* 0x000ec01401007387 */ /* 0x0011e80000100a00 */
[----:B------:R1:W-:Y:S01]  /*57e50*/  STL.64 [R1+0xec8], R22 ;  /* 0x000ec81601007387 */ /* 0x0003e20000100a00 */
[----:B------:R-:W-:-:S02]  /*57e60*/  IMAD.MOV.U32 R27, RZ, RZ, R20 ;  /* 0x000000ffff1b7224 */ /* 0x000fc400078e0014 */
[----:B------:R-:W-:Y:S01]  /*57e70*/  IMAD.MOV.U32 R26, RZ, RZ, R21 ;  /* 0x000000ffff1a7224 */ /* 0x000fe200078e0015 */
[----:B---3--:R-:W-:-:S05]  /*57e80*/  F2FP.F16.E4M3.UNPACK_B R9, R7 ;  /* 0x00000007ff09723e */ /* 0x008fca00020006ff */
[----:B------:R4:W-:Y:S04]  /*57e90*/  STL.64 [R1+0x80], R8 ;  /* 0x0000800801007387 */ /* 0x0009e80000100a00 */
[----:B0-----:R-:W2:Y:S04]  /*57ea0*/  LDL.LU.64 R20, [R1+0x1c0] ;  /* 0x0001c00001147983 */ /* 0x001ea80000300a00 */
[----:B-1----:R-:W3:Y:S01]  /*57eb0*/  LDL.LU.64 R22, [R1+0x1c8] ;  /* 0x0001c80001167983 */ /* 0x002ee20000300a00 */
[----:B----4-:R-:W-:Y:S01]  /*57ec0*/  HMMA.16816.F32 R8, R16, R8, R12 ;  /* 0x000000081008723c */ /* 0x010fe2000000180c */
[----:B------:R-:W-:-:S02]  /*57ed0*/  F2FP.F16.E4M3.UNPACK_B R2, R2 ;  /* 0x00000002ff02723e */ /* 0x000fc400020006ff */
[----:B---3--:R-:W-:Y:S04]  /*57ee0*/  STL.64 [R1+0x4648], R22 ;  /* 0x0046481601007387 */ /* 0x008fe80000100a00 */
[----:B--2---:R0:W-:Y:S04]  /*57ef0*/  STL.64 [R1+0x4640], R20 ;  /* 0x0046401401007387 */ /* 0x0041e80000100a00 */
[----:B0-----:R-:W2:Y:S04]  /*57f00*/  LDL.LU.64 R20, [R1+0x480] ;  /* 0x0004800001147983 */ /* 0x001ea80000300a00 */
[----:B------:R-:W2:Y:S04]  /*57f10*/  LDL.LU.64 R22, [R1+0x488] ;  /* 0x0004880001167983 */ /* 0x000ea80000300a00 */
[----:B------:R-:W3:Y:S04]  /*57f20*/  LDL.LU.64 R12, [R1+0x1e0] ;  /* 0x0001e000010c7983 */ /* 0x000ee80000300a00 */
[----:B------:R-:W-:Y:S04]  /*57f30*/  STL [R1+0x78], R2 ;  /* 0x0000780201007387 */ /* 0x000fe80000100800 */
[----:B------:R-:W-:Y:S04]  /*57f40*/  STL.64 [R1+0x180], R8 ;  /* 0x0001800801007387 */ /* 0x000fe80000100a00 */
[----:B------:R-:W-:Y:S04]  /*57f50*/  STL.64 [R1+0x188], R10 ;  /* 0x0001880a01007387 */ /* 0x000fe80000100a00 */
[----:B------:R-:W0:Y:S01]  /*57f60*/  LDSM.16.M88.4 R8, [R25+0x3800] ;  /* 0x003800001908783b */ /* 0x000e220000000200 */
[----:B------:R-:W-:-:S03]  /*57f70*/  F2FP.F16.E4M3.UNPACK_B R3, R3 ;  /* 0x00000003ff03723e */ /* 0x000fc600020006ff */
[----:B------:R-:W3:Y:S04]  /*57f80*/  LDL.LU.64 R14, [R1+0x1e8] ;  /* 0x0001e800010e7983 */ /* 0x000ee80000300a00 */
[----:B------:R-:W-:Y:S04]  /*57f90*/  STL [R1+0x7c], R3 ;  /* 0x00007c0301007387 */ /* 0x000fe80000100800 */
[----:B0-----:R-:W-:Y:S04]  /*57fa0*/  STL.64 [R1+0xed0], R8 ;  /* 0x000ed00801007387 */ /* 0x001fe80000100a00 */
[----:B------:R0:W-:Y:S01]  /*57fb0*/  STL.64 [R1+0xed8], R10 ;  /* 0x000ed80a01007387 */ /* 0x0001e20000100a00 */
[----:B------:R-:W-:-:S02]  /*57fc0*/  IMAD.MOV.U32 R24, RZ, RZ, R8 ;  /* 0x000000ffff187224 */ /* 0x000fc400078e0008 */
[----:B------:R-:W-:Y:S01]  /*57fd0*/  IMAD.MOV.U32 R7, RZ, RZ, R9 ;  /* 0x000000ffff077224 */ /* 0x000fe200078e0009 */
[----:B0-----:R-:W4:Y:S04]  /*57fe0*/  LDL.LU.64 R10, [R1+0x4658] ;  /* 0x00465800010a7983 */ /* 0x001f280000300a00 */
[----:B------:R-:W3:Y:S01]  /*57ff0*/  LDL.LU.64 R8, [R1+0x4650] ;  /* 0x0046500001087983 */ /* 0x000ee20000300a00 */
[----:B--2---:R-:W-:-:S15]  /*58000*/  HMMA.16816.F32 R20, R16, R2, R20 ;  /* 0x000000021014723c */ /* 0x004fde0000001814 */
[----:B------:R-:W-:-:S08]  /*58010*/  NOP ;  /* 0x0000000000007918 */ /* 0x000fd00000000000 */
[----:B------:R-:W-:Y:S04]  /*58020*/  STL.64 [R1+0x1a0], R20 ;  /* 0x0001a01401007387 */ /* 0x000fe80000100a00 */
[----:B------:R-:W-:Y:S04]  /*58030*/  STL.64 [R1+0x1a8], R22 ;  /* 0x0001a81601007387 */ /* 0x000fe80000100a00 */
[----:B------:R-:W0:Y:S04]  /*58040*/  LDSM.16.M88.4 R20, [R25+0x3c00] ;  /* 0x003c00001914783b */ /* 0x000e280000000200 */
[----:B0-----:R-:W-:Y:S04]  /*58050*/  STL.64 [R1+0xee0], R20 ;  /* 0x000ee01401007387 */ /* 0x001fe80000100a00 */
[----:B------:R0:W-:Y:S01]  /*58060*/  STL.64 [R1+0xee8], R22 ;  /* 0x000ee81601007387 */ /* 0x0001e20000100a00 */
[----:B------:R-:W-:-:S02]  /*58070*/  IMAD.MOV.U32 R2, RZ, RZ, R20 ;  /* 0x000000ffff027224 */ /* 0x000fc400078e0014 */
[----:B------:R-:W-:Y:S01]  /*58080*/  IMAD.MOV.U32 R3, RZ, RZ, R21 ;  /* 0x000000ffff037224 */ /* 0x000fe200078e0015 */
[----:B0-----:R-:W2:Y:S04]  /*58090*/  LDL.LU.64 R22, [R1+0x4648] ;  /* 0x0046480001167983 */ /* 0x001ea80000300a00 */
[----:B------:R-:W2:Y:S01]  /*580a0*/  LDL.LU.64 R20, [R1+0x4640] ;  /* 0x0046400001147983 */ /* 0x000ea20000300a00 */
[----:B---3--:R-:W-:Y:S02]  /*580b0*/  F2FP.F16.E4M3.UNPACK_B R8, R8 ;  /* 0x00000008ff08723e */ /* 0x008fe400020006ff */
[----:B------:R-:W-:-:S05]  /*580c0*/  F2FP.F16.E4M3.UNPACK_B R9, R9 ;  /* 0x00000009ff09723e */ /* 0x000fca00020006ff */
[----:B------:R-:W-:Y:S01]  /*580d0*/  STL.64 [R1+0x70], R8 ;  /* 0x0000700801007387 */ /* 0x000fe20000100a00 */
[----:B------:R-:W-:Y:S02]  /*580e0*/  F2FP.F16.E4M3.UNPACK_B R4, R4 ;  /* 0x00000004ff04723e */ /* 0x000fe400020006ff */
[----:B------:R-:W-:Y:S02]  /*580f0*/  F2FP.F16.E4M3.UNPACK_B R5, R5 ;  /* 0x00000005ff05723e */ /* 0x000fe400020006ff */
[----:B----4-:R-:W-:Y:S02]  /*58100*/  F2FP.F16.E4M3.UNPACK_B R10, R10 ;  /* 0x0000000aff0a723e */ /* 0x010fe400020006ff */
[----:B------:R-:W-:Y:S01]  /*58110*/  F2FP.F16.E4M3.UNPACK_B R11, R11 ;  /* 0x0000000bff0b723e */ /* 0x000fe200020006ff */
[----:B--2---:R-:W-:-:S15]  /*58120*/  HMMA.16816.F32 R20, R16, R8, R20 ;  /* 0x000000081014723c */ /* 0x004fde0000001814 */
[----:B------:R-:W-:-:S08]  /*58130*/  NOP ;  /* 0x0000000000007918 */ /* 0x000fd00000000000 */
[----:B------:R-:W-:Y:S04]  /*58140*/  STL.64 [R1+0x1c0], R20 ;  /* 0x0001c01401007387 */ /* 0x000fe80000100a00 */
[----:B------:R-:W-:Y:S04]  /*58150*/  STL.64 [R1+0x1c8], R22 ;  /* 0x0001c81601007387 */ /* 0x000fe80000100a00 */
[----:B------:R-:W0:Y:S04]  /*58160*/  LDSM.16.M88.4 R20, [R25+0x4000] ;  /* 0x004000001914783b */ /* 0x000e280000000200 */
[----:B0-----:R-:W-:Y:S01]  /*58170*/  STL.64 [R1+0xef0], R20 ;  /* 0x000ef01401007387 */ /* 0x001fe20000100a00 */
[----:B------:R-:W-:-:S03]  /*58180*/  IMAD.MOV.U32 R8, RZ, RZ, R20 ;  /* 0x000000ffff087224 */ /* 0x000fc600078e0014 */
[----:B------:R0:W-:Y:S01]  /*58190*/  STL.64 [R1+0xef8], R22 ;  /* 0x000ef81601007387 */ /* 0x0001e20000100a00 */
[----:B------:R-:W-:Y:S02]  /*581a0*/  IMAD.MOV.U32 R9, RZ, RZ, R21 ;  /* 0x000000ffff097224 */ /* 0x000fe400078e0015 */
[----:B0-----:R-:W-:Y:S01]  /*581b0*/  HMMA.16816.F32 R20, R16, R4, R12 ;  /* 0x000000041014723c */ /* 0x001fe2000000180c */
[----:B------:R-:W0:Y:S05]  /*581c0*/  LDSM.16.M88.4 R12, [R25+0x4400] ;  /* 0x00440000190c783b */ /* 0x000e2a0000000200 */
[----:B------:R1:W-:-:S15]  /*581d0*/  STL.64 [R1+0x68], R4 ;  /* 0x0000680401007387 */ /* 0x0003de0000100a00 */
[----:B------:R-:W-:-:S02]  /*581e0*/  NOP ;  /* 0x0000000000007918 */ /* 0x000fc40000000000 */
[----:B------:R2:W-:Y:S04]  /*581f0*/  STL.64 [R1+0x1e0], R20 ;  /* 0x0001e01401007387 */ /* 0x0005e80000100a00 */
[----:B------:R-:W-:Y:S04]  /*58200*/  STL.64 [R1+0x1e8], R22 ;  /* 0x0001e81601007387 */ /* 0x000fe80000100a00 */
[----:B0-----:R-:W-:Y:S04]  /*58210*/  STL.64 [R1+0xf00], R12 ;  /* 0x000f000c01007387 */ /* 0x001fe80000100a00 */
[----:B------:R0:W-:Y:S01]  /*58220*/  STL.64 [R1+0xf08], R14 ;  /* 0x000f080e01007387 */ /* 0x0001e20000100a00 */
[----:B-1----:R-:W-:-:S02]  /*58230*/  IMAD.MOV.U32 R5, RZ, RZ, R13 ;  /* 0x000000ffff057224 */ /* 0x002fc400078e000d */
[----:B--2---:R-:W-:Y:S01]  /*58240*/  IMAD.MOV.U32 R20, RZ, RZ, R12 ;  /* 0x000000ffff147224 */ /* 0x004fe200078e000c */
[----:B0-----:R-:W2:Y:S04]  /*58250*/  LDL.LU.64 R14, [R1+0x4638] ;  /* 0x00463800010e7983 */ /* 0x001ea80000300a00 */
[----:B------:R-:W3:Y:S04]  /*58260*/  LDL.LU.64 R12, [R1+0x4630] ;  /* 0x00463000010c7983 */ /* 0x000ee80000300a00 */
[----:B------:R-:W-:Y:S04]  /*58270*/  STL.64 [R1+0x60], R10 ;  /* 0x0000600a01007387 */ /* 0x000fe80000100a00 */
[----:B------:R-:W-:Y:S04]  /*58280*/  STL.64 [R1+0x4618], R6 ;  /* 0x0046180601007387 */ /* 0x000fe80000100a00 */
[----:B------:R0:W-:Y:S04]  /*58290*/  STL [R1+0x4610], R5 ;  /* 0x0046100501007387 */ /* 0x0001e80000100800 */
[----:B0-----:R-:W4:Y:S04]  /*582a0*/  LDL.LU.64 R4, [R1+0x220] ;  /* 0x0002200001047983 */ /* 0x001f280000300a00 */
[----:B------:R-:W2:Y:S04]  /*582b0*/  LDL.LU.64 R6, [R1+0x228] ;  /* 0x0002280001067983 */ /* 0x000ea80000300a00 */
[----:B--2---:R-:W-:Y:S04]  /*582c0*/  STL.64 [R1+0x4628], R6 ;  /* 0x0046280601007387 */ /* 0x004fe80000100a00 */
[----:B----4-:R0:W-:Y:S04]  /*582d0*/  STL.64 [R1+0x4620], R4 ;  /* 0x0046200401007387 */ /* 0x0101e80000100a00 */
[----:B0-----:R-:W2:Y:S04]  /*582e0*/  LDL.LU.64 R4, [R1+0x200] ;  /* 0x0002000001047983 */ /* 0x001ea80000300a00 */
[----:B------:R-:W2:Y:S04]  /*582f0*/  LDL.LU.64 R6, [R1+0x208] ;  /* 0x0002080001067983 */ /* 0x000ea80000300a00 */
[----:B------:R0:W-:Y:S04]  /*58300*/  STL [R1+0x45f0], R20 ;  /* 0x0045f01401007387 */ /* 0x0001e80000100800 */
[----:B0-----:R-:W4:Y:S04]  /*58310*/  LDL.LU.64 R20, [R1+0x240] ;  /* 0x0002400001147983 */ /* 0x001f280000300a00 */
[----:B------:R-:W4:Y:S01]  /*58320*/  LDL.LU.64 R22, [R1+0x248] ;  /* 0x0002480001167983 */ /* 0x000f220000300a00 */
        /* <DEDUP_REMOVED lines=11> */
[----:B------:R-:W-:Y:S02]  /*583e0*/  F2FP.F16.E4M3.UNPACK_B R29, R29 ;  /* 0x0000001dff1d723e */ /* 0x000fe400020006ff */
[----:B------:R-:W-:-:S03]  /*583f0*/  F2FP.F16.E4M3.UNPACK_B R15, R15 ;  /* 0x0000000fff0f723e */ /* 0x000fc600020006ff */
[----:B------:R-:W-:Y:S04]  /*58400*/  STL [R1+0x58], R29 ;  /* 0x0000581d01007387 */ /* 0x000fe80000100800 */
[----:B------:R-:W-:Y:S04]  /*58410*/  STL [R1+0x5c], R15 ;  /* 0x00005c0f01007387 */ /* 0x000fe80000100800 */
[----:B------:R0:W-:Y:S04]  /*58420*/  STL.64 [R1+0x45e8], R10 ;  /* 0x0045e80a01007387 */ /* 0x0001e80000100a00 */
[----:B------:R2:W-:Y:S01]  /*58430*/  STL.64 [R1+0x45e0], R8 ;  /* 0x0045e00801007387 */ /* 0x0005e20000100a00 */
[----:B0-----:R-:W-:-:S02]  /*58440*/  IMAD.MOV.U32 R10, RZ, RZ, R29 ;  /* 0x000000ffff0a7224 */ /* 0x001fc400078e001d */
[----:B------:R-:W-:Y:S01]  /*58450*/  IMAD.MOV.U32 R11, RZ, RZ, R15 ;  /* 0x000000ffff0b7224 */ /* 0x000fe200078e000f */
[----:B------:R-:W-:Y:S02]  /*58460*/  F2FP.F16.E4M3.UNPACK_B R14, R14 ;  /* 0x0000000eff0e723e */ /* 0x000fe400020006ff */
[----:B------:R-:W-:-:S07]  /*58470*/  F2FP.F16.E4M3.UNPACK_B R15, R0 ;  /* 0x00000000ff0f723e */ /* 0x000fce00020006ff */
[C---:B----4-:R-:W-:Y:S06]  /*58480*/  HMMA.16816.F32 R20, R16.reuse, R14, R20 ;  /* 0x0000000e1014723c */ /* 0x050fec0000001814 */
[----:B--2---:R-:W-:Y:S01]  /*58490*/  HMMA.16816.F32 R8, R16, R10, R4 ;  /* 0x0000000a1008723c */ /* 0x004fe20000001804 */
[----:B------:R-:W2:Y:S04]  /*584a0*/  LDL.LU.64 R6, [R1+0x4618] ;  /* 0x0046180001067983 */ /* 0x000ea80000300a00 */
[----:B------:R-:W4:-:S15]  /*584b0*/  LDL.LU R5, [R1+0x4610] ;  /* 0x0046100001057983 */ /* 0x000f1e0000300800 */
[----:B------:R-:W-:-:S03]  /*584c0*/  NOP ;  /* 0x0000000000007918 */ /* 0x000fc60000000000 */
[----:B------:R-:W-:Y:S04]  /*584d0*/  STL.64 [R1+0x220], R8 ;  /* 0x0002200801007387 */ /* 0x000fe80000100a00 */
[----:B------:R-:W-:Y:S04]  /*584e0*/  STL.64 [R1+0x228], R10 ;  /* 0x0002280a01007387 */ /* 0x000fe80000100a00 */
[----:B------:R-:W0:Y:S04]  /*584f0*/  LDSM.16.M88.4 R8, [R25+0x4c00] ;  /* 0x004c00001908783b */ /* 0x000e280000000200 */
[----:B0-----:R-:W-:Y:S04]  /*58500*/  STL.64 [R1+0xf20], R8 ;  /* 0x000f200801007387 */ /* 0x001fe80000100a00 */
[----:B------:R0:W-:Y:S04]  /*58510*/  STL.64 [R1+0xf28], R10 ;  /* 0x000f280a01007387 */ /* 0x0001e80000100a00 */
[----:B------:R-:W-:Y:S01]  /*58520*/  STL.64 [R1+0x50], R14 ;  /* 0x0000500e01007387 */ /* 0x000fe20000100a00 */
[----:B0-----:R-:W-:-:S05]  /*58530*/  F2FP.F16.E4M3.UNPACK_B R10, R28 ;  /* 0x0000001cff0a723e */ /* 0x001fca00020006ff */
[----:B------:R-:W-:Y:S04]  /*58540*/  STL [R1+0x48], R10 ;  /* 0x0000480a01007387 */ /* 0x000fe80000100800 */
[----:B------:R-:W-:Y:S04]  /*58550*/  STL.64 [R1+0x240], R20 ;  /* 0x0002401401007387 */ /* 0x000fe80000100a00 */
[----:B------:R-:W-:Y:S04]  /*58560*/  STL.64 [R1+0x248], R22 ;  /* 0x0002481601007387 */ /* 0x000fe80000100a00 */
[----:B------:R-:W0:Y:S01]  /*58570*/  LDSM.16.M88.4 R20, [R25+0x5000] ;  /* 0x005000001914783b */ /* 0x000e220000000200 */
[----:B---3--:R-:W-:Y:S01]  /*58580*/  F2FP.F16.E4M3.UNPACK_B R11, R13 ;  /* 0x0000000dff0b723e */ /* 0x008fe200020006ff */
[----:B------:R-:W-:-:S02]  /*58590*/  IMAD.MOV.U32 R4, RZ, RZ, R8 ;  /* 0x000000ffff047224 */ /* 0x000fc400078e0008 */
[----:B------:R-:W-:Y:S01]  /*585a0*/  IMAD.MOV.U32 R0, RZ, RZ, R9 ;  /* 0x000000ffff007224 */ /* 0x000fe200078e0009 */
[----:B------:R-:W-:Y:S01]  /*585b0*/  F2FP.F16.E4M3.UNPACK_B R8, R12 ;  /* 0x0000000cff08723e */ /* 0x000fe200020006ff */
[----:B------:R-:W-:Y:S04]  /*585c0*/  STL [R1+0x4c], R11 ;  /* 0x00004c0b01007387 */ /* 0x000fe80000100800 */
[----:B0-----:R-:W-:Y:S04]  /*585d0*/  STL.64 [R1+0xf30], R20 ;  /* 0x000f301401007387 */ /* 0x001fe80000100a00 */
[----:B------:R-:W-:Y:S01]  /*585e0*/  STL.64 [R1+0xf38], R22 ;  /* 0x000f381601007387 */ /* 0x000fe20000100a00 */
[----:B------:R-:W-:Y:S01]  /*585f0*/  IMAD.MOV.U32 R14, RZ, RZ, R20 ;  /* 0x000000ffff0e7224 */ /* 0x000fe200078e0014 */
[----:B--2---:R-:W-:Y:S01]  /*58600*/  F2FP.F16.E4M3.UNPACK_B R9, R6 ;  /* 0x00000006ff09723e */ /* 0x004fe200020006ff */
[----:B------:R-:W-:-:S04]  /*58610*/  IMAD.MOV.U32 R6, RZ, RZ, R21 ;  /* 0x000000ffff067224 */ /* 0x000fc800078e0015 */
[----:B------:R-:W-:Y:S04]  /*58620*/  STL.64 [R1+0x40], R8 ;  /* 0x0000400801007387 */ /* 0x000fe80000100a00 */
[----:B------:R-:W-:Y:S04]  /*58630*/  STL.64 [R1+0x4608], R8 ;  /* 0x0046080801007387 */ /* 0x000fe80000100a00 */
[----:B------:R-:W-:Y:S04]  /*58640*/  STL.64 [R1+0x4600], R6 ;  /* 0x0046000601007387 */ /* 0x000fe80000100a00 */
[----:B----4-:R0:W-:Y:S04]  /*58650*/  STL.64 [R1+0x45f8], R4 ;  /* 0x0045f80401007387 */ /* 0x0101e80000100a00 */
[----:B0-----:R-:W2:Y:S04]  /*58660*/  LDL.LU.64 R4, [R1+0x8f0] ;  /* 0x0008f00001047983 */ /* 0x001ea80000300a00 */
[----:B------:R-:W2:Y:S04]  /*58670*/  LDL.LU.64 R6, [R1+0x8f8] ;  /* 0x0008f80001067983 */ /* 0x000ea80000300a00 */
[----:B------:R-:W3:Y:S04]  /*58680*/  LDL.LU.64 R20, [R1+0x900] ;  /* 0x0009000001147983 */ /* 0x000ee80000300a00 */
[----:B------:R-:W3:Y:S04]  /*58690*/  LDL.LU.64 R22, [R1+0x908] ;  /* 0x0009080001167983 */ /* 0x000ee80000300a00 */
[----:B------:R0:W-:Y:S04]  /*586a0*/  STL [R1+0x45c8], R14 ;  /* 0x0045c80e01007387 */ /* 0x0001e80000100800 */
[----:B------:R-:W4:Y:S04]  /*586b0*/  LDL.LU.64 R12, [R1+0x260] ;  /* 0x00026000010c7983 */ /* 0x000f280000300a00 */
[----:B0-----:R-:W4:Y:S02]  /*586c0*/  LDL.LU.64 R14, [R1+0x268] ;  /* 0x00026800010e7983 */ /* 0x001f240000300a00 */
[----:B----4-:R-:W-:Y:S02]  /*586d0*/  HMMA.16816.F32 R8, R16, R10, R12 ;  /* 0x0000000a1008723c */ /* 0x010fe4000000180c */
[----:B------:R-:W4:Y:S04]  /*586e0*/  LDL.LU.64 R12, [R1+0x910] ;  /* 0x00091000010c7983 */ /* 0x000f280000300a00 */
[----:B------:R-:W4:-:S15]  /*586f0*/  LDL.LU.64 R14, [R1+0x918] ;  /* 0x00091800010e7983 */ /* 0x000f1e0000300a00 */
[----:B------:R-:W-:-:S02]  /*58700*/  NOP ;  /* 0x0000000000007918 */ /* 0x000fc40000000000 */
[----:B------:R-:W-:Y:S04]  /*58710*/  STL.64 [R1+0x260], R8 ;  /* 0x0002600801007387 */ /* 0x000fe80000100a00 */
[----:B------:R-:W-:Y:S04]  /*58720*/  STL.64 [R1+0x268], R10 ;  /* 0x0002680a01007387 */ /* 0x000fe80000100a00 */
[----:B------:R-:W0:Y:S04]  /*58730*/  LDSM.16.M88.4 R8, [R25+0x5400] ;  /* 0x005400001908783b */ /* 0x000e280000000200 */
[----:B0-----:R0:W-:Y:S01]  /*58740*/  STL.64 [R1+0xf40], R8 ;  /* 0x000f400801007387 */ /* 0x0011e20000100a00 */
[----:B------:R-:W-:-:S03]  /*58750*/  IMAD.MOV.U32 R28, RZ, RZ, R8 ;  /* 0x000000ffff1c7224 */ /* 0x000fc600078e0008 */
[----:B------:R1:W-:Y:S01]  /*58760*/  STL.64 [R1+0xf48], R10 ;  /* 0x000f480a01007387 */ /* 0x0003e20000100a00 */
[----:B------:R-:W-:-:S03]  /*58770*/  IMAD.MOV.U32 R29, RZ, RZ, R9 ;  /* 0x000000ffff1d7224 */ /* 0x000fc600078e0009 */
[----:B0-----:R-:W2:Y:S01]  /*58780*/  LDL.LU.64 R8, [R1+0x4608] ;  /* 0x0046080001087983 */ /* 0x001ea20000300a00 */
[----:B-1----:R-:W-:Y:S01]  /*58790*/  F2FP.F16.E4M3.UNPACK_B R10, R27 ;  /* 0x0000001bff0a723e */ /* 0x002fe200020006ff */
[----:B--2---:R-:W-:-:S15]  /*587a0*/  HMMA.16816.F32 R4, R16, R8, R4 ;  /* 0x000000081004723c */ /* 0x004fde0000001804 */
[----:B------:R-:W-:-:S08]  /*587b0*/  NOP ;  /* 0x0000000000007918 */ /* 0x000fd00000000000 */
[----:B------:R-:W-:Y:S04]  /*587c0*/  STL.64 [R1+0x290], R4 ;  /* 0x0002900401007387 */ /* 0x000fe80000100a00 */
[----:B------:R-:W-:Y:S04]  /*587d0*/  STL.64 [R1+0x298], R6 ;  /* 0x0002980601007387 */ /* 0x000fe80000100a00 */
[----:B------:R-:W0:Y:S04]  /*587e0*/  LDSM.16.M88.4 R4, [R25+0x5800] ;  /* 0x005800001904783b */ /* 0x000e280000000200 */
[----:B0-----:R-:W-:Y:S04]  /*587f0*/  STL.64 [R1+0xf50], R4 ;  /* 0x000f500401007387 */ /* 0x001fe80000100a00 */
[----:B------:R0:W-:Y:S04]  /*58800*/  STL.64 [R1+0xf58], R6 ;  /* 0x000f580601007387 */ /* 0x0001e80000100a00 */
[----:B0-----:R-:W2:Y:S01]  /*58810*/  LDL.LU.64 R6, [R1+0x4600] ;  /* 0x0046000001067983 */ /* 0x001ea20000300a00 */
[----:B------:R-:W-:-:S07]  /*58820*/  F2FP.F16.E4M3.UNPACK_B R11, R26 ;  /* 0x0000001aff0b723e */ /* 0x000fce00020006ff */
[----:B---3--:R-:W-:Y:S01]  /*58830*/  HMMA.16816.F32 R20, R16, R10, R20 ;  /* 0x0000000a1014723c */ /* 0x008fe20000001814 */
[----:B------:R-:W-:Y:S02]  /*58840*/  IMAD.MOV.U32 R26, RZ, RZ, R4 ;  /* 0x000000ffff1a7224 */ /* 0x000fe400078e0004 */
[----:B------:R-:W-:Y:S02]  /*58850*/  IMAD.MOV.U32 R27, RZ, RZ, R5 ;  /* 0x000000ffff1b7224 */ /* 0x000fe400078e0005 */
[----:B------:R-:W3:Y:S04]  /*58860*/  LDL.LU.64 R4, [R1+0x45f8] ;  /* 0x0045f80001047983 */ /* 0x000ee80000300a00 */
[----:B------:R-:W-:-:S14]  /*58870*/  STL.64 [R1+0x38], R10 ;  /* 0x0000380a01007387 */ /* 0x000fdc0000100a00 */
[----:B------:R-:W-:Y:S04]  /*58880*/  STL.64 [R1+0x2b0], R20 ;  /* 0x0002b01401007387 */ /* 0x000fe80000100a00 */
[----:B------:R-:W-:Y:S04]  /*58890*/  STL.64 [R1+0x2b8], R22 ;  /* 0x0002b81601007387 */ /* 0x000fe80000100a00 */
[----:B------:R-:W0:Y:S01]  /*588a0*/  LDSM.16.M88.4 R20, [R25+0x5c00] ;  /* 0x005c00001914783b */ /* 0x000e220000000200 */
[----:B------:R-:W-:Y:S02]  /*588b0*/  F2FP.F16.E4M3.UNPACK_B R8, R24 ;  /* 0x00000018ff08723e */ /* 0x000fe400020006ff */
[----:B------:R-:W-:Y:S01]  /*588c0*/  F2FP.F16.E4M3.UNPACK_B R2, R2 ;  /* 0x00000002ff02723e */ /* 0x000fe200020006ff */
[----:B0-----:R0:W-:Y:S01]  /*588d0*/  STL.64 [R1+0xf60], R20 ;  /* 0x000f601401007387 */ /* 0x0011e20000100a00 */
[----:B------:R-:W-:-:S03]  /*588e0*/  IMAD.MOV.U32 R24, RZ, RZ, R20 ;  /* 0x000000ffff187224 */ /* 0x000fc600078e0014 */
[----:B------:R-:W-:Y:S04]  /*588f0*/  STL.64 [R1+0xf68], R22 ;  /* 0x000f681601007387 */ /* 0x000fe80000100a00 */
[----:B0-----:R-:W3:Y:S01]  /*58900*/  LDL.LU R20, [R1+0x45f0] ;  /* 0x0045f00001147983 */ /* 0x001ee20000300800 */
[----:B--2---:R-:W-:-:S05]  /*58910*/  F2FP.F16.E4M3.UNPACK_B R9, R7 ;  /* 0x00000007ff09723e */ /* 0x004fca00020006ff */
[----:B------:R4:W-:Y:S02]  /*58920*/  STL.64 [R1+0x30], R8 ;  /* 0x0000300801007387 */ /* 0x0009e40000100a00 */
[----:B----4-:R-:W-:Y:S02]  /*58930*/  HMMA.16816.F32 R8, R16, R8, R12 ;  /* 0x000000081008723c */ /* 0x010fe4000000180c */
[----:B------:R-:W2:Y:S04]  /*58940*/  LDL.LU.64 R12, [R1+0x930] ;  /* 0x00093000010c7983 */ /* 0x000ea80000300a00 */
[----:B------:R-:W-:-:S15]  /*58950*/  STL [R1+0x28], R2 ;  /* 0x0000280201007387 */ /* 0x000fde0000100800 */
[----:B------:R-:W-:-:S02]  /*58960*/  NOP ;  /* 0x0000000000007918 */ /* 0x000fc40000000000 */
[----:B------:R-:W-:Y:S04]  /*58970*/  STL.64 [R1+0x2e0], R8 ;  /* 0x0002e00801007387 */ /* 0x000fe80000100a00 */
[----:B------:R-:W-:Y:S04]  /*58980*/  STL.64 [R1+0x2e8], R10 ;  /* 0x0002e80a01007387 */ /* 0x000fe80000100a00 */
[----:B------:R-:W4:Y:S01]  /*58990*/  LDL.LU.64 R14, [R1+0x938] ;  /* 0x00093800010e7983 */ /* 0x000f220000300a00 */
[----:B------:R-:W-:-:S03]  /*589a0*/  F2FP.F16.E4M3.UNPACK_B R3, R3 ;  /* 0x00000003ff03723e */ /* 0x000fc600020006ff */
[----:B------:R-:W0:Y:S04]  /*589b0*/  LDSM.16.M88.4 R8, [R25+0x6000] ;  /* 0x006000001908783b */ /* 0x000e280000000200 */
[----:B------:R-:W-:Y:S04]  /*589c0*/  STL [R1+0x2c], R3 ;  /* 0x00002c0301007387 */ /* 0x000fe80000100800 */
[----:B----4-:R-:W-:Y:S04]  /*589d0*/  STL.64 [R1+0x45d8], R14 ;  /* 0x0045d80e01007387 */ /* 0x010fe80000100a00 */
[----:B--2---:R1:W-:Y:S04]  /*589e0*/  STL.64 [R1+0x45d0], R12 ;  /* 0x0045d00c01007387 */ /* 0x0043e80000100a00 */
[----:B-1----:R-:W2:Y:S04]  /*589f0*/  LDL.LU.64 R12, [R1+0x920] ;  /* 0x00092000010c7983 */ /* 0x002ea80000300a00 */
[----:B------:R-:W2:Y:S01]  /*58a00*/  LDL.LU.64 R14, [R1+0x928] ;  /* 0x00092800010e7983 */ /* 0x000ea20000300a00 */
[----:B------:R-:W-:-:S02]  /*58a10*/  IMAD.MOV.U32 R23, RZ, RZ, R21 ;  /* 0x000000ffff177224 */ /* 0x000fc400078e0015 */
[----:B0-----:R-:W-:Y:S01]  /*58a20*/  IMAD.MOV.U32 R22, RZ, RZ, R8 ;  /* 0x000000ffff167224 */ /* 0x001fe200078e0008 */
[----:B------:R-:W-:Y:S01]  /*58a30*/  STL.64 [R1+0xf70], R8 ;  /* 0x000f700801007387 */ /* 0x000fe20000100a00 */
[----:B------:R-:W-:-:S03]  /*58a40*/  IMAD.MOV.U32 R7, RZ, RZ, R9 ;  /* 0x000000ffff077224 */ /* 0x000fc600078e0009 */
[----:B------:R0:W-:Y:S04]  /*58a50*/  STL.64 [R1+0xf78], R10 ;  /* 0x000f780a01007387 */ /* 0x0001e80000100a00 */
[----:B0-----:R-:W4:Y:S04]  /*58a60*/  LDL.LU.64 R10, [R1+0x45e8] ;  /* 0x0045e800010a7983 */ /* 0x001f280000300a00 */
[----:B------:R-:W4:Y:S04]  /*58a70*/  LDL.LU.64 R8, [R1+0x45e0] ;  /* 0x0045e00001087983 */ /* 0x000f280000300a00 */
[----:B------:R-:W-:Y:S04]  /*58a80*/  STL.64 [R1+0x45a8], R22 ;  /* 0x0045a81601007387 */ /* 0x000fe80000100a00 */
[----:B------:R-:W-:Y:S04]  /*58a90*/  STL [R1+0x4590], R7 ;  /* 0x0045900701007387 */ /* 0x000fe80000100800 */
[----:B------:R-:W-:Y:S04]  /*58aa0*/  STL [R1+0x45b4], R6 ;  /* 0x0045b40601007387 */ /* 0x000fe80000100800 */
[----:B---3--:R-:W-:Y:S01]  /*58ab0*/  STL [R1+0x45b0], R4 ;  /* 0x0045b00401007387 */ /* 0x008fe20000100800 */
        /* <DEDUP_REMOVED lines=11> */
[----:B----4-:R-:W-:Y:S02]  /*58b70*/  F2FP.F16.E4M3.UNPACK_B R8, R8 ;  /* 0x00000008ff08723e */ /* 0x010fe400020006ff */
[----:B------:R-:W-:Y:S02]  /*58b80*/  F2FP.F16.E4M3.UNPACK_B R9, R9 ;  /* 0x00000009ff09723e */ /* 0x000fe400020006ff */
[----:B------:R-:W-:-:S03]  /*58b90*/  F2FP.F16.E4M3.UNPACK_B R4, R20 ;  /* 0x00000014ff04723e */ /* 0x000fc600020006ff */
[----:B------:R-:W-:Y:S04]  /*58ba0*/  STL.64 [R1+0x20], R8 ;  /* 0x0000200801007387 */ /* 0x000fe80000100a00 */
[----:B------:R-:W3:Y:S04]  /*58bb0*/  LDL.LU.64 R20, [R1+0x950] ;  /* 0x0009500001147983 */ /* 0x000ee80000300a00 */
[----:B------:R-:W-:Y:S01]  /*58bc0*/  STL [R1+0x18], R4 ;  /* 0x0000180401007387 */ /* 0x000fe20000100800 */
[----:B--2---:R-:W-:-:S15]  /*58bd0*/  HMMA.16816.F32 R12, R16, R8, R12 ;  /* 0x00000008100c723c */ /* 0x004fde000000180c */
[----:B------:R-:W-:-:S08]  /*58be0*/  NOP ;  /* 0x0000000000007918 */ /* 0x000fd00000000000 */
[----:B------:R-:W-:Y:S04]  /*58bf0*/  STL.64 [R1+0x320], R12 ;  /* 0x0003200c01007387 */ /* 0x000fe80000100a00 */
[----:B------:R-:W-:Y:S04]  /*58c00*/  STL.64 [R1+0x328], R14 ;  /* 0x0003280e01007387 */ /* 0x000fe80000100a00 */
[----:B------:R-:W2:Y:S04]  /*58c10*/  LDL.LU.64 R22, [R1+0x958] ;  /* 0x0009580001167983 */ /* 0x000ea80000300a00 */
[----:B------:R-:W0:Y:S01]  /*58c20*/  LDSM.16.M88.4 R12, [R25+0x6800] ;  /* 0x00680000190c783b */ /* 0x000e220000000200 */
[----:B------:R-:W-:-:S03]  /*58c30*/  F2FP.F16.E4M3.UNPACK_B R5, R5 ;  /* 0x00000005ff05723e */ /* 0x000fc600020006ff */
[----:B--2---:R-:W-:Y:S04]  /*58c40*/  STL.64 [R1+0x45c0], R22 ;  /* 0x0045c01601007387 */ /* 0x004fe80000100a00 */
[----:B---3--:R1:W-:Y:S04]  /*58c50*/  STL.64 [R1+0x45b8], R20 ;  /* 0x0045b81401007387 */ /* 0x0083e80000100a00 */
[----:B-1----:R-:W2:Y:S04]  /*58c60*/  LDL.LU.64 R20, [R1+0x940] ;  /* 0x0009400001147983 */ /* 0x002ea80000300a00 */
[----:B------:R-:W2:Y:S04]  /*58c70*/  LDL.LU.64 R22, [R1+0x948] ;  /* 0x0009480001167983 */ /* 0x000ea80000300a00 */
[----:B------:R-:W-:Y:S04]  /*58c80*/  STL [R1+0x1c], R5 ;  /* 0x00001c0501007387 */ /* 0x000fe80000100800 */
[----:B0-----:R-:W-:Y:S04]  /*58c90*/  STL.64 [R1+0xf90], R12 ;  /* 0x000f900c01007387 */ /* 0x001fe80000100a00 */
[----:B------:R0:W-:Y:S04]  /*58ca0*/  STL.64 [R1+0xf98], R14 ;  /* 0x000f980e01007387 */ /* 0x0001e80000100a00 */
[----:B0-----:R-:W3:Y:S01]  /*58cb0*/  LDL.LU R14, [R1+0x45c8] ;  /* 0x0045c800010e7983 */ /* 0x001ee20000300800 */
[----:B------:R-:W-:Y:S01]  /*58cc0*/  IMAD.MOV.U32 R9, RZ, RZ, R13 ;  /* 0x000000ffff097224 */ /* 0x000fe200078e000d */
[----:B------:R-:W-:Y:S01]  /*58cd0*/  F2FP.F16.E4M3.UNPACK_B R13, R10 ;  /* 0x0000000aff0d723e */ /* 0x000fe200020006ff */
[----:B------:R-:W-:Y:S01]  /*58ce0*/  IMAD.MOV.U32 R8, RZ, RZ, R12 ;  /* 0x000000ffff087224 */ /* 0x000fe200078e000c */
[----:B------:R-:W-:Y:S01]  /*58cf0*/  F2FP.F16.E4M3.UNPACK_B R12, R11 ;  /* 0x0000000bff0c723e */ /* 0x000fe200020006ff */
        /* <DEDUP_REMOVED lines=8> */
[----:B------:R0:W-:Y:S01]  /*58d80*/  STL.64 [R1+0xfa8], R6 ;  /* 0x000fa80601007387 */ /* 0x0001e20000100a00 */
[----:B------:R-:W-:-:S03]  /*58d90*/  IMAD.MOV.U32 R10, RZ, RZ, R4 ;  /* 0x000000ffff0a7224 */ /* 0x000fc600078e0004 */
[----:B0-----:R-:W4:Y:S04]  /*58da0*/  LDL.LU R6, [R1+0x45b4] ;  /* 0x0045b40001067983 */ /* 0x001f280000300800 */
[----:B------:R-:W3:Y:S01]  /*58db0*/  LDL.LU R4, [R1+0x45b0] ;  /* 0x0045b00001047983 */ /* 0x000ee20000300800 */
[----:B------:R-:W-:-:S03]  /*58dc0*/  IMAD.MOV.U32 R11, RZ, RZ, R5 ;  /* 0x000000ffff0b7224 */ /* 0x000fc600078e0005 */
[----:B------:R-:W-:Y:S04]  /*58dd0*/  STL.64 [R1+0x10], R12 ;  /* 0x0000100c01007387 */ /* 0x000fe80000100a00 */
[----:B------:R-:W-:Y:S04]  /*58de0*/  STL.64 [R1+0x4588], R10 ;  /* 0x0045880a01007387 */ /* 0x000fe80000100a00 */
[----:B------:R0:W-:Y:S04]  /*58df0*/  STL.64 [R1+0x4580], R8 ;  /* 0x0045800801007387 */ /* 0x0001e80000100a00 */
[----:B0-----:R-:W4:Y:S04]  /*58e00*/  LDL.LU.64 R8, [R1+0x960] ;  /* 0x0009600001087983 */ /* 0x001f280000300a00 */
[----:B------:R-:W4:Y:S01]  /*58e10*/  LDL.LU.64 R10, [R1+0x968] ;  /* 0x00096800010a7983 */ /* 0x000f220000300a00 */
[----:B------:R-:W-:Y:S01]  /*58e20*/  F2FP.F16.E4M3.UNPACK_B R5, R0 ;  /* 0x00000000ff05723e */ /* 0x000fe200020006ff */
[----:B------:R-:W-:Y:S01]  /*58e30*/  IMAD.MOV.U32 R0, RZ, RZ, R13 ;  /* 0x000000ffff007224 */ /* 0x000fe200078e000d */
[----:B--2---:R-:W-:Y:S01]  /*58e40*/  HMMA.16816.F32 R20, R16, R12, R20 ;  /* 0x0000000c1014723c */ /* 0x004fe20000001814 */
[----:B---3--:R-:W-:-:S05]  /*58e50*/  F2FP.F16.E4M3.UNPACK_B R4, R4 ;  /* 0x00000004ff04723e */ /* 0x008fca00020006ff */
[----:B------:R-:W-:-:S15]  /*58e60*/  STL [R1+0x8], R4 ;  /* 0x0000080401007387 */ /* 0x000fde0000100800 */
[----:B------:R-:W-:-:S02]  /*58e70*/  NOP ;  /* 0x0000000000007918 */ /* 0x000fc40000000000 */
[----:B------:R-:W-:Y:S04]  /*58e80*/  STL.64 [R1+0x360], R20 ;  /* 0x0003601401007387 */ /* 0x000fe80000100a00 */
[----:B------:R-:W-:Y:S04]  /*58e90*/  STL.64 [R1+0x368], R22 ;  /* 0x0003681601007387 */ /* 0x000fe80000100a00 */
[----:B------:R-:W0:Y:S04]  /*58ea0*/  LDSM.16.M88.4 R20, [R25+0x7000] ;  /* 0x007000001914783b */ /* 0x000e280000000200 */
[----:B------:R-:W-:Y:S01]  /*58eb0*/  STL [R1+0x44c8], R0 ;  /* 0x0044c80001007387 */ /* 0x000fe20000100800 */
[----:B----4-:R-:W-:Y:S06]  /*58ec0*/  HMMA.16816.F32 R8, R16, R4, R8 ;  /* 0x000000041008723c */ /* 0x010fec0000001808 */
[----:B------:R-:W-:Y:S01]  /*58ed0*/  STL [R1+0xc], R5 ;  /* 0x00000c0501007387 */ /* 0x000fe20000100800 */
[----:B0-----:R-:W-:-:S02]  /*58ee0*/  IMAD.MOV.U32 R13, RZ, RZ, R21 ;  /* 0x000000ffff0d7224 */ /* 0x001fc400078e0015 */
[----:B------:R-:W-:Y:S01]  /*58ef0*/  IMAD.MOV.U32 R12, RZ, RZ, R20 ;  /* 0x000000ffff0c7224 */ /* 0x000fe200078e0014 */
[----:B------:R-:W-:Y:S04]  /*58f00*/  STL.64 [R1+0xfb0], R20 ;  /* 0x000fb01401007387 */ /* 0x000fe80000100a00 */
[----:B------:R0:W-:Y:S04]  /*58f10*/  STL.64 [R1+0xfb8], R22 ;  /* 0x000fb81601007387 */ /* 0x0001e80000100a00 */
[----:B0-----:R-:W2:Y:S04]  /*58f20*/  LDL.LU.64 R22, [R1+0x45a8] ;  /* 0x0045a80001167983 */ /* 0x001ea80000300a00 */
[----:B------:R-:W-:Y:S04]  /*58f30*/  STL [R1+0x4558], R13 ;  /* 0x0045580d01007387 */ /* 0x000fe80000100800 */
[----:B------:R0:W-:Y:S04]  /*58f40*/  STL [R1+0x4554], R12 ;  /* 0x0045540c01007387 */ /* 0x0001e80000100800 */
[----:B------:R-:W3:Y:S01]  /*58f50*/  LDL.LU.64 R4, [R1+0x980] ;  /* 0x0009800001047983 */ /* 0x000ee20000300a00 */
[----:B0-----:R-:W-:-:S02]  /*58f60*/  F2FP.F16.E4M3.UNPACK_B R12, R14 ;  /* 0x0000000eff0c723e */ /* 0x001fc400020006ff */
[----:B------:R-:W-:-:S03]  /*58f70*/  F2FP.F16.E4M3.UNPACK_B R13, R6 ;  /* 0x00000006ff0d723e */ /* 0x000fc600020006ff */
[----:B------:R-:W-:Y:S04]  /*58f80*/  STL [R1], R12 ;  /* 0x0000000c01007387 */ /* 0x000fe80000100800 */
[----:B------:R-:W-:Y:S04]  /*58f90*/  STL.64 [R1+0x380], R8 ;  /* 0x0003800801007387 */ /* 0x000fe80000100a00 */
[----:B------:R-:W-:Y:S04]  /*58fa0*/  STL.64 [R1+0x388], R10 ;  /* 0x0003880a01007387 */ /* 0x000fe80000100a00 */
[----:B------:R-:W4:Y:S04]  /*58fb0*/  LDL.LU.64 R6, [R1+0x988] ;  /* 0x0009880001067983 */ /* 0x000f280000300a00 */
[----:B------:R-:W-:Y:S04]  /*58fc0*/  STL [R1+0x4], R13 ;  /* 0x0000040d01007387 */ /* 0x000fe80000100800 */
[----:B------:R-:W0:Y:S04]  /*58fd0*/  LDSM.16.M88.4 R8, [R25+0x7400] ;  /* 0x007400001908783b */ /* 0x000e280000000200 */
[----:B----4-:R-:W-:Y:S04]  /*58fe0*/  STL.64 [R1+0x45a0], R6 ;  /* 0x0045a00601007387 */ /* 0x010fe80000100a00 */
[----:B---3--:R1:W-:Y:S04]  /*58ff0*/  STL.64 [R1+0x4598], R4 ;  /* 0x0045980401007387 */ /* 0x0083e80000100a00 */
[----:B-1----:R-:W3:Y:S04]  /*59000*/  LDL.LU.64 R4, [R1+0x970] ;  /* 0x0009700001047983 */ /* 0x002ee80000300a00 */
[----:B------:R-:W3:Y:S04]  /*59010*/  LDL.LU.64 R6, [R1+0x978] ;  /* 0x0009780001067983 */ /* 0x000ee80000300a00 */
[----:B0-----:R-:W-:Y:S01]  /*59020*/  STL.64 [R1+0xfc0], R8 ;  /* 0x000fc00801007387 */ /* 0x001fe20000100a00 */
[----:B------:R-:W-:-:S03]  /*59030*/  IMAD.MOV.U32 R14, RZ, RZ, R8 ;  /* 0x000000ffff0e7224 */ /* 0x000fc600078e0008 */
[----:B------:R-:W-:Y:S01]  /*59040*/  STL.64 [R1+0xfc8], R10 ;  /* 0x000fc80a01007387 */ /* 0x000fe20000100a00 */
[----:B------:R-:W-:-:S03]  /*59050*/  IMAD.MOV.U32 R15, RZ, RZ, R9 ;  /* 0x000000ffff0f7224 */ /* 0x000fc600078e0009 */
[----:B------:R-:W0:Y:S04]  /*59060*/  LDSM.16.M88.4 R8, [R25+0x7800] ;  /* 0x007800001908783b */ /* 0x000e280000000200 */
[----:B------:R-:W-:Y:S04]  /*59070*/  STL [R1+0x4550], R14 ;  /* 0x0045500e01007387 */ /* 0x000fe80000100800 */
[----:B0-----:R0:W-:Y:S01]  /*59080*/  STL.64 [R1+0xfd0], R8 ;  /* 0x000fd00801007387 */ /* 0x0011e20000100a00 */
[----:B------:R-:W-:-:S03]  /*59090*/  IMAD.MOV.U32 R20, RZ, RZ, R8 ;  /* 0x000000ffff147224 */ /* 0x000fc600078e0008 */
[----:B------:R1:W-:Y:S01]  /*590a0*/  STL.64 [R1+0xfd8], R10 ;  /* 0x000fd80a01007387 */ /* 0x0003e20000100a00 */
[----:B------:R-:W-:-:S03]  /*590b0*/  IMAD.MOV.U32 R21, RZ, RZ, R9 ;  /* 0x000000ffff157224 */ /* 0x000fc600078e0009 */
[----:B0-----:R-:W4:Y:S04]  /*590c0*/  LDL.LU.64 R8, [R1+0x990] ;  /* 0x0009900001087983 */ /* 0x001f280000300a00 */
[----:B-1----:R-:W4:Y:S01]  /*590d0*/  LDL.LU.64 R10, [R1+0x998] ;  /* 0x00099800010a7983 */ /* 0x002f220000300a00 */
[----:B---3--:R-:W-:-:S15]  /*590e0*/  HMMA.16816.F32 R4, R16, R12, R4 ;  /* 0x0000000c1004723c */ /* 0x008fde0000001804 */
[----:B------:R-:W-:-:S08]  /*590f0*/  NOP ;  /* 0x0000000000007918 */ /* 0x000fd00000000000 */
[----:B------:R-:W-:Y:S04]  /*59100*/  STL.64 [R1+0x3a0], R4 ;  /* 0x0003a00401007387 */ /* 0x000fe80000100a00 */
[----:B------:R-:W-:Y:S04]  /*59110*/  STL.64 [R1+0x3a8], R6 ;  /* 0x0003a80601007387 */ /* 0x000fe80000100a00 */
[----:B------:R-:W0:Y:S04]  /*59120*/  LDSM.16.M88.4 R4, [R25+0x7c00] ;  /* 0x007c00001904783b */ /* 0x000e280000000200 */
[----:B0-----:R-:W-:Y:S04]  /*59130*/  STL.64 [R1+0xfe0], R4 ;  /* 0x000fe00401007387 */ /* 0x001fe80000100a00 */
[----:B------:R0:W-:Y:S04]  /*59140*/  STL.64 [R1+0xfe8], R6 ;  /* 0x000fe80601007387 */ /* 0x0001e80000100a00 */
[----:B0-----:R-:W3:Y:S04]  /*59150*/  LDL.LU.64 R6, [R1+0x45a0] ;  /* 0x0045a00001067983 */ /* 0x001ee80000300a00 */
[----:B------:R-:W3:Y:S01]  /*59160*/  LDL.LU.64 R4, [R1+0x4598] ;  /* 0x0045980001047983 */ /* 0x000ee20000300a00 */
[----:B------:R-:W-:-:S02]  /*59170*/  F2FP.F16.E4M3.UNPACK_B R28, R28 ;  /* 0x0000001cff1c723e */ /* 0x000fc400020006ff */
[----:B------:R-:W-:Y:S02]  /*59180*/  F2FP.F16.E4M3.UNPACK_B R29, R29 ;  /* 0x0000001dff1d723e */ /* 0x000fe400020006ff */
[----:B------:R-:W-:Y:S02]  /*59190*/  F2FP.F16.E4M3.UNPACK_B R26, R26 ;  /* 0x0000001aff1a723e */ /* 0x000fe400020006ff */
[----:B------:R-:W-:-:S07]  /*591a0*/  F2FP.F16.E4M3.UNPACK_B R27, R27 ;  /* 0x0000001bff1b723e */ /* 0x000fce00020006ff */
[----:B----4-:R-:W-:Y:S01]  /*591b0*/  HMMA.16816.F32 R8, R16, R26, R8 ;  /* 0x0000001a1008723c */ /* 0x010fe20000001808 */
[----:B------:R-:W-:-:S05]  /*591c0*/  IMAD.MOV.U32 R0, RZ, RZ, R13 ;  /* 0x000000ffff007224 */ /* 0x000fca00078e000d */
[----:B---3--:R-:W-:-:S15]  /*591d0*/  HMMA.16816.F32 R4, R16, R28, R4 ;  /* 0x0000001c1004723c */ /* 0x008fde0000001804 */
[----:B------:R-:W-:-:S08]  /*591e0*/  NOP ;  /* 0x0000000000007918 */ /* 0x000fd00000000000 */
[----:B------:R-:W-:Y:S04]  /*591f0*/  STL.64 [R1+0x3c0], R4 ;  /* 0x0003c00401007387 */ /* 0x000fe80000100a00 */
[----:B------:R0:W-:Y:S04]  /*59200*/  STL.64 [R1+0x3c8], R6 ;  /* 0x0003c80601007387 */ /* 0x0001e80000100a00 */
[----:B0-----:R-:W3:Y:S04]  /*59210*/  LDL.LU R7, [R1+0x4590] ;  /* 0x0045900001077983 */ /* 0x001ee80000300800 */
[----:B------:R-:W4:Y:S04]  /*59220*/  LDL.LU R4, [R1+0x1008] ;  /* 0x0010080001047983 */ /* 0x000f280000300800 */
[----:B------:R-:W4:Y:S04]  /*59230*/  LDL.LU R13, [R1+0x1014] ;  /* 0x00101400010d7983 */ /* 0x000f280000300800 */
[----:B------:R-:W4:Y:S04]  /*59240*/  LDL.LU R5, [R1+0x1010] ;  /* 0x0010100001057983 */ /* 0x000f280000300800 */
[----:B------:R-:W4:Y:S04]  /*59250*/  LDL.LU R12, [R1+0x101c] ;  /* 0x00101c00010c7983 */ /* 0x000f280000300800 */
[----:B------:R-:W4:Y:S04]  /*59260*/  LDL.LU R6, [R1+0x1018] ;  /* 0x0010180001067983 */ /* 0x000f280000300800 */
[----:B------:R-:W-:Y:S04]  /*59270*/  STL.64 [R1+0x4538], R28 ;  /* 0x0045381c01007387 */ /* 0x000fe80000100a00 */
[----:B------:R0:W-:Y:S04]  /*59280*/  STL.64 [R1+0x3e0], R8 ;  /* 0x0003e00801007387 */ /* 0x0001e80000100a00 */
[----:B------:R1:W-:Y:S04]  /*59290*/  STL.64 [R1+0x3e8], R10 ;  /* 0x0003e80a01007387 */ /* 0x0003e80000100a00 */
[----:B0-----:R-:W4:Y:S04]  /*592a0*/  LDL.LU.64 R8, [R1+0x9b0] ;  /* 0x0009b00001087983 */ /* 0x001f280000300a00 */
[----:B-1----:R-:W4:Y:S04]  /*592b0*/  LDL.LU.64 R10, [R1+0x9b8] ;  /* 0x0009b800010a7983 */ /* 0x002f280000300a00 */
[----:B------:R-:W4:Y:S01]  /*592c0*/  LDL.LU R14, [R1+0x1024] ;  /* 0x00102400010e7983 */ /* 0x000f220000300800 */
[----:B--2---:R-:W-:-:S02]  /*592d0*/  F2FP.F16.E4M3.UNPACK_B R25, R23 ;  /* 0x00000017ff19723e */ /* 0x004fc400020006ff */
[----:B------:R-:W-:Y:S02]  /*592e0*/  F2FP.F16.E4M3.UNPACK_B R24, R24 ;  /* 0x00000018ff18723e */ /* 0x000fe400020006ff */
[----:B---3--:R-:W-:Y:S01]  /*592f0*/  F2FP.F16.E4M3.UNPACK_B R23, R7 ;  /* 0x00000007ff17723e */ /* 0x008fe200020006ff */
[----:B----4-:R-:W-:Y:S04]  /*59300*/  STL.64 [R1+0x4568], R14 ;  /* 0x0045680e01007387 */ /* 0x010fe80000100a00 */
[----:B------:R0:W-:Y:S04]  /*59310*/  STL.64 [R1+0x4560], R12 ;  /* 0x0045600c01007387 */ /* 0x0001e80000100a00 */
[----:B0-----:R-:W2:Y:S04]  /*59320*/  LDL.LU.64 R12, [R1+0x9a0] ;  /* 0x0009a000010c7983 */ /* 0x001ea80000300a00 */
[----:B------:R-:W2:Y:S04]  /*59330*/  LDL.LU.64 R14, [R1+0x9a8] ;  /* 0x0009a800010e7983 */ /* 0x000ea80000300a00 */
[----:B------:R-:W3:Y:S01]  /*59340*/  LDL.LU R7, [R1+0x1020] ;  /* 0x0010200001077983 */ /* 0x000ee20000300800 */
[----:B------:R-:W-:-:S07]  /*59350*/  F2FP.F16.E4M3.UNPACK_B R22, R22 ;  /* 0x00000016ff16723e */ /* 0x000fce00020006ff */
[C---:B------:R-:W-:Y:S06]  /*59360*/  HMMA.16816.F32 R8, R16.reuse, R22, R8 ;  /* 0x000000161008723c */ /* 0x040fec0000001808 */
[----:B--2---:R-:W-:Y:S01]  /*59370*/  HMMA.16816.F32 R12, R16, R24, R12 ;  /* 0x00000018100c723c */ /* 0x004fe2000000180c */
[----:B---3--:R-:W-:Y:S04]  /*59380*/  STL.64 [R1+0x4578], R6 ;  /* 0x0045780601007387 */ /* 0x008fe80000100a00 */
[----:B------:R0:W-:Y:S04]  /*59390*/  STL.64 [R1+0x4570], R4 ;  /* 0x0045700401007387 */ /* 0x0001e80000100a00 */
[----:B0-----:R-:W2:Y:S04]  /*593a0*/  LDL.LU.64 R4, [R1+0x9c0] ;  /* 0x0009c00001047983 */ /* 0x001ea80000300a00 */
[----:B------:R-:W2:Y:S10]  /*593b0*/  LDL.LU.64 R6, [R1+0x9c8] ;  /* 0x0009c80001067983 */ /* 0x000eb40000300a00 */
[----:B------:R0:W-:Y:S04]  /*593c0*/  STL.64 [R1+0x400], R12 ;  /* 0x0004000c01007387 */ /* 0x0001e80000100a00 */
[----:B------:R1:W-:Y:S04]  /*593d0*/  STL.64 [R1+0x408], R14 ;  /* 0x0004080e01007387 */ /* 0x0003e80000100a00 */
[----:B0-----:R-:W3:Y:S04]  /*593e0*/  LDL.LU.64 R12, [R1+0x9d0] ;  /* 0x0009d000010c7983 */ /* 0x001ee80000300a00 */
[----:B-1----:R-:W3:Y:S04]  /*593f0*/  LDL.LU.64 R14, [R1+0x9d8] ;  /* 0x0009d800010e7983 */ /* 0x002ee80000300a00 */
[----:B------:R-:W4:Y:S04]  /*59400*/  LDL R28, [R1+0xfe0] ;  /* 0x000fe000011c7983 */ /* 0x000f280000100800 */
[----:B------:R-:W4:Y:S04]  /*59410*/  LDL R29, [R1+0xfe4] ;  /* 0x000fe400011d7983 */ /* 0x000f280000100800 */
[----:B------:R-:W-:Y:S04]  /*59420*/  STL.64 [R1+0x43d0], R26 ;  /* 0x0043d01a01007387 */ /* 0x000fe80000100a00 */
[----:B------:R0:W-:Y:S04]  /*59430*/  STL.64 [R1+0x43c8], R24 ;  /* 0x0043c81801007387 */ /* 0x0001e80000100a00 */
[----:B0-----:R-:W4:Y:S04]  /*59440*/  LDL.LU.64 R24, [R1+0x9e0] ;  /* 0x0009e00001187983 */ /* 0x001f280000300a00 */
[----:B------:R-:W4:Y:S04]  /*59450*/  LDL.LU.64 R26, [R1+0x9e8] ;  /* 0x0009e800011a7983 */ /* 0x000f280000300a00 */
[----:B------:R-:W-:Y:S04]  /*59460*/  STL.64 [R1+0x420], R8 ;  /* 0x0004200801007387 */ /* 0x000fe80000100a00 */
[----:B------:R0:W-:Y:S04]  /*59470*/  STL.64 [R1+0x428], R10 ;  /* 0x0004280a01007387 */ /* 0x0001e80000100a00 */
[----:B0-----:R-:W4:Y:S04]  /*59480*/  LDL.LU.64 R10, [R1+0x4588] ;  /* 0x00458800010a7983 */ /* 0x001f280000300a00 */
[----:B------:R-:W3:Y:S01]  /*59490*/  LDL.LU.64 R8, [R1+0x4580] ;  /* 0x0045800001087983 */ /* 0x000ee20000300a00 */
[----:B------:R-:W-:-:S02]  /*594a0*/  F2FP.F16.E4M3.UNPACK_B R2, R2 ;  /* 0x00000002ff02723e */ /* 0x000fc400020006ff */
[----:B------:R-:W-:Y:S01]  /*594b0*/  F2FP.F16.E4M3.UNPACK_B R3, R3 ;  /* 0x00000003ff03723e */ /* 0x000fe200020006ff */
[----:B------:R0:W-:Y:S04]  /*594c0*/  STL.64 [R1+0x4548], R22 ;  /* 0x0045481601007387 */ /* 0x0001e80000100a00 */
[----:B0-----:R-:W4:Y:S04]  /*594d0*/  LDL.LU R23, [R1+0x100c] ;  /* 0x00100c0001177983 */ /* 0x001f280000300800 */
[----:B------:R-:W-:Y:S01]  /*594e0*/  STL.64 [R1+0x4540], R20 ;  /* 0x0045401401007387 */ /* 0x000fe20000100a00 */
[----:B--2---:R-:W-:-:S15]  /*594f0*/  HMMA.16816.F32 R4, R16, R2, R4 ;  /* 0x000000021004723c */ /* 0x004fde0000001804 */
[----:B------:R-:W-:-:S08]  /*59500*/  NOP ;  /* 0x0000000000007918 */ /* 0x000fd00000000000 */
[----:B------:R-:W-:Y:S04]  /*59510*/  STL.64 [R1+0x440], R4 ;  /* 0x0004400401007387 */ /* 0x000fe80000100a00 */
[----:B------:R0:W-:Y:S04]  /*59520*/  STL.64 [R1+0x448], R6 ;  /* 0x0004480601007387 */ /* 0x0001e80000100a00 */
[----:B0-----:R-:W2:Y:S04]  /*59530*/  LDL.LU.64 R6, [R1+0x4578] ;  /* 0x0045780001067983 */ /* 0x001ea80000300a00 */
[----:B------:R-:W4:Y:S01]  /*59540*/  LDL.LU.64 R4, [R1+0x4570] ;  /* 0x0045700001047983 */ /* 0x000f220000300a00 */
[----:B---3--:R-:W-:-:S02]  /*59550*/  F2FP.F16.E4M3.UNPACK_B R8, R8 ;  /* 0x00000008ff08723e */ /* 0x008fc400020006ff */
[----:B------:R-:W-:-:S07]  /*59560*/  F2FP.F16.E4M3.UNPACK_B R9, R9 ;  /* 0x00000009ff09723e */ /* 0x000fce00020006ff */
[----:B------:R-:W-:-:S15]  /*59570*/  HMMA.16816.F32 R12, R16, R8, R12 ;  /* 0x00000008100c723c */ /* 0x000fde000000180c */
[----:B------:R-:W-:-:S08]  /*59580*/  NOP ;  /* 0x0000000000007918 */ /* 0x000fd00000000000 */
[----:B------:R-:W-:Y:S04]  /*59590*/  STL.64 [R1+0x460], R12 ;  /* 0x0004600c01007387 */ /* 0x000fe80000100a00 */
[----:B------:R0:W-:Y:S04]  /*595a0*/  STL.64 [R1+0x468], R14 ;  /* 0x0004680e01007387 */ /* 0x0001e80000100a00 */
[----:B0-----:R-:W3:Y:S04]  /*595b0*/  LDL.LU.64 R14, [R1+0x4568] ;  /* 0x00456800010e7983 */ /* 0x001ee80000300a00 */
[----:B------:R-:W2:Y:S04]  /*595c0*/  LDL.LU.64 R12, [R1+0x4560] ;  /* 0x00456000010c7983 */ /* 0x000ea80000300a00 */
[----:B------:R-:W3:Y:S01]  /*595d0*/  LDL.LU.64 R20, [R1+0x4b0] ;  /* 0x0004b00001147983 */ /* 0x000ee20000300a00 */
[----:B----4-:R-:W-:-:S03]  /*595e0*/  IMAD R4, R4, 0x100, R23 ;  /* 0x0000010004047824 */ /* 0x010fc600078e0217 */
[----:B------:R-:W4:Y:S01]  /*595f0*/  LDL.LU.64 R22, [R1+0x4b8] ;  /* 0x0004b80001167983 */ /* 0x000f220000300a00 */
[----:B--2---:R-:W-:Y:S02]  /*59600*/  IMAD R5, R5, 0x100, R13 ;  /* 0x0000010005057824 */ /* 0x004fe400078e020d */
[----:B------:R-:W-:Y:S01]  /*59610*/  IMAD R6, R6, 0x100, R12 ;  /* 0x0000010006067824 */ /* 0x000fe200078e020c */
[----:B------:R-:W2:Y:S04]  /*59620*/  LDL.LU R13, [R1+0x4558] ;  /* 0x00455800010d7983 */ /* 0x000ea80000300800 */
[----:B------:R-:W4:Y:S01]  /*59630*/  LDL.LU R12, [R1+0x4554] ;  /* 0x00455400010c7983 */ /* 0x000f220000300800 */
[----:B------:R-:W-:Y:S02]  /*59640*/  F2FP.F16.E4M3.UNPACK_B R10, R10 ;  /* 0x0000000aff0a723e */ /* 0x000fe400020006ff */
[----:B------:R-:W-:-:S07]  /*59650*/  F2FP.F16.E4M3.UNPACK_B R11, R11 ;  /* 0x0000000bff0b723e */ /* 0x000fce00020006ff */
[----:B------:R-:W-:Y:S01]  /*59660*/  HMMA.16816.F32 R24, R16, R10, R24 ;  /* 0x0000000a1018723c */ /* 0x000fe20000001818 */
[----:B---3--:R-:W-:-:S15]  /*59670*/  IMAD R7, R7, 0x100, R14 ;  /* 0x0000010007077824 */ /* 0x008fde00078e020e */
[----:B------:R-:W-:-:S07]  /*59680*/  NOP ;  /* 0x0000000000007918 */ /* 0x000fce0000000000 */
[----:B------:R0:W-:Y:S04]  /*59690*/  STL.64 [R1+0x480], R24 ;  /* 0x0004801801007387 */ /* 0x0001e80000100a00 */
[----:B------:R1:W-:Y:S04]  /*596a0*/  STL.64 [R1+0x488], R26 ;  /* 0x0004881a01007387 */ /* 0x0003e80000100a00 */
[----:B0-----:R-:W3:Y:S04]  /*596b0*/  LDL.LU.64 R24, [R1+0xa00] ;  /* 0x000a000001187983 */ /* 0x001ee80000300a00 */
[----:B-1----:R-:W3:Y:S04]  /*596c0*/  LDL.LU.64 R26, [R1+0xa08] ;  /* 0x000a0800011a7983 */ /* 0x002ee80000300a00 */
[----:B------:R-:W-:Y:S04]  /*596d0*/  STL.64 [R1+0x4390], R10 ;  /* 0x0043900a01007387 */ /* 0x000fe80000100a00 */
[----:B------:R0:W-:Y:S04]  /*596e0*/  STL.64 [R1+0x4388], R8 ;  /* 0x0043880801007387 */ /* 0x0001e80000100a00 */
[----:B0-----:R-:W3:Y:S04]  /*596f0*/  LDL.LU.64 R8, [R1+0xa10] ;  /* 0x000a100001087983 */ /* 0x001ee80000300a00 */
[----:B------:R-:W3:Y:S04]  /*59700*/  LDL.LU.64 R10, [R1+0xa18] ;  /* 0x000a1800010a7983 */ /* 0x000ee80000300a00 */
[----:B------:R-:W3:Y:S01]  /*59710*/  LDL.LU R14, [R1+0x4550] ;  /* 0x00455000010e7983 */ /* 0x000ee20000300800 */
[----:B--2---:R-:W-:-:S02]  /*59720*/  F2FP.F16.E4M3.UNPACK_B R13, R13 ;  /* 0x0000000dff0d723e */ /* 0x004fc400020006ff */
[----:B----4-:R-:W-:-:S07]  /*59730*/  F2FP.F16.E4M3.UNPACK_B R12, R12 ;  /* 0x0000000cff0c723e */ /* 0x010fce00020006ff */
[----:B------:R-:W-:-:S15]  /*59740*/  HMMA.16816.F32 R20, R16, R12, R20 ;  /* 0x0000000c1014723c */ /* 0x000fde0000001814 */
[----:B------:R-:W-:-:S08]  /*59750*/  NOP ;  /* 0x0000000000007918 */ /* 0x000fd00000000000 */
[----:B------:R-:W-:Y:S04]  /*59760*/  STL.64 [R1+0x4c0], R20 ;  /* 0x0004c01401007387 */ /* 0x000fe80000100a00 */
[----:B------:R0:W-:Y:S04]  /*59770*/  STL.64 [R1+0x4c8], R22 ;  /* 0x0004c81601007387 */ /* 0x0001e80000100a00 */
[----:B0-----:R-:W2:Y:S04]  /*59780*/  LDL.LU.64 R22, [R1+0x4548] ;  /* 0x0045480001167983 */ /* 0x001ea80000300a00 */
[----:B------:R-:W4:Y:S01]  /*59790*/  LDL.LU.64 R20, [R1+0x4540] ;  /* 0x0045400001147983 */ /* 0x000f220000300a00 */
[----:B------:R-:W-:-:S02]  /*597a0*/  F2FP.F16.E4M3.UNPACK_B R15, R15 ;  /* 0x0000000fff0f723e */ /* 0x000fc400020006ff */
[----:B---3--:R-:W-:-:S07]  /*597b0*/  F2FP.F16.E4M3.UNPACK_B R14, R14 ;  /* 0x0000000eff0e723e */ /* 0x008fce00020006ff */
[----:B------:R-:W-:Y:S01]  /*597c0*/  HMMA.16816.F32 R8, R16, R14, R8 ;  /* 0x0000000e1008723c */ /* 0x000fe20000001808 */
[----:B------:R-:W-:-:S05]  /*597d0*/  F2FP.F16.E4M3.UNPACK_B R28, R28 ;  /* 0x0000001cff1c723e */ /* 0x000fca00020006ff */
[----:B------:R-:W-:Y:S04]  /*597e0*/  STL [R1+0x4370], R15 ;  /* 0x0043700f01007387 */ /* 0x000fe80000100800 */
[----:B------:R-:W-:-:S13]  /*597f0*/  STL [R1+0xa8], R28 ;  /* 0x0000a81c01007387 */ /* 0x000fda0000100800 */
[----:B------:R-:W-:Y:S04]  /*59800*/  STL.64 [R1+0x900], R8 ;  /* 0x0009000801007387 */ /* 0x000fe80000100a00 */
[----:B------:R0:W-:Y:S01]  /*59810*/  STL.64 [R1+0x908], R10 ;  /* 0x0009080a01007387 */ /* 0x0001e20000100a00 */
[----:B------:R-:W-:-:S05]  /*59820*/  F2FP.F16.E4M3.UNPACK_B R29, R29 ;  /* 0x0000001dff1d723e */ /* 0x000fca00020006ff */
[----:B------:R-:W-:Y:S01]  /*59830*/  STL [R1+0xac], R29 ;  /* 0x0000ac1d01007387 */ /* 0x000fe20000100800 */
[----:B----4-:R-:W-:Y:S02]  /*59840*/  F2FP.F16.E4M3.UNPACK_B R20, R20 ;  /* 0x00000014ff14723e */ /* 0x010fe400020006ff */
[----:B------:R-:W-:-:S07]  /*59850*/  F2FP.F16.E4M3.UNPACK_B R21, R21 ;  /* 0x00000015ff15723e */ /* 0x000fce00020006ff */
[----:B0-----:R-:W-:Y:S01]  /*59860*/  HMMA.16816.F32 R8, R16, R20, R24 ;  /* 0x000000141008723c */ /* 0x001fe20000001818 */
[----:B------:R-:W3:-:S15]  /*59870*/  LDL R26, [R1+0x18] ;  /* 0x00001800011a7983 */ /* 0x000ede0000100800 */
[----:B------:R-:W-:-:S07]  /*59880*/  NOP ;  /* 0x0000000000007918 */ /* 0x000fce0000000000 */
[----:B------:R0:W-:Y:S04]  /*59890*/  STL.64 [R1+0x8f0], R8 ;  /* 0x0008f00801007387 */ /* 0x0001e80000100a00 */
[----:B------:R1:W-:Y:S04]  /*598a0*/  STL.64 [R1+0x8f8], R10 ;  /* 0x0008f80a01007387 */ /* 0x0003e80000100a00 */
[----:B------:R-:W3:Y:S04]  /*598b0*/  LDL R27, [R1+0x1c] ;  /* 0x00001c00011b7983 */ /* 0x000ee80000100800 */
[----:B0-----:R-:W4:Y:S04]  /*598c0*/  LDL R8, [R1+0x78] ;  /* 0x0000780001087983 */ /* 0x001f280000100800 */
[----:B-1----:R-:W2:Y:S04]  /*598d0*/  LDL R10, [R1+0x70] ;  /* 0x00007000010a7983 */ /* 0x002ea80000100800 */
[----:B------:R-:W2:Y:S04]  /*598e0*/  LDL R11, [R1+0x74] ;  /* 0x00007400010b7983 */ /* 0x000ea80000100800 */
[----:B------:R-:W4:Y:S04]  /*598f0*/  LDL R9, [R1+0x7c] ;  /* 0x00007c0001097983 */ /* 0x000f280000100800 */
[----:B--2---:R0:W-:Y:S04]  /*59900*/  STL.64 [R1+0x44d8], R10 ;  /* 0x0044d80a01007387 */ /* 0x0041e80000100a00 */
[----:B----4-:R1:W-:Y:S04]  /*59910*/  STL.64 [R1+0x44d0], R8 ;  /* 0x0044d00801007387 */ /* 0x0103e80000100a00 */
[----:B------:R-:W2:Y:S04]  /*59920*/  LDL R24, [R1+0x20] ;  /* 0x0000200001187983 */ /* 0x000ea80000100800 */
[----:B------:R-:W2:Y:S04]  /*59930*/  LDL R25, [R1+0x24] ;  /* 0x0000240001197983 */ /* 0x000ea80000100800 */
[----:B0-----:R-:W4:Y:S04]  /*59940*/  LDL R10, [R1+0x88] ;  /* 0x00008800010a7983 */ /* 0x001f280000100800 */
[----:B------:R-:W4:Y:S04]  /*59950*/  LDL R11, [R1+0x8c] ;  /* 0x00008c00010b7983 */ /* 0x000f280000100800 */
[----:B-1----:R-:W3:Y:S04]  /*59960*/  LDL R8, [R1+0x90] ;  /* 0x0000900001087983 */ /* 0x002ee80000100800 */
[----:B------:R-:W3:Y:S04]  /*59970*/  LDL R9, [R1+0x94] ;  /* 0x0000940001097983 */ /* 0x000ee80000100800 */
[----:B----4-:R0:W-:Y:S04]  /*59980*/  STL.64 [R1+0x44f0], R10 ;  /* 0x0044f00a01007387 */ /* 0x0101e80000100a00 */
[----:B0-----:R-:W4:Y:S04]  /*59990*/  LDL R10, [R1+0x98] ;  /* 0x00009800010a7983 */ /* 0x001f280000100800 */
[----:B------:R-:W4:Y:S04]  /*599a0*/  LDL R11, [R1+0x9c] ;  /* 0x00009c00010b7983 */ /* 0x000f280000100800 */
[----:B---3--:R0:W-:Y:S04]  /*599b0*/  STL.64 [R1+0x4508], R8 ;  /* 0x0045080801007387 */ /* 0x0081e80000100a00 */
[----:B----4-:R1:W-:Y:S04]  /*599c0*/  STL.64 [R1+0x4520], R10 ;  /* 0x0045200a01007387 */ /* 0x0103e80000100a00 */
[----:B0-----:R-:W3:Y:S04]  /*599d0*/  LDL.LU.64 R8, [R1+0x8d0] ;  /* 0x0008d00001087983 */ /* 0x001ee80000300a00 */
[----:B-1----:R-:W3:Y:S04]  /*599e0*/  LDL.LU.64 R10, [R1+0x8d8] ;  /* 0x0008d800010a7983 */ /* 0x002ee80000300a00 */
[----:B------:R0:W-:Y:S04]  /*599f0*/  STL.64 [R1+0x4400], R26 ;  /* 0x0044001a01007387 */ /* 0x0001e80000100a00 */
[----:B--2---:R1:W-:Y:S04]  /*59a00*/  STL.64 [R1+0x43f8], R24 ;  /* 0x0043f81801007387 */ /* 0x0043e80000100a00 */
[----:B------:R-:W-:Y:S04]  /*59a10*/  STL.64 [R1+0x43b0], R22 ;  /* 0x0043b01601007387 */ /* 0x000fe80000100a00 */
[----:B------:R-:W-:Y:S01]  /*59a20*/  STL.64 [R1+0x43a8], R20 ;  /* 0x0043a81401007387 */ /* 0x000fe20000100a00 */
[----:B------:R-:W-:Y:S01]  /*59a30*/  IMAD.MOV.U32 R15, RZ, RZ, R28 ;  /* 0x000000ffff0f7224 */ /* 0x000fe200078e001c */
[----:B---3--:R-:W-:Y:S02]  /*59a40*/  HMMA.16816.F32 R8, R16, R28, R8 ;  /* 0x0000001c1008723c */ /* 0x008fe40000001808 */
[----:B------:R-:W2:-:S15]  /*59a50*/  LDL.LU.64 R28, [R1+0x4538] ;  /* 0x00453800011c7983 */ /* 0x000e9e0000300a00 */
[----:B------:R-:W-:-:S06]  /*59a60*/  NOP ;  /* 0x0000000000007918 */ /* 0x000fcc0000000000 */
[----:B------:R3:W-:Y:S04]  /*59a70*/  STL.64 [R1+0x8a0], R8 ;  /* 0x0008a00801007387 */ /* 0x0007e80000100a00 */
[----:B------:R-:W-:Y:S04]  /*59a80*/  STL.64 [R1+0x8a8], R10 ;  /* 0x0008a80a01007387 */ /* 0x000fe80000100a00 */
[----:B0-----:R-:W4:Y:S04]  /*59a90*/  LDL R26, [R1+0x28] ;  /* 0x00002800011a7983 */ /* 0x001f280000100800 */
[----:B------:R-:W4:Y:S04]  /*59aa0*/  LDL R27, [R1+0x2c] ;  /* 0x00002c00011b7983 */ /* 0x000f280000100800 */
[----:B-1----:R-:W2:Y:S04]  /*59ab0*/  LDL R24, [R1+0x30] ;  /* 0x0000300001187983 */ /* 0x002ea80000100800 */
[----:B------:R-:W2:Y:S04]  /*59ac0*/  LDL R25, [R1+0x34] ;  /* 0x0000340001197983 */ /* 0x000ea80000100800 */
[----:B---3--:R-:W3:Y:S04]  /*59ad0*/  LDL R8, [R1+0xa0] ;  /* 0x0000a00001087983 */ /* 0x008ee80000100800 */
[----:B------:R-:W3:Y:S04]  /*59ae0*/  LDL R9, [R1+0xa4] ;  /* 0x0000a40001097983 */ /* 0x000ee80000100800 */
[----:B------:R-:W4:Y:S04]  /*59af0*/  LDL.LU.64 R20, [R1+0x830] ;  /* 0x0008300001147983 */ /* 0x000f280000300a00 */
[----:B------:R-:W2:Y:S04]  /*59b00*/  LDL.LU.64 R22, [R1+0x838] ;  /* 0x0008380001167983 */ /* 0x000ea80000300a00 */
[----:B--2---:R-:W-:Y:S04]  /*59b10*/  STL.64 [R1+0x44e8], R22 ;  /* 0x0044e81601007387 */ /* 0x004fe80000100a00 */
[----:B----4-:R-:W-:Y:S04]  /*59b20*/  STL.64 [R1+0x44e0], R20 ;  /* 0x0044e01401007387 */ /* 0x010fe80000100a00 */
[----:B------:R0:W-:Y:S04]  /*59b30*/  STL.64 [R1+0x4420], R26 ;  /* 0x0044201a01007387 */ /* 0x0001e80000100a00 */
[----:B0-----:R-:W2:Y:S04]  /*59b40*/  LDL R26, [R1+0x38] ;  /* 0x00003800011a7983 */ /* 0x001ea80000100800 */
[----:B------:R-:W2:Y:S04]  /*59b50*/  LDL R27, [R1+0x3c] ;  /* 0x00003c00011b7983 */ /* 0x000ea80000100800 */
[----:B------:R-:W4:Y:S04]  /*59b60*/  LDL.LU.64 R20, [R1+0x850] ;  /* 0x0008500001147983 */ /* 0x000f280000300a00 */
[----:B------:R-:W3:Y:S04]  /*59b70*/  LDL.LU.64 R22, [R1+0x858] ;  /* 0x0008580001167983 */ /* 0x000ee80000300a00 */
[----:B---3--:R-:W-:Y:S04]  /*59b80*/  STL.64 [R1+0x4500], R22 ;  /* 0x0045001601007387 */ /* 0x008fe80000100a00 */
[----:B----4-:R0:W-:Y:S04]  /*59b90*/  STL.64 [R1+0x44f8], R20 ;  /* 0x0044f81401007387 */ /* 0x0101e80000100a00 */
[----:B0-----:R-:W3:Y:S04]  /*59ba0*/  LDL.LU.64 R20, [R1+0x860] ;  /* 0x0008600001147983 */ /* 0x001ee80000300a00 */
[----:B------:R-:W4:Y:S04]  /*59bb0*/  LDL.LU.64 R22, [R1+0x868] ;  /* 0x0008680001167983 */ /* 0x000f280000300a00 */
[----:B----4-:R-:W-:Y:S04]  /*59bc0*/  STL.64 [R1+0x4518], R22 ;  /* 0x0045181601007387 */ /* 0x010fe80000100a00 */
[----:B---3--:R0:W-:Y:S04]  /*59bd0*/  STL.64 [R1+0x4510], R20 ;  /* 0x0045101401007387 */ /* 0x0081e80000100a00 */
[----:B0-----:R-:W3:Y:S04]  /*59be0*/  LDL.LU.64 R20, [R1+0x870] ;  /* 0x0008700001147983 */ /* 0x001ee80000300a00 */
[----:B------:R-:W4:Y:S01]  /*59bf0*/  LDL.LU.64 R22, [R1+0x878] ;  /* 0x0008780001167983 */ /* 0x000f220000300a00 */
[----:B------:R-:W-:-:S02]  /*59c00*/  F2FP.F16.E4M3.UNPACK_B R4, R4 ;  /* 0x00000004ff04723e */ /* 0x000fc400020006ff */
[----:B------:R-:W-:Y:S02]  /*59c10*/  F2FP.F16.E4M3.UNPACK_B R5, R5 ;  /* 0x00000005ff05723e */ /* 0x000fe400020006ff */
[----:B------:R-:W-:Y:S02]  /*59c20*/  F2FP.F16.E4M3.UNPACK_B R6, R6 ;  /* 0x00000006ff06723e */ /* 0x000fe400020006ff */
[----:B------:R-:W-:Y:S01]  /*59c30*/  F2FP.F16.E4M3.UNPACK_B R7, R7 ;  /* 0x00000007ff07723e */ /* 0x000fe200020006ff */
[----:B----4-:R-:W-:Y:S04]  /*59c40*/  STL.64 [R1+0x4530], R22 ;  /* 0x0045301601007387 */ /* 0x010fe80000100a00 */
[----:B---3--:R0:W-:Y:S04]  /*59c50*/  STL.64 [R1+0x4528], R20 ;  /* 0x0045281401007387 */ /* 0x0081e80000100a00 */
[----:B0-----:R-:W3:Y:S04]  /*59c60*/  LDL.LU.64 R20, [R1+0x880] ;  /* 0x0008800001147983 */ /* 0x001ee80000300a00 */
[----:B------:R-:W3:Y:S04]  /*59c70*/  LDL.LU.64 R22, [R1+0x888] ;  /* 0x0008880001167983 */ /* 0x000ee80000300a00 */
[----:B------:R-:W4:Y:S04]  /*59c80*/  LDL.LU.64 R16, [R1+0x820] ;  /* 0x0008200001107983 */ /* 0x000f280000300a00 */
[----:B------:R-:W4:Y:S04]  /*59c90*/  LDL.LU.64 R18, [R1+0x828] ;  /* 0x0008280001127983 */ /* 0x000f280000300a00 */
[----:B------:R-:W-:Y:S04]  /*59ca0*/  STL.64 [R1+0x4418], R24 ;  /* 0x0044181801007387 */ /* 0x000fe80000100a00 */
[----:B--2---:R0:W-:Y:S04]  /*59cb0*/  STL.64 [R1+0x4438], R26 ;  /* 0x0044381a01007387 */ /* 0x0041e80000100a00 */
[----:B0-----:R-:W2:Y:S04]  /*59cc0*/  LDL R26, [R1+0x80] ;  /* 0x00008000011a7983 */ /* 0x001ea80000100800 */
[----:B------:R-:W2:Y:S04]  /*59cd0*/  LDL R27, [R1+0x84] ;  /* 0x00008400011b7983 */ /* 0x000ea80000100800 */
[----:B------:R-:W-:Y:S04]  /*59ce0*/  STL.64 [R1+0x4380], R14 ;  /* 0x0043800e01007387 */ /* 0x000fe80000100a00 */
[----:B------:R0:W-:Y:S04]  /*59cf0*/  STL.64 [R1+0x4378], R12 ;  /* 0x0043780c01007387 */ /* 0x0001e80000100a00 */
[----:B0-----:R-:W2:Y:S04]  /*59d00*/  LDL.LU.64 R12, [R1+0x840] ;  /* 0x00084000010c7983 */ /* 0x001ea80000300a00 */
[----:B------:R-:W2:Y:S01]  /*59d10*/  LDL.LU.64 R14, [R1+0x848] ;  /* 0x00084800010e7983 */ /* 0x000ea20000300a00 */
[----:B---3--:R-:W-:Y:S03]  /*59d20*/  HMMA.16816.F32 R8, R4, R8, R20 ;  /* 0x000000080408723c */ /* 0x008fe60000001814 */
[----:B------:R-:W3:Y:S04]  /*59d30*/  LDL.LU.64 R22, [R1+0x4530] ;  /* 0x0045300001167983 */ /* 0x000ee80000300a00 */
[----:B------:R-:W3:-:S15]  /*59d40*/  LDL.LU.64 R20, [R1+0x4528] ;  /* 0x0045280001147983 */ /* 0x000ede0000300a00 */
[----:B------:R-:W-:-:S01]  /*59d50*/  NOP ;  /* 0x0000000000007918 */ /* 0x000fc20000000000 */
[----:B------:R-:W-:Y:S04]  /*59d60*/  STL.64 [R1+0x890], R8 ;  /* 0x0008900801007387 */ /* 0x000fe80000100a00 */
[----:B------:R0:W-:Y:S04]  /*59d70*/  STL.64 [R1+0x898], R10 ;  /* 0x0008980a01007387 */ /* 0x0001e80000100a00 */
[----:B0-----:R-:W3:Y:S02]  /*59d80*/  LDL.LU.64 R10, [R1+0x4520] ;  /* 0x00452000010a7983 */ /* 0x001ee40000300a00 */
[----:B---3--:R-:W-:Y:S02]  /*59d90*/  HMMA.16816.F32 R8, R4, R10, R20 ;  /* 0x0000000a0408723c */ /* 0x008fe40000001814 */
[----:B------:R-:W3:Y:S04]  /*59da0*/  LDL.LU.64 R22, [R1+0x4518] ;  /* 0x0045180001167983 */ /* 0x000ee80000300a00 */
[----:B------:R-:W3:-:S15]  /*59db0*/  LDL.LU.64 R20, [R1+0x4510] ;  /* 0x0045100001147983 */ /* 0x000ede0000300a00 */
[----:B------:R-:W-:-:S02]  /*59dc0*/  NOP ;  /* 0x0000000000007918 */ /* 0x000fc40000000000 */
[----:B------:R0:W-:Y:S04]  /*59dd0*/  STL.64 [R1+0x880], R8 ;  /* 0x0008800801007387 */ /* 0x0001e80000100a00 */
[----:B------:R3:W-:Y:S04]  /*59de0*/  STL.64 [R1+0x888], R10 ;  /* 0x0008880a01007387 */ /* 0x0007e80000100a00 */
[----:B0-----:R-:W3:Y:S02]  /*59df0*/  LDL.LU.64 R8, [R1+0x4508] ;  /* 0x0045080001087983 */ /* 0x001ee40000300a00 */
[----:B---3--:R-:W-:Y:S02]  /*59e00*/  HMMA.16816.F32 R8, R4, R8, R20 ;  /* 0x000000080408723c */ /* 0x008fe40000001814 */
[----:B------:R-:W3:Y:S04]  /*59e10*/  LDL.LU.64 R22, [R1+0x4500] ;  /* 0x0045000001167983 */ /* 0x000ee80000300a00 */
[----:B------:R-:W3:-:S15]  /*59e20*/  LDL.LU.64 R20, [R1+0x44f8] ;  /* 0x0044f80001147983 */ /* 0x000ede0000300a00 */
[----:B------:R-:W-:-:S02]  /*59e30*/  NOP ;  /* 0x0000000000007918 */ /* 0x000fc40000000000 */
[----:B------:R-:W-:Y:S04]  /*59e40*/  STL.64 [R1+0x870], R8 ;  /* 0x0008700801007387 */ /* 0x000fe80000100a00 */
[----:B------:R0:W-:Y:S04]  /*59e50*/  STL.64 [R1+0x878], R10 ;  /* 0x0008780a01007387 */ /* 0x0001e80000100a00 */
[----:B0-----:R-:W3:Y:S04]  /*59e60*/  LDL.LU.64 R10, [R1+0x44f0] ;  /* 0x0044f000010a7983 */ /* 0x001ee80000300a00 */
[----:B------:R-:W4:Y:S04]  /*59e70*/  LDL R24, [R1+0x40] ;  /* 0x0000400001187983 */ /* 0x000f280000100800 */
[----:B------:R-:W4:Y:S01]  /*59e80*/  LDL R25, [R1+0x44] ;  /* 0x0000440001197983 */ /* 0x000f220000100800 */
[----:B---3--:R-:W-:Y:S03]  /*59e90*/  HMMA.16816.F32 R8, R4, R10, R20 ;  /* 0x0000000a0408723c */ /* 0x008fe60000001814 */
[----:B----4-:R-:W-:Y:S04]  /*59ea0*/  STL.64 [R1+0x4450], R24 ;  /* 0x0044501801007387 */ /* 0x010fe80000100a00 */
[----:B------:R-:W3:Y:S04]  /*59eb0*/  LDL.LU.64 R22, [R1+0x44e8] ;  /* 0x0044e80001167983 */ /* 0x000ee80000300a00 */
[----:B------:R-:W3:-:S12]  /*59ec0*/  LDL.LU.64 R20, [R1+0x44e0] ;  /* 0x0044e00001147983 */ /* 0x000ed80000300a00 */
[----:B------:R-:W-:Y:S04]  /*59ed0*/  STL.64 [R1+0x860], R8 ;  /* 0x0008600801007387 */ /* 0x000fe80000100a00 */
[----:B------:R0:W-:Y:S04]  /*59ee0*/  STL.64 [R1+0x868], R10 ;  /* 0x0008680a01007387 */ /* 0x0001e80000100a00 */
[----:B0-----:R-:W4:Y:S04]  /*59ef0*/  LDL.LU.64 R10, [R1+0x44d8] ;  /* 0x0044d800010a7983 */ /* 0x001f280000300a00 */
[----:B------:R-:W3:Y:S01]  /*59f00*/  LDL.LU.64 R8, [R1+0x44d0] ;  /* 0x0044d00001087983 */ /* 0x000ee20000300a00 */
[----:B--2---:R-:W-:-:S15]  /*59f10*/  HMMA.16816.F32 R24, R4, R26, R12 ;  /* 0x0000001a0418723c */ /* 0x004fde000000180c */
[----:B------:R-:W-:-:S08]  /*59f20*/  NOP ;  /* 0x0000000000007918 */ /* 0x000fd00000000000 */
[----:B------:R-:W-:Y:S04]  /*59f30*/  STL.64 [R1+0x850], R24 ;  /* 0x0008501801007387 */ /* 0x000fe80000100a00 */
[----:B------:R0:W-:Y:S04]  /*59f40*/  STL.64 [R1+0x858], R26 ;  /* 0x0008581a01007387 */ /* 0x0001e80000100a00 */
[----:B0-----:R-:W2:Y:S01]  /*59f50*/  LDL R26, [R1+0x48] ;  /* 0x00004800011a7983 */ /* 0x001ea20000100800 */
[----:B---3--:R-:W-:-:S15]  /*59f60*/  HMMA.16816.F32 R12, R4, R8, R20 ;  /* 0x00000008040c723c */ /* 0x008fde0000001814 */
[----:B------:R-:W-:-:S08]  /*59f70*/  NOP ;  /* 0x0000000000007918 */ /* 0x000fd00000000000 */
[----:B------:R-:W-:Y:S04]  /*59f80*/  STL.64 [R1+0x840], R12 ;  /* 0x0008400c01007387 */ /* 0x000fe80000100a00 */
[----:B------:R-:W-:Y:S04]  /*59f90*/  STL.64 [R1+0x848], R14 ;  /* 0x0008480e01007387 */ /* 0x000fe80000100a00 */
[----:B------:R-:W2:Y:S01]  /*59fa0*/  LDL R27, [R1+0x4c] ;  /* 0x00004c00011b7983 */ /* 0x000ea20000100800 */
[----:B----4-:R-:W-:Y:S03]  /*59fb0*/  HMMA.16816.F32 R8, R4, R10, R16 ;  /* 0x0000000a0408723c */ /* 0x010fe60000001810 */
[----:B--2---:R-:W-:Y:S04]  /*59fc0*/  STL.64 [R1+0x4468], R26 ;  /* 0x0044681a01007387 */ /* 0x004fe80000100a00 */
[----:B------:R-:W2:-:S15]  /*59fd0*/  LDL R24, [R1+0x50] ;  /* 0x0000500001187983 */ /* 0x000e9e0000100800 */
[----:B------:R-:W-:-:S01]  /*59fe0*/  NOP ;  /* 0x0000000000007918 */ /* 0x000fc20000000000 */
[----:B------:R-:W-:Y:S04]  /*59ff0*/  STL.64 [R1+0x830], R8 ;  /* 0x0008300801007387 */ /* 0x000fe80000100a00 */
[----:B------:R0:W-:Y:S04]  /*5a000*/  STL.64 [R1+0x838], R10 ;  /* 0x0008380a01007387 */ /* 0x0001e80000100a00 */
[----:B------:R-:W2:Y:S01]  /*5a010*/  LDL R25, [R1+0x54] ;  /* 0x0000540001197983 */ /* 0x000ea20000100800 */
[----:B0-----:R-:W-:-:S03]  /*5a020*/  IMAD.MOV.U32 R11, RZ, RZ, R0 ;  /* 0x000000ffff0b7224 */ /* 0x001fc600078e0000 */
[----:B--2---:R0:W-:Y:S04]  /*5a030*/  STL.64 [R1+0x4480], R24 ;  /* 0x0044801801007387 */ /* 0x0041e80000100a00 */
[----:B------:R-:W2:Y:S04]  /*5a040*/  LDL.64 R8, [R1+0x8] ;  /* 0x0000080001087983 */ /* 0x000ea80000100a00 */
[----:B------:R-:W3:Y:S04]  /*5a050*/  LDL R10, [R1] ;  /* 0x00000000010a7983 */ /* 0x000ee80000100800 */
[----:B------:R-:W4:Y:S04]  /*5a060*/  LDL.LU R0, [R1+0x44c8] ;  /* 0x0044c80001007983 */ /* 0x000f280000300800 */
[----:B------:R-:W2:Y:S04]  /*5a070*/  LDL R26, [R1+0x58] ;  /* 0x00005800011a7983 */ /* 0x000ea80000100800 */
[----:B------:R-:W2:Y:S04]  /*5a080*/  LDL R27, [R1+0x5c] ;  /* 0x00005c00011b7983 */ /* 0x000ea80000100800 */
[----:B0-----:R-:W3:Y:S04]  /*5a090*/  LDL R24, [R1+0x60] ;  /* 0x0000600001187983 */ /* 0x001ee80000100800 */
[----:B------:R-:W3:Y:S04]  /*5a0a0*/  LDL R25, [R1+0x64] ;  /* 0x0000640001197983 */ /* 0x000ee80000100800 */
[----:B--2---:R0:W-:Y:S04]  /*5a0b0*/  STL.64 [R1+0x4498], R26 ;  /* 0x0044981a01007387 */ /* 0x0041e80000100a00 */
[----:B0-----:R-:W2:Y:S04]  /*5a0c0*/  LDL R26, [R1+0x68] ;  /* 0x00006800011a7983 */ /* 0x001ea80000100800 */
[----:B------:R-:W2:Y:S04]  /*5a0d0*/  LDL R27, [R1+0x6c] ;  /* 0x00006c00011b7983 */ /* 0x000ea80000100800 */
[----:B---3--:R-:W-:Y:S04]  /*5a0e0*/  STL.64 [R1+0x44b0], R24 ;  /* 0x0044b01801007387 */ /* 0x008fe80000100a00 */
[----:B------:R-:W3:Y:S04]  /*5a0f0*/  LDL.LU.64 R16, [R1+0x7a0] ;  /* 0x0007a00001107983 */ /* 0x000ee80000300a00 */
[----:B------:R-:W4:Y:S04]  /*5a100*/  LDL.LU.64 R18, [R1+0x7a8] ;  /* 0x0007a80001127983 */ /* 0x000f280000300a00 */
[----:B----4-:R-:W-:Y:S04]  /*5a110*/  STL.64 [R1+0x4430], R18 ;  /* 0x0044301201007387 */ /* 0x010fe80000100a00 */
[----:B---3--:R0:W-:Y:S04]  /*5a120*/  STL.64 [R1+0x4428], R16 ;  /* 0x0044281001007387 */ /* 0x0081e80000100a00 */
[----:B0-----:R-:W3:Y:S04]  /*5a130*/  LDL.LU.64 R16, [R1+0x7b0] ;  /* 0x0007b00001107983 */ /* 0x001ee80000300a00 */
        /* <DEDUP_REMOVED lines=23> */
[----:B0-----:R-:W2:Y:S04]  /*5a2b0*/  LDL.LU.64 R16, [R1+0x810] ;  /* 0x0008100001107983 */ /* 0x001ea80000300a00 */
[----:B------:R-:W2:Y:S04]  /*5a2c0*/  LDL.LU.64 R18, [R1+0x818] ;  /* 0x0008180001127983 */ /* 0x000ea80000300a00 */
[----:B------:R-:W3:Y:S04]  /*5a2d0*/  LDL.LU.64 R20, [R1+0x780] ;  /* 0x0007800001147983 */ /* 0x000ee80000300a00 */
[----:B------:R-:W4:Y:S01]  /*5a2e0*/  LDL.LU.64 R22, [R1+0x788] ;  /* 0x0007880001167983 */ /* 0x000f220000300a00 */
[C---:B--2---:R-:W-:Y:S03]  /*5a2f0*/  HMMA.16816.F32 R24, R4.reuse, R26, R16 ;  /* 0x0000001a0418723c */ /* 0x044fe60000001810 */
[----:B----4-:R-:W-:Y:S04]  /*5a300*/  STL.64 [R1+0x4410], R22 ;  /* 0x0044101601007387 */ /* 0x010fe80000100a00 */
[----:B---3--:R0:W-:Y:S04]  /*5a310*/  STL.64 [R1+0x4408], R20 ;  /* 0x0044081401007387 */ /* 0x0081e80000100a00 */
[----:B0-----:R-:W2:Y:S04]  /*5a320*/  LDL.LU.64 R20, [R1+0x790] ;  /* 0x0007900001147983 */ /* 0x001ea80000300a00 */
[----:B------:R-:W2:Y:S04]  /*5a330*/  LDL.LU.64 R22, [R1+0x798] ;  /* 0x0007980001167983 */ /* 0x000ea80000300a00 */
[----:B------:R-:W3:Y:S04]  /*5a340*/  LDL.LU.64 R12, [R1+0x770] ;  /* 0x00077000010c7983 */ /* 0x000ee80000300a00 */
[----:B------:R-:W3:Y:S04]  /*5a350*/  LDL.LU.64 R14, [R1+0x778] ;  /* 0x00077800010e7983 */ /* 0x000ee80000300a00 */
[----:B------:R0:W-:Y:S04]  /*5a360*/  STL.64 [R1+0x43e0], R10 ;  /* 0x0043e00a01007387 */ /* 0x0001e80000100a00 */
[----:B0-----:R-:W4:Y:S04]  /*5a370*/  LDL R10, [R1+0x10] ;  /* 0x00001000010a7983 */ /* 0x001f280000100800 */
[----:B------:R-:W-:Y:S04]  /*5a380*/  STL.64 [R1+0x43d8], R8 ;  /* 0x0043d80801007387 */ /* 0x000fe80000100a00 */
[----:B------:R-:W2:Y:S04]  /*5a390*/  LDL.LU.64 R18, [R1+0x44c0] ;  /* 0x0044c00001127983 */ /* 0x000ea80000300a00 */
[----:B------:R-:W2:Y:S04]  /*5a3a0*/  LDL.LU.64 R16, [R1+0x44b8] ;  /* 0x0044b80001107983 */ /* 0x000ea80000300a00 */
[----:B------:R0:W-:Y:S04]  /*5a3b0*/  STL.64 [R1+0x820], R24 ;  /* 0x0008201801007387 */ /* 0x0001e80000100a00 */
[----:B------:R2:W-:Y:S04]  /*5a3c0*/  STL.64 [R1+0x828], R26 ;  /* 0x0008281a01007387 */ /* 0x0005e80000100a00 */
[----:B0-----:R-:W2:Y:S02]  /*5a3d0*/  LDL.LU.64 R24, [R1+0x44b0] ;  /* 0x0044b00001187983 */ /* 0x001ea40000300a00 */
[----:B--2---:R-:W-:Y:S02]  /*5a3e0*/  HMMA.16816.F32 R24, R4, R24, R16 ;  /* 0x000000180418723c */ /* 0x004fe40000001810 */
[----:B------:R-:W2:Y:S04]  /*5a3f0*/  LDL.LU.64 R18, [R1+0x44a8] ;  /* 0x0044a80001127983 */ /* 0x000ea80000300a00 */
[----:B------:R-:W2:-:S15]  /*5a400*/  LDL.LU.64 R16, [R1+0x44a0] ;  /* 0x0044a00001107983 */ /* 0x000e9e0000300a00 */
[----:B------:R-:W-:-:S02]  /*5a410*/  NOP ;  /* 0x0000000000007918 */ /* 0x000fc40000000000 */
[----:B------:R-:W-:Y:S04]  /*5a420*/  STL.64 [R1+0x810], R24 ;  /* 0x0008101801007387 */ /* 0x000fe80000100a00 */
[----:B------:R0:W-:Y:S04]  /*5a430*/  STL.64 [R1+0x818], R26 ;  /* 0x0008181a01007387 */ /* 0x0001e80000100a00 */
[----:B0-----:R-:W2:Y:S02]  /*5a440*/  LDL.LU.64 R26, [R1+0x4498] ;  /* 0x00449800011a7983 */ /* 0x001ea40000300a00 */
[----:B--2---:R-:W-:Y:S02]  /*5a450*/  HMMA.16816.F32 R24, R4, R26, R16 ;  /* 0x0000001a0418723c */ /* 0x004fe40000001810 */
[----:B------:R-:W2:Y:S04]  /*5a460*/  LDL.LU.64 R18, [R1+0x4490] ;  /* 0x0044900001127983 */ /* 0x000ea80000300a00 */
[----:B------:R-:W2:-:S15]  /*5a470*/  LDL.LU.64 R16, [R1+0x4488] ;  /* 0x0044880001107983 */ /* 0x000e9e0000300a00 */
[----:B------:R-:W-:-:S02]  /*5a480*/  NOP ;  /* 0x0000000000007918 */ /* 0x000fc40000000000 */
        /* <DEDUP_REMOVED lines=30> */
[----:B0-----:R-:W3:Y:S04]  /*5a670*/  LDL.LU.64 R26, [R1+0x4420] ;  /* 0x00442000011a7983 */ /* 0x001ee80000300a00 */
[----:B------:R-:W2:Y:S02]  /*5a680*/  LDL.LU.64 R24, [R1+0x4418] ;  /* 0x0044180001187983 */ /* 0x000ea40000300a00 */
[C---:B--2---:R-:W-:Y:S06]  /*5a690*/  HMMA.16816.F32 R16, R4.reuse, R24, R16 ;  /* 0x000000180410723c */ /* 0x044fec0000001810 */
[----:B---3--:R-:W-:-:S15]  /*5a6a0*/  HMMA.16816.F32 R24, R4, R26, R20 ;  /* 0x0000001a0418723c */ /* 0x008fde0000001814 */
[----:B------:R-:W-:-:S02]  /*5a6b0*/  NOP ;  /* 0x0000000000007918 */ /* 0x000fc40000000000 */
[----:B------:R0:W-:Y:S04]  /*5a6c0*/  STL.64 [R1+0x7b0], R16 ;  /* 0x0007b01001007387 */ /* 0x0001e80000100a00 */
[----:B------:R-:W-:Y:S04]  /*5a6d0*/  STL.64 [R1+0x7b8], R18 ;  /* 0x0007b81201007387 */ /* 0x000fe80000100a00 */
[----:B0-----:R-:W2:Y:S04]  /*5a6e0*/  LDL.LU R16, [R1+0x102c] ;  /* 0x00102c0001107983 */ /* 0x001ea80000300800 */
[----:B------:R-:W2:Y:S04]  /*5a6f0*/  LDL.LU R17, [R1+0x1034] ;  /* 0x0010340001117983 */ /* 0x000ea80000300800 */
[----:B------:R-:W3:Y:S04]  /*5a700*/  LDL.LU.64 R22, [R1+0x4410] ;  /* 0x0044100001167983 */ /* 0x000ee80000300a00 */
[----:B------:R-:W3:Y:S04]  /*5a710*/  LDL.LU.64 R20, [R1+0x4408] ;  /* 0x0044080001147983 */ /* 0x000ee80000300a00 */
[----:B------:R-:W-:Y:S04]  /*5a720*/  STL.64 [R1+0x7a0], R24 ;  /* 0x0007a01801007387 */ /* 0x000fe80000100a00 */
[----:B------:R0:W-:Y:S04]  /*5a730*/  STL.64 [R1+0x7a8], R26 ;  /* 0x0007a81a01007387 */ /* 0x0001e80000100a00 */
[----:B0-----:R-:W4:Y:S04]  /*5a740*/  LDL.LU.64 R26, [R1+0x4400] ;  /* 0x00440000011a7983 */ /* 0x001f280000300a00 */
[----:B------:R-:W3:Y:S04]  /*5a750*/  LDL.LU.64 R24, [R1+0x43f8] ;  /* 0x0043f80001187983 */ /* 0x000ee80000300a00 */
[----:B------:R-:W2:Y:S01]  /*5a760*/  LDL.LU R18, [R1+0x103c] ;  /* 0x00103c0001127983 */ /* 0x000ea20000300800 */
[----:B---3--:R-:W-:-:S15]  /*5a770*/  HMMA.16816.F32 R20, R4, R24, R20 ;  /* 0x000000180414723c */ /* 0x008fde0000001814 */
[----:B------:R-:W-:-:S08]  /*5a780*/  NOP ;  /* 0x0000000000007918 */ /* 0x000fd00000000000 */
[----:B------:R-:W-:Y:S04]  /*5a790*/  STL.64 [R1+0x790], R20 ;  /* 0x0007901401007387 */ /* 0x000fe80000100a00 */
[----:B------:R4:W-:Y:S02]  /*5a7a0*/  STL.64 [R1+0x798], R22 ;  /* 0x0007981601007387 */ /* 0x0009e40000100a00 */
[----:B----4-:R-:W-:Y:S02]  /*5a7b0*/  HMMA.16816.F32 R20, R4, R26, R12 ;  /* 0x0000001a0414723c */ /* 0x010fe4000000180c */
[----:B------:R-:W3:Y:S04]  /*5a7c0*/  LDL.LU.64 R12, [R1+0x740] ;  /* 0x00074000010c7983 */ /* 0x000ee80000300a00 */
[----:B------:R-:W4:-:S15]  /*5a7d0*/  LDL.LU.64 R14, [R1+0x748] ;  /* 0x00074800010e7983 */ /* 0x000f1e0000300a00 */
[----:B------:R-:W-:-:S02]  /*5a7e0*/  NOP ;  /* 0x0000000000007918 */ /* 0x000fc40000000000 */
[----:B------:R-:W-:Y:S04]  /*5a7f0*/  STL.64 [R1+0x780], R20 ;  /* 0x0007801401007387 */ /* 0x000fe80000100a00 */
[----:B------:R-:W-:Y:S04]  /*5a800*/  STL.64 [R1+0x788], R22 ;  /* 0x0007881601007387 */ /* 0x000fe80000100a00 */
[----:B----4-:R-:W-:Y:S04]  /*5a810*/  STL.64 [R1+0x43f0], R14 ;  /* 0x0043f00e01007387 */ /* 0x010fe80000100a00 */
[----:B---3--:R0:W-:Y:S04]  /*5a820*/  STL.64 [R1+0x43e8], R12 ;  /* 0x0043e80c01007387 */ /* 0x0081e80000100a00 */
[----:B0-----:R-:W3:Y:S04]  /*5a830*/  LDL.LU.64 R12, [R1+0x760] ;  /* 0x00076000010c7983 */ /* 0x001ee80000300a00 */
[----:B------:R-:W3:Y:S04]  /*5a840*/  LDL.LU.64 R14, [R1+0x768] ;  /* 0x00076800010e7983 */ /* 0x000ee80000300a00 */
[----:B------:R-:W4:Y:S04]  /*5a850*/  LDL.LU.64 R24, [R1+0x730] ;  /* 0x0007300001187983 */ /* 0x000f280000300a00 */
[----:B------:R-:W4:Y:S04]  /*5a860*/  LDL.LU.64 R26, [R1+0x738] ;  /* 0x00073800011a7983 */ /* 0x000f280000300a00 */
[----:B------:R-:W2:Y:S04]  /*5a870*/  LDL.LU.64 R20, [R1+0x710] ;  /* 0x0007100001147983 */ /* 0x000ea80000300a00 */
[----:B------:R-:W3:Y:S01]  /*5a880*/  LDL.LU.64 R22, [R1+0x718] ;  /* 0x0007180001167983 */ /* 0x000ee20000300a00 */
[----:B------:R-:W-:-:S03]  /*5a890*/  IMAD.MOV.U32 R11, RZ, RZ, R0 ;  /* 0x000000ffff0b7224 */ /* 0x000fc600078e0000 */
[----:B---3--:R-:W-:Y:S04]  /*5a8a0*/  STL.64 [R1+0x43c0], R22 ;  /* 0x0043c01601007387 */ /* 0x008fe80000100a00 */
[----:B--2---:R0:W-:Y:S04]  /*5a8b0*/  STL.64 [R1+0x43b8], R20 ;  /* 0x0043b81401007387 */ /* 0x0041e80000100a00 */
[----:B0-----:R-:W2:Y:S04]  /*5a8c0*/  LDL.LU.64 R20, [R1+0x720] ;  /* 0x0007200001147983 */ /* 0x001ea80000300a00 */
[----:B------:R-:W2:Y:S04]  /*5a8d0*/  LDL.LU.64 R22, [R1+0x728] ;  /* 0x0007280001167983 */ /* 0x000ea80000300a00 */
[----:B------:R-:W3:Y:S01]  /*5a8e0*/  LDL.LU R19, [R1+0x1044] ;  /* 0x0010440001137983 */ /* 0x000ee20000300800 */
[C---:B------:R-:W-:Y:S03]  /*5a8f0*/  HMMA.16816.F32 R8, R4.reuse, R10, R12 ;  /* 0x0000000a0408723c */ /* 0x040fe6000000180c */
[----:B---3--:R-:W-:Y:S04]  /*5a900*/  STL.64 [R1+0x43a0], R18 ;  /* 0x0043a01201007387 */ /* 0x008fe80000100a00 */
[----:B------:R0:W-:Y:S04]  /*5a910*/  STL.64 [R1+0x4398], R16 ;  /* 0x0043981001007387 */ /* 0x0001e80000100a00 */
[----:B0-----:R-:W3:Y:S04]  /*5a920*/  LDL.LU.64 R16, [R1+0x750] ;  /* 0x0007500001107983 */ /* 0x001ee80000300a00 */
[----:B------:R-:W3:Y:S04]  /*5a930*/  LDL.LU.64 R18, [R1+0x758] ;  /* 0x0007580001127983 */ /* 0x000ee80000300a00 */
[----:B------:R-:W2:Y:S04]  /*5a940*/  LDL.LU.64 R14, [R1+0x43f0] ;  /* 0x0043f000010e7983 */ /* 0x000ea80000300a00 */
[----:B------:R-:W2:Y:S04]  /*5a950*/  LDL.LU.64 R12, [R1+0x43e8] ;  /* 0x0043e800010c7983 */ /* 0x000ea80000300a00 */
[----:B------:R-:W-:Y:S04]  /*5a960*/  STL.64 [R1+0x770], R8 ;  /* 0x0007700801007387 */ /* 0x000fe80000100a00 */
[----:B------:R0:W-:Y:S04]  /*5a970*/  STL.64 [R1+0x778], R10 ;  /* 0x0007780a01007387 */ /* 0x0001e80000100a00 */
[----:B0-----:R-:W2:Y:S04]  /*5a980*/  LDL.LU.64 R10, [R1+0x43e0] ;  /* 0x0043e000010a7983 */ /* 0x001ea80000300a00 */
[----:B------:R-:W3:Y:S01]  /*5a990*/  LDL.LU.64 R8, [R1+0x43d8] ;  /* 0x0043d80001087983 */ /* 0x000ee20000300a00 */
[C---:B----4-:R-:W-:Y:S06]  /*5a9a0*/  HMMA.16816.F32 R24, R4.reuse, R28, R24 ;  /* 0x0000001c0418723c */ /* 0x050fec0000001818 */
[C---:B---3--:R-:W-:Y:S06]  /*5a9b0*/  HMMA.16816.F32 R16, R4.reuse, R8, R16 ;  /* 0x000000080410723c */ /* 0x048fec0000001810 */
[----:B--2---:R-:W-:Y:S01]  /*5a9c0*/  HMMA.16816.F32 R12, R4, R10, R12 ;  /* 0x0000000a040c723c */ /* 0x004fe2000000180c */
[----:B------:R-:W-:-:S15]  /*5a9d0*/  IMAD.MOV.U32 R0, RZ, RZ, R9 ;  /* 0x000000ffff007224 */ /* 0x000fde00078e0009 */
[----:B------:R-:W-:-:S01]  /*5a9e0*/  NOP ;  /* 0x0000000000007918 */ /* 0x000fc20000000000 */
[----:B------:R0:W-:Y:S04]  /*5a9f0*/  STL.64 [R1+0x760], R16 ;  /* 0x0007601001007387 */ /* 0x0001e80000100a00 */
[----:B------:R1:W-:Y:S04]  /*5aa00*/  STL.64 [R1+0x768], R18 ;  /* 0x0007681201007387 */ /* 0x0003e80000100a00 */
[----:B0-----:R-:W2:Y:S04]  /*5aa10*/  LDL.LU.64 R16, [R1+0x700] ;  /* 0x0007000001107983 */ /* 0x001ea80000300a00 */
[----:B-1----:R-:W2:Y:S04]  /*5aa20*/  LDL.LU.64 R18, [R1+0x708] ;  /* 0x0007080001127983 */ /* 0x002ea80000300a00 */
[----:B------:R-:W3:Y:S04]  /*5aa30*/  LDL.LU.64 R8, [R1+0x6f0] ;  /* 0x0006f00001087983 */ /* 0x000ee80000300a00 */
[----:B------:R-:W3:Y:S04]  /*5aa40*/  LDL.LU.64 R10, [R1+0x6f8] ;  /* 0x0006f800010a7983 */ /* 0x000ee80000300a00 */
[----:B------:R0:W-:Y:S04]  /*5aa50*/  STL.64 [R1+0x750], R12 ;  /* 0x0007500c01007387 */ /* 0x0001e80000100a00 */
[----:B------:R1:W-:Y:S04]  /*5aa60*/  STL.64 [R1+0x758], R14 ;  /* 0x0007580e01007387 */ /* 0x0003e80000100a00 */
[----:B0-----:R-:W4:Y:S04]  /*5aa70*/  LDL.LU.64 R12, [R1+0x6e0] ;  /* 0x0006e000010c7983 */ /* 0x001f280000300a00 */
[----:B-1----:R-:W4:Y:S04]  /*5aa80*/  LDL.LU.64 R14, [R1+0x6e8] ;  /* 0x0006e800010e7983 */ /* 0x002f280000300a00 */
[----:B------:R-:W-:Y:S04]  /*5aa90*/  STL.64 [R1+0x740], R24 ;  /* 0x0007401801007387 */ /* 0x000fe80000100a00 */
[----:B------:R0:W-:Y:S04]  /*5aaa0*/  STL.64 [R1+0x748], R26 ;  /* 0x0007481a01007387 */ /* 0x0001e80000100a00 */
[----:B0-----:R-:W2:Y:S04]  /*5aab0*/  LDL.LU.64 R26, [R1+0x43d0] ;  /* 0x0043d000011a7983 */ /* 0x001ea80000300a00 */
[----:B------:R-:W3:Y:S04]  /*5aac0*/  LDL.LU.64 R24, [R1+0x43c8] ;  /* 0x0043c80001187983 */ /* 0x000ee80000300a00 */
[----:B------:R0:W-:Y:S04]  /*5aad0*/  STL.64 [R1+0x4250], R28 ;  /* 0x0042501c01007387 */ /* 0x0001e80000100a00 */
[----:B0-----:R-:W4:Y:S04]  /*5aae0*/  LDL.LU R28, [R1+0x1040] ;  /* 0x00104000011c7983 */ /* 0x001f280000300800 */
[----:B------:R-:W4:Y:S01]  /*5aaf0*/  LDL.LU R29, [R1+0x1048] ;  /* 0x00104800011d7983 */ /* 0x000f220000300800 */
[----:B--2---:R-:W-:-:S15]  /*5ab00*/  HMMA.16816.F32 R20, R4, R26, R20 ;  /* 0x0000001a0414723c */ /* 0x004fde0000001814 */
[----:B------:R-:W-:-:S08]  /*5ab10*/  NOP ;  /* 0x0000000000007918 */ /* 0x000fd00000000000 */
[----:B------:R-:W-:Y:S04]  /*5ab20*/  STL.64 [R1+0x730], R20 ;  /* 0x0007301401007387 */ /* 0x000fe80000100a00 */
[----:B------:R0:W-:Y:S04]  /*5ab30*/  STL.64 [R1+0x738], R22 ;  /* 0x0007381601007387 */ /* 0x0001e80000100a00 */
[----:B0-----:R-:W3:Y:S04]  /*5ab40*/  LDL.LU.64 R22, [R1+0x43c0] ;  /* 0x0043c00001167983 */ /* 0x001ee80000300a00 */
[----:B------:R-:W3:Y:S02]  /*5ab50*/  LDL.LU.64 R20, [R1+0x43b8] ;  /* 0x0043b80001147983 */ /* 0x000ee40000300a00 */
[----:B---3--:R-:W-:-:S15]  /*5ab60*/  HMMA.16816.F32 R20, R4, R24, R20 ;  /* 0x000000180414723c */ /* 0x008fde0000001814 */
[----:B------:R-:W-:-:S08]  /*5ab70*/  NOP ;  /* 0x0000000000007918 */ /* 0x000fd00000000000 */
[----:B------:R-:W-:Y:S04]  /*5ab80*/  STL.64 [R1+0x720], R20 ;  /* 0x0007201401007387 */ /* 0x000fe80000100a00 */
[----:B------:R0:W-:Y:S04]  /*5ab90*/  STL.64 [R1+0x728], R22 ;  /* 0x0007281601007387 */ /* 0x0001e80000100a00 */
[----:B0-----:R-:W2:Y:S04]  /*5aba0*/  LDL.LU.64 R22, [R1+0x43b0] ;  /* 0x0043b00001167983 */ /* 0x001ea80000300a00 */
[----:B------:R-:W3:Y:S01]  /*5abb0*/  LDL.LU.64 R20, [R1+0x43a8] ;  /* 0x0043a80001147983 */ /* 0x000ee20000300a00 */
[C---:B------:R-:W-:Y:S03]  /*5abc0*/  HMMA.16816.F32 R8, R4.reuse, R2, R8 ;  /* 0x000000020408723c */ /* 0x040fe60000001808 */
[----:B------:R-:W-:Y:S04]  /*5abd0*/  STL.64 [R1+0x4248], R26 ;  /* 0x0042481a01007387 */ /* 0x000fe80000100a00 */
[----:B------:R0:W-:Y:S04]  /*5abe0*/  STL.64 [R1+0x4240], R24 ;  /* 0x0042401801007387 */ /* 0x0001e80000100a00 */
[----:B0-----:R-:W4:Y:S04]  /*5abf0*/  LDL.LU.64 R24, [R1+0x6c0] ;  /* 0x0006c00001187983 */ /* 0x001f280000300a00 */
[----:B------:R-:W4:Y:S01]  /*5ac00*/  LDL.LU.64 R26, [R1+0x6c8] ;  /* 0x0006c800011a7983 */ /* 0x000f220000300a00 */
[----:B--2---:R-:W-:-:S15]  /*5ac10*/  HMMA.16816.F32 R16, R4, R22, R16 ;  /* 0x000000160410723c */ /* 0x004fde0000001810 */
[----:B------:R-:W-:-:S08]  /*5ac20*/  NOP ;  /* 0x0000000000007918 */ /* 0x000fd00000000000 */
[----:B------:R-:W-:Y:S04]  /*5ac30*/  STL.64 [R1+0x710], R16 ;  /* 0x0007101001007387 */ /* 0x000fe80000100a00 */
[----:B------:R0:W-:Y:S04]  /*5ac40*/  STL.64 [R1+0x718], R18 ;  /* 0x0007181201007387 */ /* 0x0001e80000100a00 */
[----:B0-----:R-:W2:Y:S04]  /*5ac50*/  LDL.LU.64 R18, [R1+0x43a0] ;  /* 0x0043a00001127983 */ /* 0x001ea80000300a00 */
[----:B------:R-:W2:Y:S04]  /*5ac60*/  LDL.LU.64 R16, [R1+0x4398] ;  /* 0x0043980001107983 */ /* 0x000ea80000300a00 */
[----:B------:R-:W-:Y:S04]  /*5ac70*/  STL.64 [R1+0x4288], R22 ;  /* 0x0042881601007387 */ /* 0x000fe80000100a00 */
[----:B---3--:R0:W-:Y:S04]  /*5ac80*/  STL.64 [R1+0x4368], R20 ;  /* 0x0043681401007387 */ /* 0x0081e80000100a00 */
[----:B0-----:R-:W3:Y:S04]  /*5ac90*/  LDL.LU.64 R20, [R1+0x6d0] ;  /* 0x0006d00001147983 */ /* 0x001ee80000300a00 */
[----:B------:R-:W3:Y:S04]  /*5aca0*/  LDL.LU.64 R22, [R1+0x6d8] ;  /* 0x0006d80001167983 */ /* 0x000ee80000300a00 */
[----:B------:R-:W-:Y:S04]  /*5acb0*/  STL.64 [R1+0x700], R8 ;  /* 0x0007000801007387 */ /* 0x000fe80000100a00 */
[----:B------:R0:W-:Y:S04]  /*5acc0*/  STL.64 [R1+0x708], R10 ;  /* 0x0007080a01007387 */ /* 0x0001e80000100a00 */
[----:B0-----:R-:W3:Y:S04]  /*5acd0*/  LDL.LU.64 R10, [R1+0x4390] ;  /* 0x00439000010a7983 */ /* 0x001ee80000300a00 */
[----:B------:R-:W4:Y:S02]  /*5ace0*/  LDL.LU.64 R8, [R1+0x4388] ;  /* 0x0043880001087983 */ /* 0x000f240000300a00 */
[C---:B----4-:R-:W-:Y:S06]  /*5acf0*/  HMMA.16816.F32 R12, R4.reuse, R8, R12 ;  /* 0x00000008040c723c */ /* 0x050fec000000180c */
[----:B---3--:R-:W-:-:S15]  /*5ad00*/  HMMA.16816.F32 R20, R4, R10, R20 ;  /* 0x0000000a0414723c */ /* 0x008fde0000001814 */
[----:B------:R-:W-:-:S02]  /*5ad10*/  NOP ;  /* 0x0000000000007918 */ /* 0x000fc40000000000 */
[----:B------:R-:W-:Y:S04]  /*5ad20*/  STL.64 [R1+0x6f0], R12 ;  /* 0x0006f00c01007387 */ /* 0x000fe80000100a00 */
[----:B------:R0:W-:Y:S04]  /*5ad30*/  STL.64 [R1+0x6f8], R14 ;  /* 0x0006f80e01007387 */ /* 0x0001e80000100a00 */
[----:B0-----:R-:W3:Y:S04]  /*5ad40*/  LDL.LU.64 R14, [R1+0x4380] ;  /* 0x00438000010e7983 */ /* 0x001ee80000300a00 */
[----:B------:R-:W4:Y:S04]  /*5ad50*/  LDL.LU.64 R12, [R1+0x4378] ;  /* 0x00437800010c7983 */ /* 0x000f280000300a00 */
[----:B------:R0:W-:Y:S04]  /*5ad60*/  STL.64 [R1+0x6e0], R20 ;  /* 0x0006e01401007387 */ /* 0x0001e80000100a00 */
[----:B------:R1:W-:Y:S04]  /*5ad70*/  STL.64 [R1+0x6e8], R22 ;  /* 0x0006e81601007387 */ /* 0x0003e80000100a00 */
[----:B0-----:R-:W3:Y:S04]  /*5ad80*/  LDL.LU.64 R20, [R1+0x8e0] ;  /* 0x0008e00001147983 */ /* 0x001ee80000300a00 */
[----:B-1----:R-:W3:Y:S04]  /*5ad90*/  LDL.LU.64 R22, [R1+0x8e8] ;  /* 0x0008e80001167983 */ /* 0x002ee80000300a00 */
[----:B------:R0:W-:Y:S04]  /*5ada0*/  STL.64 [R1+0x4208], R10 ;  /* 0x0042080a01007387 */ /* 0x0001e80000100a00 */
[----:B0-----:R-:W2:Y:S04]  /*5adb0*/  LDL.LU R10, [R1+0x1030] ;  /* 0x00103000010a7983 */ /* 0x001ea80000300800 */
[----:B------:R-:W3:Y:S04]  /*5adc0*/  LDL.LU R11, [R1+0x1038] ;  /* 0x00103800010b7983 */ /* 0x000ee80000300800 */
[----:B------:R0:W-:Y:S04]  /*5add0*/  STL.64 [R1+0x4200], R8 ;  /* 0x0042000801007387 */ /* 0x0001e80000100a00 */
[----:B0-----:R-:W3:Y:S01]  /*5ade0*/  LDL.LU.64 R8, [R1+0x9f0] ;  /* 0x0009f00001087983 */ /* 0x001ee20000300a00 */
[----:B----4-:R-:W-:Y:S01]  /*5adf0*/  HMMA.16816.F32 R24, R4, R12, R24 ;  /* 0x0000000c0418723c */ /* 0x010fe20000001818 */
[----:B--2---:R-:W-:-:S02]  /*5ae00*/  IMAD R16, R16, 0x100, R10 ;  /* 0x0000010010107824 */ /* 0x004fc400078e020a */
[----:B---3--:R-:W-:Y:S02]  /*5ae10*/  IMAD R17, R17, 0x100, R11 ;  /* 0x0000010011117824 */ /* 0x008fe400078e020b */
[----:B------:R-:W2:Y:S04]  /*5ae20*/  LDL.LU.64 R10, [R1+0x9f8] ;  /* 0x0009f800010a7983 */ /* 0x000ea80000300a00 */
[----:B------:R-:W-:Y:S04]  /*5ae30*/  STL [R1+0x41dc], R12 ;  /* 0x0041dc0c01007387 */ /* 0x000fe80000100800 */
[----:B------:R-:W-:Y:S10]  /*5ae40*/  STL [R1+0x41d8], R13 ;  /* 0x0041d80d01007387 */ /* 0x000ff40000100800 */
[----:B------:R-:W-:Y:S04]  /*5ae50*/  STL.64 [R1+0x6d0], R24 ;  /* 0x0006d01801007387 */ /* 0x000fe80000100a00 */
[----:B------:R0:W-:Y:S02]  /*5ae60*/  STL.64 [R1+0x6d8], R26 ;  /* 0x0006d81a01007387 */ /* 0x0001e40000100a00 */
[----:B0-----:R-:W-:-:S02]  /*5ae70*/  IMAD.MOV.U32 R26, RZ, RZ, R15 ;  /* 0x000000ffff1a7224 */ /* 0x001fc400078e000f */
[----:B------:R-:W3:Y:S04]  /*5ae80*/  LDL.LU R15, [R1+0x4370] ;  /* 0x00437000010f7983 */ /* 0x000ee80000300800 */
[----:B------:R-:W4:Y:S04]  /*5ae90*/  LDL R27, [R1+0xac] ;  /* 0x0000ac00011b7983 */ /* 0x000f280000100800 */
[----:B------:R-:W4:Y:S04]  /*5aea0*/  LDL R24, [R1+0xa0] ;  /* 0x0000a00001187983 */ /* 0x000f280000100800 */
[----:B------:R-:W4:Y:S01]  /*5aeb0*/  LDL R25, [R1+0xa4] ;  /* 0x0000a40001197983 */ /* 0x000f220000100800 */
[----:B---3--:R-:W-:-:S15]  /*5aec0*/  HMMA.16816.F32 R20, R4, R14, R20 ;  /* 0x0000000e0414723c */ /* 0x008fde0000001814 */
[----:B------:R-:W-:-:S08]  /*5aed0*/  NOP ;  /* 0x0000000000007918 */ /* 0x000fd00000000000 */
[----:B------:R0:W-:Y:S04]  /*5aee0*/  STL.64 [R1+0x8e0], R20 ;  /* 0x0008e01401007387 */ /* 0x0001e80000100a00 */
[----:B------:R-:W-:Y:S04]  /*5aef0*/  STL.64 [R1+0x8e8], R22 ;  /* 0x0008e81601007387 */ /* 0x000fe80000100a00 */
[----:B0-----:R-:W2:Y:S04]  /*5af00*/  LDL.LU.64 R20, [R1+0x4368] ;  /* 0x0043680001147983 */ /* 0x001ea80000300a00 */
[----:B------:R-:W-:Y:S01]  /*5af10*/  STL [R1+0x41cc], R15 ;  /* 0x0041cc0f01007387 */ /* 0x000fe20000100800 */
[----:B------:R-:W-:-:S03]  /*5af20*/  IMAD R18, R18, 0x100, R28 ;  /* 0x0000010012127824 */ /* 0x000fc600078e021c */
[----:B------:R-:W-:Y:S04]  /*5af30*/  STL [R1+0x42a0], R14 ;  /* 0x0042a00e01007387 */ /* 0x000fe80000100800 */
[----:B------:R-:W3:Y:S01]  /*5af40*/  LDL R28, [R1+0x28] ;  /* 0x00002800011c7983 */ /* 0x000ee20000100800 */
[----:B--2---:R-:W-:-:S15]  /*5af50*/  HMMA.16816.F32 R8, R4, R20, R8 ;  /* 0x000000140408723c */ /* 0x004fde0000001808 */
[----:B------:R-:W-:-:S08]  /*5af60*/  NOP ;  /* 0x0000000000007918 */ /* 0x000fd00000000000 */
[----:B------:R0:W-:Y:S04]  /*5af70*/  STL.64 [R1+0x8d0], R8 ;  /* 0x0008d00801007387 */ /* 0x0001e80000100a00 */
[----:B------:R1:W-:Y:S01]  /*5af80*/  STL.64 [R1+0x8d8], R10 ;  /* 0x0008d80a01007387 */ /* 0x0003e20000100a00 */
[----:B------:R-:W-:-:S03]  /*5af90*/  IMAD R19, R19, 0x100, R29 ;  /* 0x0000010013137824 */ /* 0x000fc600078e021d */
[----:B------:R-:W3:Y:S04]  /*5afa0*/  LDL R29, [R1+0x2c] ;  /* 0x00002c00011d7983 */ /* 0x000ee80000100800 */
[----:B0-----:R-:W2:Y:S04]  /*5afb0*/  LDL R8, [R1+0x40] ;  /* 0x0000400001087983 */ /* 0x001ea80000100800 */
[----:B-1----:R-:W4:Y:S04]  /*5afc0*/  LDL R10, [R1+0x38] ;  /* 0x00003800010a7983 */ /* 0x002f280000100800 */
[----:B------:R-:W4:Y:S04]  /*5afd0*/  LDL R11, [R1+0x3c] ;  /* 0x00003c00010b7983 */ /* 0x000f280000100800 */
[----:B------:R-:W2:Y:S04]  /*5afe0*/  LDL R9, [R1+0x44] ;  /* 0x0000440001097983 */ /* 0x000ea80000100800 */
[----:B----4-:R0:W-:Y:S04]  /*5aff0*/  STL.64 [R1+0x42c8], R10 ;  /* 0x0042c80a01007387 */ /* 0x0101e80000100a00 */
[----:B------:R-:W4:Y:S04]  /*5b000*/  LDL R12, [R1+0x88] ;  /* 0x00008800010c7983 */ /* 0x000f280000100800 */
[----:B------:R-:W4:Y:S04]  /*5b010*/  LDL R13, [R1+0x8c] ;  /* 0x00008c00010d7983 */ /* 0x000f280000100800 */
[----:B------:R-:W3:Y:S04]  /*5b020*/  LDL R14, [R1+0x90] ;  /* 0x00009000010e7983 */ /* 0x000ee80000100800 */
[----:B------:R-:W3:Y:S04]  /*5b030*/  LDL R15, [R1+0x94] ;  /* 0x00009400010f7983 */ /* 0x000ee80000100800 */
[----:B0-----:R-:W4:Y:S04]  /*5b040*/  LDL R10, [R1+0x48] ;  /* 0x00004800010a7983 */ /* 0x001f280000100800 */
[----:B------:R-:W4:Y:S04]  /*5b050*/  LDL R11, [R1+0x4c] ;  /* 0x00004c00010b7983 */ /* 0x000f280000100800 */
[----:B--2---:R0:W-:Y:S04]  /*5b060*/  STL.64 [R1+0x42c0], R8 ;  /* 0x0042c00801007387 */ /* 0x0041e80000100a00 */
[----:B----4-:R1:W-:Y:S04]  /*5b070*/  STL.64 [R1+0x42d8], R10 ;  /* 0x0042d80a01007387 */ /* 0x0103e80000100a00 */
[----:B0-----:R-:W2:Y:S04]  /*5b080*/  LDL.LU.64 R8, [R1+0x6b0] ;  /* 0x0006b00001087983 */ /* 0x001ea80000300a00 */
[----:B-1----:R-:W2:Y:S04]  /*5b090*/  LDL.LU.64 R10, [R1+0x6b8] ;  /* 0x0006b800010a7983 */ /* 0x002ea80000300a00 */
[----:B------:R0:W-:Y:S04]  /*5b0a0*/  STL [R1+0x41c4], R20 ;  /* 0x0041c41401007387 */ /* 0x0001e80000100800 */
[----:B------:R1:W-:Y:S04]  /*5b0b0*/  STL [R1+0x41c0], R21 ;  /* 0x0041c01501007387 */ /* 0x0003e80000100800 */
[----:B0-----:R-:W4:Y:S04]  /*5b0c0*/  LDL R20, [R1+0x30] ;  /* 0x0000300001147983 */ /* 0x001f280000100800 */
[----:B-1----:R-:W4:Y:S01]  /*5b0d0*/  LDL R21, [R1+0x34] ;  /* 0x0000340001157983 */ /* 0x002f220000100800 */
[----:B--2---:R-:W-:Y:S03]  /*5b0e0*/  HMMA.16816.F32 R8, R4, R26, R8 ;  /* 0x0000001a0408723c */ /* 0x004fe60000001808 */
[----:B------:R-:W2:Y:S04]  /*5b0f0*/  LDL.LU.64 R4, [R1+0x6a0] ;  /* 0x0006a00001047983 */ /* 0x000ea80000300a00 */
[----:B------:R-:W2:-:S15]  /*5b100*/  LDL.LU.64 R6, [R1+0x6a8] ;  /* 0x0006a80001067983 */ /* 0x000e9e0000300a00 */
[----:B------:R-:W-:-:S01]  /*5b110*/  NOP ;  /* 0x0000000000007918 */ /* 0x000fc20000000000 */
[----:B------:R0:W-:Y:S04]  /*5b120*/  STL.64 [R1+0x6c0], R8 ;  /* 0x0006c00801007387 */ /* 0x0001e80000100a00 */
[----:B------:R1:W-:Y:S04]  /*5b130*/  STL.64 [R1+0x6c8], R10 ;  /* 0x0006c80a01007387 */ /* 0x0003e80000100a00 */
[----:B0-----:R-:W3:Y:S04]  /*5b140*/  LDL R8, [R1+0x50] ;  /* 0x0000500001087983 */ /* 0x001ee80000100800 */
[----:B------:R-:W3:Y:S01]  /*5b150*/  LDL R9, [R1+0x54] ;  /* 0x0000540001097983 */ /* 0x000ee20000100800 */
[----:B------:R-:W-:-:S02]  /*5b160*/  F2FP.F16.E4M3.UNPACK_B R16, R16 ;  /* 0x00000010ff10723e */ /* 0x000fc400020006ff */
[----:B------:R-:W-:Y:S02]  /*5b170*/  F2FP.F16.E4M3.UNPACK_B R17, R17 ;  /* 0x00000011ff11723e */ /* 0x000fe400020006ff */
[----:B------:R-:W-:Y:S02]  /*5b180*/  F2FP.F16.E4M3.UNPACK_B R18, R18 ;  /* 0x00000012ff12723e */ /* 0x000fe400020006ff */
[----:B------:R-:W-:-:S07]  /*5b190*/  F2FP.F16.E4M3.UNPACK_B R19, R19 ;  /* 0x00000013ff13723e */ /* 0x000fce00020006ff */
[----:B--2---:R-:W-:Y:S01]  /*5b1a0*/  HMMA.16816.F32 R4, R16, R24, R4 ;  /* 0x000000181004723c */ /* 0x004fe20000001804 */
[----:B---3--:R-:W-:Y:S04]  /*5b1b0*/  STL.64 [R1+0x42f0], R8 ;  /* 0x0042f00801007387 */ /* 0x008fe80000100a00 */
[----:B------:R-:W2:Y:S04]  /*5b1c0*/  LDL.LU.64 R26, [R1+0x10] ;  /* 0x00001000011a7983 */ /* 0x000ea80000300a00 */
[----:B-1----:R-:W3:-:S14]  /*5b1d0*/  LDL R10, [R1+0x58] ;  /* 0x00005800010a7983 */ /* 0x002edc0000100800 */
[----:B------:R0:W-:Y:S04]  /*5b1e0*/  STL.64 [R1+0x6b0], R4 ;  /* 0x0006b00401007387 */ /* 0x0001e80000100a00 */
[----:B------:R1:W-:Y:S04]  /*5b1f0*/  STL.64 [R1+0x6b8], R6 ;  /* 0x0006b80601007387 */ /* 0x0003e80000100a00 */
[----:B------:R-:W3:Y:S04]  /*5b200*/  LDL R11, [R1+0x5c] ;  /* 0x00005c00010b7983 */ /* 0x000ee80000100800 */
[----:B0-----:R-:W2:Y:S04]  /*5b210*/  LDL.LU.64 R4, [R1+0x670] ;  /* 0x0006700001047983 */ /* 0x001ea80000300a00 */
[----:B-1----:R-:W2:Y:S04]  /*5b220*/  LDL.LU.64 R6, [R1+0x678] ;  /* 0x0006780001067983 */ /* 0x002ea80000300a00 */
[----:B------:R-:W4:Y:S04]  /*5b230*/  LDL R8, [R1+0x60] ;  /* 0x0000600001087983 */ /* 0x000f280000100800 */
[----:B------:R-:W4:Y:S04]  /*5b240*/  LDL R9, [R1+0x64] ;  /* 0x0000640001097983 */ /* 0x000f280000100800 */
[----:B---3--:R-:W-:Y:S04]  /*5b250*/  STL.64 [R1+0x4308], R10 ;  /* 0x0043080a01007387 */ /* 0x008fe80000100a00 */
[----:B----4-:R0:W-:Y:S04]  /*5b260*/  STL.64 [R1+0x4320], R8 ;  /* 0x0043200801007387 */ /* 0x0101e80000100a00 */
[----:B0-----:R-:W3:Y:S04]  /*5b270*/  LDL R8, [R1+0x98] ;  /* 0x0000980001087983 */ /* 0x001ee80000100800 */
[----:B------:R-:W3:Y:S04]  /*5b280*/  LDL R9, [R1+0x9c] ;  /* 0x00009c0001097983 */ /* 0x000ee80000100800 */
[----:B------:R-:W4:Y:S04]  /*5b290*/  LDL.LU.64 R22, [R1+0x20] ;  /* 0x0000200001167983 */ /* 0x000f280000300a00 */
[----:B----4-:R-:W-:Y:S04]  /*5b2a0*/  STL.64 [R1+0x42a8], R22 ;  /* 0x0042a81601007387 */ /* 0x010fe80000100a00 */
[----:B------:R0:W-:Y:S04]  /*5b2b0*/  STL.64 [R1+0x42d0], R20 ;  /* 0x0042d01401007387 */ /* 0x0001e80000100a00 */
[----:B0-----:R-:W4:Y:S04]  /*5b2c0*/  LDL.LU.64 R20, [R1+0x680] ;  /* 0x0006800001147983 */ /* 0x001f280000300a00 */
[----:B------:R-:W4:Y:S04]  /*5b2d0*/  LDL.LU.64 R22, [R1+0x688] ;  /* 0x0006880001167983 */ /* 0x000f280000300a00 */
[----:B------:R-:W2:Y:S04]  /*5b2e0*/  LDL R10, [R1+0x68] ;  /* 0x00006800010a7983 */ /* 0x000ea80000100800 */
[----:B------:R-:W2:Y:S04]  /*5b2f0*/  LDL R11, [R1+0x6c] ;  /* 0x00006c00010b7983 */ /* 0x000ea80000100800 */
[----:B------:R-:W3:Y:S04]  /*5b300*/  LDL R24, [R1+0x18] ;  /* 0x0000180001187983 */ /* 0x000ee80000100800 */
[----:B------:R-:W3:Y:S04]  /*5b310*/  LDL R25, [R1+0x1c] ;  /* 0x00001c0001197983 */ /* 0x000ee80000100800 */
[----:B--2---:R-:W-:Y:S04]  /*5b320*/  STL.64 [R1+0x4338], R10 ;  /* 0x0043380a01007387 */ /* 0x004fe80000100a00 */
[----:B------:R-:W-:Y:S04]  /*5b330*/  STL.64 [R1+0x4298], R26 ;  /* 0x0042981a01007387 */ /* 0x000fe80000100a00 */
[----:B---3--:R0:W-:Y:S04]  /*5b340*/  STL.64 [R1+0x4290], R24 ;  /* 0x0042901801007387 */ /* 0x0081e80000100a00 */
[----:B0-----:R-:W2:Y:S04]  /*5b350*/  LDL.LU.64 R24, [R1+0x690] ;  /* 0x0006900001187983 */ /* 0x001ea80000300a00 */
[----:B------:R-:W2:Y:S01]  /*5b360*/  LDL.LU.64 R26, [R1+0x698] ;  /* 0x00069800011a7983 */ /* 0x000ea20000300a00 */
[C---:B----4-:R-:W-:Y:S06]  /*5b370*/  HMMA.16816.F32 R20, R16.reuse, R14, R20 ;  /* 0x0000000e1014723c */ /* 0x050fec0000001814 */
[C---:B------:R-:W-:Y:S06]  /*5b380*/  HMMA.16816.F32 R4, R16.reuse, R12, R4 ;  /* 0x0000000c1004723c */ /* 0x040fec0000001804 */
[----:B--2---:R-:W-:-:S15]  /*5b390*/  HMMA.16816.F32 R8, R16, R8, R24 ;  /* 0x000000081008723c */ /* 0x004fde0000001818 */
[----:B------:R-:W-:-:S08]  /*5b3a0*/  NOP ;  /* 0x0000000000007918 */ /* 0x000fd00000000000 */
[----:B------:R0:W-:Y:S04]  /*5b3b0*/  STL.64 [R1+0x6a0], R8 ;  /* 0x0006a00801007387 */ /* 0x0001e80000100a00 */
[----:B------:R-:W-:Y:S04]  /*5b3c0*/  STL.64 [R1+0x6a8], R10 ;  /* 0x0006a80a01007387 */ /* 0x000fe80000100a00 */
[----:B0-----:R-:W2:Y:S04]  /*5b3d0*/  LDL R8, [R1+0x70] ;  /* 0x0000700001087983 */ /* 0x001ea80000100800 */
[----:B------:R-:W-:Y:S04]  /*5b3e0*/  STL.64 [R1+0x690], R20 ;  /* 0x0006901401007387 */ /* 0x000fe80000100a00 */
[----:B------:R-:W-:Y:S04]  /*5b3f0*/  STL.64 [R1+0x698], R22 ;  /* 0x0006981601007387 */ /* 0x000fe80000100a00 */
[----:B------:R0:W-:Y:S04]  /*5b400*/  STL.64 [R1+0x680], R4 ;  /* 0x0006800401007387 */ /* 0x0001e80000100a00 */
[----:B------:R1:W-:Y:S04]  /*5b410*/  STL.64 [R1+0x688], R6 ;  /* 0x0006880601007387 */ /* 0x0003e80000100a00 */
[----:B------:R-:W2:Y:S04]  /*5b420*/  LDL R9, [R1+0x74] ;  /* 0x0000740001097983 */ /* 0x000ea80000100800 */
[----:B------:R-:W3:Y:S04]  /*5b430*/  LDL R12, [R1+0x80] ;  /* 0x00008000010c7983 */ /* 0x000ee80000100800 */
[----:B------:R-:W3:Y:S04]  /*5b440*/  LDL R13, [R1+0x84] ;  /* 0x00008400010d7983 */ /* 0x000ee80000100800 */
[----:B0-----:R-:W3:Y:S04]  /*5b450*/  LDL.LU.64 R4, [R1+0x660] ;  /* 0x0006600001047983 */ /* 0x001ee80000300a00 */
[----:B-1----:R-:W3:Y:S04]  /*5b460*/  LDL.LU.64 R6, [R1+0x668] ;  /* 0x0006680001067983 */ /* 0x002ee80000300a00 */
[----:B------:R-:W4:Y:S04]  /*5b470*/  LDL R10, [R1+0x78] ;  /* 0x00007800010a7983 */ /* 0x000f280000100800 */
[----:B------:R-:W4:Y:S04]  /*5b480*/  LDL R11, [R1+0x7c] ;  /* 0x00007c00010b7983 */ /* 0x000f280000100800 */
[----:B--2---:R-:W-:Y:S04]  /*5b490*/  STL.64 [R1+0x4350], R8 ;  /* 0x0043500801007387 */ /* 0x004fe80000100a00 */
[----:B------:R-:W2:Y:S04]  /*5b4a0*/  LDL.LU.64 R20, [R1+0x5f0] ;  /* 0x0005f00001147983 */ /* 0x000ea80000300a00 */
[----:B------:R-:W3:Y:S04]  /*5b4b0*/  LDL.LU.64 R22, [R1+0x5f8] ;  /* 0x0005f80001167983 */ /* 0x000ee80000300a00 */
[----:B---3--:R-:W-:Y:S04]  /*5b4c0*/  STL.64 [R1+0x42e8], R22 ;  /* 0x0042e81601007387 */ /* 0x008fe80000100a00 */
[----:B--2---:R0:W-:Y:S04]  /*5b4d0*/  STL.64 [R1+0x42e0], R20 ;  /* 0x0042e01401007387 */ /* 0x0041e80000100a00 */
[----:B0-----:R-:W2:Y:S04]  /*5b4e0*/  LDL.LU.64 R20, [R1+0x600] ;  /* 0x0006000001147983 */ /* 0x001ea80000300a00 */
        /* <DEDUP_REMOVED lines=12> */
[----:B------:R-:W3:Y:S01]  /*5b5b0*/  LDL.LU.64 R22, [R1+0x638] ;  /* 0x0006380001167983 */ /* 0x000ee20000300a00 */
[C---:B------:R-:W-:Y:S03]  /*5b5c0*/  HMMA.16816.F32 R12, R16.reuse, R12, R4 ;  /* 0x0000000c100c723c */ /* 0x040fe60000001804 */
[----:B---3--:R-:W-:Y:S04]  /*5b5d0*/  STL.64 [R1+0x4348], R22 ;  /* 0x0043481601007387 */ /* 0x008fe80000100a00 */
[----:B--2---:R0:W-:Y:S04]  /*5b5e0*/  STL.64 [R1+0x4340], R20 ;  /* 0x0043401401007387 */ /* 0x0041e80000100a00 */
[----:B0-----:R-:W2:Y:S04]  /*5b5f0*/  LDL.LU.64 R20, [R1+0x640] ;  /* 0x0006400001147983 */ /* 0x001ea80000300a00 */
[----:B------:R-:W3:Y:S04]  /*5b600*/  LDL.LU.64 R22, [R1+0x648] ;  /* 0x0006480001167983 */ /* 0x000ee80000300a00 */
[----:B---3--:R-:W-:Y:S04]  /*5b610*/  STL.64 [R1+0x4360], R22 ;  /* 0x0043601601007387 */ /* 0x008fe80000100a00 */
[----:B--2---:R0:W-:Y:S04]  /*5b620*/  STL.64 [R1+0x4358], R20 ;  /* 0x0043581401007387 */ /* 0x0041e80000100a00 */
[----:B0-----:R-:W4:Y:S04]  /*5b630*/  LDL.LU.64 R20, [R1+0x650] ;  /* 0x0006500001147983 */ /* 0x001f280000300a00 */
[----:B------:R-:W4:Y:S04]  /*5b640*/  LDL.LU.64 R22, [R1+0x658] ;  /* 0x0006580001167983 */ /* 0x000f280000300a00 */
[----:B------:R-:W2:Y:S04]  /*5b650*/  LDL.LU.64 R24, [R1+0x5e0] ;  /* 0x0005e00001187983 */ /* 0x000ea80000300a00 */
[----:B------:R-:W2:Y:S04]  /*5b660*/  LDL.LU.64 R26, [R1+0x5e8] ;  /* 0x0005e800011a7983 */ /* 0x000ea80000300a00 */
[----:B------:R-:W3:Y:S04]  /*5b670*/  LDL.LU.64 R4, [R1+0x5d0] ;  /* 0x0005d00001047983 */ /* 0x000ee80000300a00 */
[----:B------:R-:W3:Y:S04]  /*5b680*/  LDL.LU.64 R6, [R1+0x5d8] ;  /* 0x0005d80001067983 */ /* 0x000ee80000300a00 */
[----:B------:R0:W-:Y:S04]  /*5b690*/  STL.64 [R1+0x670], R12 ;  /* 0x0006700c01007387 */ /* 0x0001e80000100a00 */
[----:B------:R1:W-:Y:S04]  /*5b6a0*/  STL.64 [R1+0x678], R14 ;  /* 0x0006780e01007387 */ /* 0x0003e80000100a00 */
[----:B0-----:R-:W2:Y:S04]  /*5b6b0*/  LDL.LU.64 R12, [R1+0x5b0] ;  /* 0x0005b000010c7983 */ /* 0x001ea80000300a00 */
[----:B-1----:R-:W3:Y:S01]  /*5b6c0*/  LDL.LU.64 R14, [R1+0x5b8] ;  /* 0x0005b800010e7983 */ /* 0x002ee20000300a00 */
[C---:B----4-:R-:W-:Y:S03]  /*5b6d0*/  HMMA.16816.F32 R8, R16.reuse, R10, R20 ;  /* 0x0000000a1008723c */ /* 0x050fe60000001814 */
[----:B---3--:R-:W-:Y:S04]  /*5b6e0*/  STL.64 [R1+0x42b8], R14 ;  /* 0x0042b80e01007387 */ /* 0x008fe80000100a00 */
[----:B--2---:R0:W-:Y:S04]  /*5b6f0*/  STL.64 [R1+0x42b0], R12 ;  /* 0x0042b00c01007387 */ /* 0x0041e80000100a00 */
[----:B0-----:R-:W2:Y:S04]  /*5b700*/  LDL.LU.64 R12, [R1+0x5c0] ;  /* 0x0005c000010c7983 */ /* 0x001ea80000300a00 */
[----:B------:R-:W2:Y:S04]  /*5b710*/  LDL.LU.64 R14, [R1+0x5c8] ;  /* 0x0005c800010e7983 */ /* 0x000ea80000300a00 */
[----:B------:R-:W3:Y:S04]  /*5b720*/  LDL.LU.64 R22, [R1+0x4360] ;  /* 0x0043600001167983 */ /* 0x000ee80000300a00 */
[----:B------:R-:W3:Y:S04]  /*5b730*/  LDL.LU.64 R20, [R1+0x4358] ;  /* 0x0043580001147983 */ /* 0x000ee80000300a00 */
        /* <DEDUP_REMOVED lines=39> */
[----:B------:R-:W2:-:S15]  /*5b9b0*/  LDL.LU.64 R20, [R1+0x42d0] ;  /* 0x0042d00001147983 */ /* 0x000e9e0000300a00 */
[----:B------:R-:W-:-:S06]  /*5b9c0*/  NOP ;  /* 0x0000000000007918 */ /* 0x000fcc0000000000 */
[----:B------:R-:W-:Y:S04]  /*5b9d0*/  STL.64 [R1+0x600], R8 ;  /* 0x0006000801007387 */ /* 0x000fe80000100a00 */
[----:B------:R0:W-:Y:S04]  /*5b9e0*/  STL.64 [R1+0x608], R10 ;  /* 0x0006080a01007387 */ /* 0x0001e80000100a00 */
[----:B0-----:R-:W3:Y:S04]  /*5b9f0*/  LDL.LU.64 R10, [R1+0x42c8] ;  /* 0x0042c800010a7983 */ /* 0x001ee80000300a00 */
[----:B------:R-:W4:Y:S01]  /*5ba00*/  LDL.LU.64 R8, [R1+0x42c0] ;  /* 0x0042c00001087983 */ /* 0x000f220000300a00 */
[C---:B--2---:R-:W-:Y:S06]  /*5ba10*/  HMMA.16816.F32 R20, R16.reuse, R20, R12 ;  /* 0x000000141014723c */ /* 0x044fec000000180c */
[C---:B----4-:R-:W-:Y:S06]  /*5ba20*/  HMMA.16816.F32 R24, R16.reuse, R8, R24 ;  /* 0x000000081018723c */ /* 0x050fec0000001818 */
[----:B---3--:R-:W-:-:S15]  /*5ba30*/  HMMA.16816.F32 R4, R16, R10, R4 ;  /* 0x0000000a1004723c */ /* 0x008fde0000001804 */
[----:B------:R-:W-:-:S02]  /*5ba40*/  NOP ;  /* 0x0000000000007918 */ /* 0x000fc40000000000 */
[----:B------:R0:W-:Y:S04]  /*5ba50*/  STL.64 [R1+0x5f0], R24 ;  /* 0x0005f01801007387 */ /* 0x0001e80000100a00 */
[----:B------:R1:W-:Y:S04]  /*5ba60*/  STL.64 [R1+0x5f8], R26 ;  /* 0x0005f81a01007387 */ /* 0x0003e80000100a00 */
[----:B0-----:R-:W2:Y:S04]  /*5ba70*/  LDL.LU.64 R24, [R1+0x5a0] ;  /* 0x0005a00001187983 */ /* 0x001ea80000300a00 */
[----:B-1----:R-:W2:Y:S04]  /*5ba80*/  LDL.LU.64 R26, [R1+0x5a8] ;  /* 0x0005a800011a7983 */ /* 0x002ea80000300a00 */
[----:B------:R-:W3:Y:S04]  /*5ba90*/  LDL.LU.64 R8, [R1+0x580] ;  /* 0x0005800001087983 */ /* 0x000ee80000300a00 */
[----:B------:R-:W3:Y:S04]  /*5baa0*/  LDL.LU.64 R10, [R1+0x588] ;  /* 0x00058800010a7983 */ /* 0x000ee80000300a00 */
[----:B------:R-:W-:Y:S04]  /*5bab0*/  STL.64 [R1+0x5e0], R4 ;  /* 0x0005e00401007387 */ /* 0x000fe80000100a00 */
[----:B------:R0:W-:Y:S04]  /*5bac0*/  STL.64 [R1+0x5e8], R6 ;  /* 0x0005e80601007387 */ /* 0x0001e80000100a00 */
[----:B0-----:R-:W4:Y:S04]  /*5bad0*/  LDL.LU R6, [R1+0x105c] ;  /* 0x00105c0001067983 */ /* 0x001f280000300800 */
[----:B------:R-:W4:Y:S04]  /*5bae0*/  LDL.LU R7, [R1+0x1064] ;  /* 0x0010640001077983 */ /* 0x000f280000300800 */
[----:B------:R-:W2:Y:S04]  /*5baf0*/  LDL.LU.64 R14, [R1+0x42b8] ;  /* 0x0042b800010e7983 */ /* 0x000ea80000300a00 */
[----:B------:R-:W2:Y:S04]  /*5bb00*/  LDL.LU.64 R12, [R1+0x42b0] ;  /* 0x0042b000010c7983 */ /* 0x000ea80000300a00 */
[----:B------:R-:W-:Y:S04]  /*5bb10*/  STL.64 [R1+0x5d0], R20 ;  /* 0x0005d01401007387 */ /* 0x000fe80000100a00 */
[----:B------:R0:W-:Y:S04]  /*5bb20*/  STL.64 [R1+0x5d8], R22 ;  /* 0x0005d81601007387 */ /* 0x0001e80000100a00 */
[----:B0-----:R-:W3:Y:S01]  /*5bb30*/  LDL.LU.64 R22, [R1+0x42a8] ;  /* 0x0042a80001167983 */ /* 0x001ee20000300a00 */
[----:B--2---:R-:W-:-:S15]  /*5bb40*/  HMMA.16816.F32 R12, R16, R28, R12 ;  /* 0x0000001c100c723c */ /* 0x004fde000000180c */
[----:B------:R-:W-:-:S08]  /*5bb50*/  NOP ;  /* 0x0000000000007918 */ /* 0x000fd00000000000 */
[----:B------:R-:W-:Y:S04]  /*5bb60*/  STL.64 [R1+0x5c0], R12 ;  /* 0x0005c00c01007387 */ /* 0x000fe80000100a00 */
[----:B------:R0:W-:Y:S04]  /*5bb70*/  STL.64 [R1+0x5c8], R14 ;  /* 0x0005c80e01007387 */ /* 0x0001e80000100a00 */
[----:B0-----:R-:W2:Y:S04]  /*5bb80*/  LDL.LU R14, [R1+0x42a0] ;  /* 0x0042a000010e7983 */ /* 0x001ea80000300800 */
[----:B------:R-:W2:Y:S04]  /*5bb90*/  LDL.64 R28, [R1] ;  /* 0x00000000011c7983 */ /* 0x000ea80000100a00 */
[----:B------:R-:W2:Y:S04]  /*5bba0*/  LDL.LU R12, [R1+0x1050] ;  /* 0x00105000010c7983 */ /* 0x000ea80000300800 */
[----:B------:R-:W2:Y:S04]  /*5bbb0*/  LDL.LU R4, [R1+0x104c] ;  /* 0x00104c0001047983 */ /* 0x000ea80000300800 */
[----:B------:R-:W2:Y:S04]  /*5bbc0*/  LDL.LU R13, [R1+0x1058] ;  /* 0x00105800010d7983 */ /* 0x000ea80000300800 */
[----:B------:R-:W2:Y:S01]  /*5bbd0*/  LDL.LU R5, [R1+0x1054] ;  /* 0x0010540001057983 */ /* 0x000ea20000300800 */
[----:B---3--:R-:W-:Y:S03]  /*5bbe0*/  HMMA.16816.F32 R24, R16, R22, R24 ;  /* 0x000000161018723c */ /* 0x008fe60000001818 */
[----:B----4-:R-:W-:Y:S04]  /*5bbf0*/  STL.64 [R1+0x41e8], R6 ;  /* 0x0041e80601007387 */ /* 0x010fe80000100a00 */
[----:B--2---:R0:W-:Y:S04]  /*5bc00*/  STL.64 [R1+0x41e0], R4 ;  /* 0x0041e00401007387 */ /* 0x0041e80000100a00 */
[----:B0-----:R-:W2:Y:S04]  /*5bc10*/  LDL.LU.64 R4, [R1+0x590] ;  /* 0x0005900001047983 */ /* 0x001ea80000300a00 */
[----:B------:R-:W2:Y:S08]  /*5bc20*/  LDL.LU.64 R6, [R1+0x598] ;  /* 0x0005980001067983 */ /* 0x000eb00000300a00 */
[----:B------:R-:W-:Y:S04]  /*5bc30*/  STL.64 [R1+0x5b0], R24 ;  /* 0x0005b01801007387 */ /* 0x000fe80000100a00 */
[----:B------:R0:W-:Y:S04]  /*5bc40*/  STL.64 [R1+0x5b8], R26 ;  /* 0x0005b81a01007387 */ /* 0x0001e80000100a00 */
[----:B0-----:R-:W3:Y:S04]  /*5bc50*/  LDL.LU.64 R26, [R1+0x4298] ;  /* 0x00429800011a7983 */ /* 0x001ee80000300a00 */
[----:B------:R-:W2:Y:S01]  /*5bc60*/  LDL.LU.64 R24, [R1+0x4290] ;  /* 0x0042900001187983 */ /* 0x000ea20000300a00 */
[----:B------:R-:W-:-:S02]  /*5bc70*/  IMAD.MOV.U32 R20, RZ, RZ, R22 ;  /* 0x000000ffff147224 */ /* 0x000fc400078e0016 */
[----:B------:R-:W-:Y:S02]  /*5bc80*/  IMAD.MOV.U32 R21, RZ, RZ, R23 ;  /* 0x000000ffff157224 */ /* 0x000fe400078e0017 */
[----:B------:R-:W4:Y:S04]  /*5bc90*/  LDL.LU.64 R22, [R1+0x4288] ;  /* 0x0042880001167983 */ /* 0x000f280000300a00 */
[----:B------:R-:W-:Y:S01]  /*5bca0*/  STL [R1+0x41c8], R20 ;  /* 0x0041c81401007387 */ /* 0x000fe20000100800 */
[----:B--2---:R-:W-:-:S15]  /*5bcb0*/  HMMA.16816.F32 R4, R16, R24, R4 ;  /* 0x000000181004723c */ /* 0x004fde0000001804 */
[----:B------:R-:W-:-:S08]  /*5bcc0*/  NOP ;  /* 0x0000000000007918 */ /* 0x000fd00000000000 */
[----:B------:R-:W-:Y:S04]  /*5bcd0*/  STL.64 [R1+0x5a0], R4 ;  /* 0x0005a00401007387 */ /* 0x000fe80000100a00 */
[----:B------:R3:W-:Y:S02]  /*5bce0*/  STL.64 [R1+0x5a8], R6 ;  /* 0x0005a80601007387 */ /* 0x0007e40000100a00 */
[----:B---3--:R-:W-:Y:S06]  /*5bcf0*/  HMMA.16816.F32 R4, R16, R26, R8 ;  /* 0x0000001a1004723c */ /* 0x008fec0000001808 */
[----:B------:R-:W-:-:S02]  /*5bd00*/  IMAD.MOV.U32 R15, RZ, RZ, R26 ;  /* 0x000000ffff0f7224 */ /* 0x000fc400078e001a */
[----:B------:R-:W-:-:S15]  /*5bd10*/  IMAD.MOV.U32 R20, RZ, RZ, R27 ;  /* 0x000000ffff147224 */ /* 0x000fde00078e001b */
[----:B------:R-:W-:Y:S04]  /*5bd20*/  STL.64 [R1+0x590], R4 ;  /* 0x0005900401007387 */ /* 0x000fe80000100a00 */
[----:B------:R-:W-:Y:S04]  /*5bd30*/  STL.64 [R1+0x598], R6 ;  /* 0x0005980601007387 */ /* 0x000fe80000100a00 */
[----:B------:R-:W2:Y:S04]  /*5bd40*/  LDL.LU.64 R24, [R1+0x550] ;  /* 0x0005500001187983 */ /* 0x000ea80000300a00 */
[----:B------:R-:W3:Y:S04]  /*5bd50*/  LDL.LU.64 R26, [R1+0x558] ;  /* 0x00055800011a7983 */ /* 0x000ee80000300a00 */
[----:B---3--:R-:W-:Y:S04]  /*5bd60*/  STL.64 [R1+0x4260], R26 ;  /* 0x0042601a01007387 */ /* 0x008fe80000100a00 */
[----:B--2---:R0:W-:Y:S04]  /*5bd70*/  STL.64 [R1+0x4258], R24 ;  /* 0x0042581801007387 */ /* 0x0041e80000100a00 */
[----:B0-----:R-:W2:Y:S04]  /*5bd80*/  LDL.LU.64 R24, [R1+0x560] ;  /* 0x0005600001187983 */ /* 0x001ea80000300a00 */
[----:B------:R-:W3:Y:S04]  /*5bd90*/  LDL.LU.64 R26, [R1+0x568] ;  /* 0x00056800011a7983 */ /* 0x000ee80000300a00 */
[----:B---3--:R0:W-:Y:S04]  /*5bda0*/  STL.64 [R1+0x4270], R26 ;  /* 0x0042701a01007387 */ /* 0x0081e80000100a00 */
[----:B0-----:R-:W3:Y:S04]  /*5bdb0*/  LDL R26, [R1+0x8] ;  /* 0x00000800011a7983 */ /* 0x001ee80000100800 */
[----:B--2---:R-:W-:Y:S04]  /*5bdc0*/  STL.64 [R1+0x4268], R24 ;  /* 0x0042681801007387 */ /* 0x004fe80000100a00 */
[----:B----4-:R-:W-:Y:S04]  /*5bdd0*/  STL.64 [R1+0x4228], R22 ;  /* 0x0042281601007387 */ /* 0x010fe80000100a00 */
[----:B------:R0:W-:Y:S04]  /*5bde0*/  STL.64 [R1+0x4220], R20 ;  /* 0x0042201401007387 */ /* 0x0001e80000100a00 */
[----:B0-----:R-:W2:Y:S04]  /*5bdf0*/  LDL.LU.64 R20, [R1+0x530] ;  /* 0x0005300001147983 */ /* 0x001ea80000300a00 */
[----:B------:R-:W4:Y:S04]  /*5be00*/  LDL.LU.64 R22, [R1+0x538] ;  /* 0x0005380001167983 */ /* 0x000f280000300a00 */
[----:B----4-:R-:W-:Y:S04]  /*5be10*/  STL.64 [R1+0x4238], R22 ;  /* 0x0042381601007387 */ /* 0x010fe80000100a00 */
[----:B--2---:R0:W-:Y:S04]  /*5be20*/  STL.64 [R1+0x4230], R20 ;  /* 0x0042301401007387 */ /* 0x0041e80000100a00 */
[----:B0-----:R-:W2:Y:S04]  /*5be30*/  LDL.LU.64 R20, [R1+0x540] ;  /* 0x0005400001147983 */ /* 0x001ea80000300a00 */
[----:B------:R-:W4:Y:S01]  /*5be40*/  LDL.LU.64 R22, [R1+0x548] ;  /* 0x0005480001167983 */ /* 0x000f220000300a00 */
[----:B------:R-:W-:-:S03]  /*5be50*/  IMAD.MOV.U32 R27, RZ, RZ, R0 ;  /* 0x000000ffff1b7224 */ /* 0x000fc600078e0000 */
[----:B----4-:R-:W-:Y:S04]  /*5be60*/  STL.64 [R1+0x4280], R22 ;  /* 0x0042801601007387 */ /* 0x010fe80000100a00 */
[----:B--2---:R0:W-:Y:S04]  /*5be70*/  STL.64 [R1+0x4278], R20 ;  /* 0x0042781401007387 */ /* 0x0041e80000100a00 */
[----:B0-----:R-:W3:Y:S04]  /*5be80*/  LDL.LU.64 R20, [R1+0x570] ;  /* 0x0005700001147983 */ /* 0x001ee80000300a00 */
[----:B------:R-:W3:Y:S04]  /*5be90*/  LDL.LU.64 R22, [R1+0x578] ;  /* 0x0005780001167983 */ /* 0x000ee80000300a00 */
[----:B------:R-:W2:Y:S04]  /*5bea0*/  LDL.LU.64 R8, [R1+0x510] ;  /* 0x0005100001087983 */ /* 0x000ea80000300a00 */
[----:B------:R-:W4:Y:S01]  /*5beb0*/  LDL.LU.64 R10, [R1+0x518] ;  /* 0x00051800010a7983 */ /* 0x000f220000300a00 */
[C---:B---3--:R-:W-:Y:S03]  /*5bec0*/  HMMA.16816.F32 R24, R16.reuse, R26, R20 ;  /* 0x0000001a1018723c */ /* 0x048fe60000001814 */
[----:B----4-:R-:W-:Y:S04]  /*5bed0*/  STL.64 [R1+0x4218], R10 ;  /* 0x0042180a01007387 */ /* 0x010fe80000100a00 */
[----:B--2---:R0:W-:Y:S04]  /*5bee0*/  STL.64 [R1+0x4210], R8 ;  /* 0x0042100801007387 */ /* 0x0041e80000100a00 */
[----:B0-----:R-:W2:Y:S04]  /*5bef0*/  LDL.LU.64 R8, [R1+0x520] ;  /* 0x0005200001087983 */ /* 0x001ea80000300a00 */
[----:B------:R-:W2:Y:S04]  /*5bf00*/  LDL.LU.64 R10, [R1+0x528] ;  /* 0x00052800010a7983 */ /* 0x000ea80000300a00 */
[----:B------:R-:W-:Y:S04]  /*5bf10*/  STL.64 [R1+0x41f8], R14 ;  /* 0x0041f80e01007387 */ /* 0x000fe80000100a00 */
[----:B------:R0:W-:Y:S04]  /*5bf20*/  STL.64 [R1+0x41f0], R12 ;  /* 0x0041f00c01007387 */ /* 0x0001e80000100a00 */
[----:B0-----:R-:W3:Y:S04]  /*5bf30*/  LDL.LU.64 R12, [R1+0x500] ;  /* 0x00050000010c7983 */ /* 0x001ee80000300a00 */
[----:B------:R-:W3:Y:S04]  /*5bf40*/  LDL.LU.64 R14, [R1+0x508] ;  /* 0x00050800010e7983 */ /* 0x000ee80000300a00 */
[----:B------:R-:W4:Y:S04]  /*5bf50*/  LDL.LU.64 R4, [R1+0x4f0] ;  /* 0x0004f00001047983 */ /* 0x000f280000300a00 */
[----:B------:R-:W4:Y:S04]  /*5bf60*/  LDL.LU.64 R6, [R1+0x4f8] ;  /* 0x0004f80001067983 */ /* 0x000f280000300a00 */
[----:B------:R-:W2:Y:S04]  /*5bf70*/  LDL.LU.64 R22, [R1+0x4280] ;  /* 0x0042800001167983 */ /* 0x000ea80000300a00 */
[----:B------:R-:W2:Y:S04]  /*5bf80*/  LDL.LU.64 R20, [R1+0x4278] ;  /* 0x0042780001147983 */ /* 0x000ea80000300a00 */
[----:B------:R-:W-:Y:S04]  /*5bf90*/  STL.64 [R1+0x580], R24 ;  /* 0x0005801801007387 */ /* 0x000fe80000100a00 */
[----:B------:R0:W-:Y:S04]  /*5bfa0*/  STL.64 [R1+0x588], R26 ;  /* 0x0005881a01007387 */ /* 0x0001e80000100a00 */
[----:B0-----:R-:W3:Y:S04]  /*5bfb0*/  LDL.LU.64 R26, [R1+0x4270] ;  /* 0x00427000011a7983 */ /* 0x001ee80000300a00 */
[----:B------:R-:W3:Y:S01]  /*5bfc0*/  LDL.LU.64 R24, [R1+0x4268] ;  /* 0x0042680001187983 */ /* 0x000ee20000300a00 */
[----:B------:R-:W-:Y:S01]  /*5bfd0*/  IMAD.MOV.U32 R0, RZ, RZ, R29 ;  /* 0x000000ffff007224 */ /* 0x000fe200078e001d */
[----:B---3--:R-:W-:-:S15]  /*5bfe0*/  HMMA.16816.F32 R24, R16, R28, R24 ;  /* 0x0000001c1018723c */ /* 0x008fde0000001818 */
[----:B------:R-:W-:-:S08]  /*5bff0*/  NOP ;  /* 0x0000000000007918 */ /* 0x000fd00000000000 */
[----:B------:R-:W-:Y:S04]  /*5c000*/  STL.64 [R1+0x570], R24 ;  /* 0x0005701801007387 */ /* 0x000fe80000100a00 */
[----:B------:R0:W-:Y:S04]  /*5c010*/  STL.64 [R1+0x578], R26 ;  /* 0x0005781a01007387 */ /* 0x0001e80000100a00 */
[----:B0-----:R-:W3:Y:S04]  /*5c020*/  LDL.LU.64 R26, [R1+0x4260] ;  /* 0x00426000011a7983 */ /* 0x001ee80000300a00 */
[----:B------:R-:W3:Y:S04]  /*5c030*/  LDL.LU.64 R24, [R1+0x4258] ;  /* 0x0042580001187983 */ /* 0x000ee80000300a00 */
[----:B------:R-:W3:Y:S02]  /*5c040*/  LDL.LU.64 R28, [R1+0x4250] ;  /* 0x00425000011c7983 */ /* 0x000ee40000300a00 */
[----:B---3--:R-:W-:-:S15]  /*5c050*/  HMMA.16816.F32 R24, R16, R28, R24 ;  /* 0x0000001c1018723c */ /* 0x008fde0000001818 */
[----:B------:R-:W-:-:S08]  /*5c060*/  NOP ;  /* 0x0000000000007918 */ /* 0x000fd00000000000 */
[----:B------:R-:W-:Y:S04]  /*5c070*/  STL.64 [R1+0x560], R24 ;  /* 0x0005601801007387 */ /* 0x000fe80000100a00 */
[----:B------:R0:W-:Y:S04]  /*5c080*/  STL.64 [R1+0x568], R26 ;  /* 0x0005681a01007387 */ /* 0x0001e80000100a00 */
[----:B0-----:R-:W2:Y:S04]  /*5c090*/  LDL.LU.64 R26, [R1+0x4248] ;  /* 0x00424800011a7983 */ /* 0x001ea80000300a00 */
[----:B------:R-:W3:Y:S01]  /*5c0a0*/  LDL.LU.64 R24, [R1+0x4240] ;  /* 0x0042400001187983 */ /* 0x000ee20000300a00 */
        /* <DEDUP_REMOVED lines=11> */
[----:B------:R-:W3:Y:S04]  /*5c160*/  LDL.LU.64 R20, [R1+0x4220] ;  /* 0x0042200001147983 */ /* 0x000ee80000300a00 */
[----:B------:R0:W-:Y:S04]  /*5c170*/  STL.64 [R1+0x4050], R26 ;  /* 0x0040501a01007387 */ /* 0x0001e80000100a00 */
[----:B0-----:R-:W4:Y:S04]  /*5c180*/  LDL.LU R26, [R1+0x1060] ;  /* 0x00106000011a7983 */ /* 0x001f280000300800 */
[----:B------:R-:W4:Y:S04]  /*5c190*/  LDL.LU R27, [R1+0x1068] ;  /* 0x00106800011b7983 */ /* 0x000f280000300800 */
[----:B------:R0:W-:Y:S01]  /*5c1a0*/  STL.64 [R1+0x4048], R24 ;  /* 0x0040481801007387 */ /* 0x0001e20000100a00 */
[----:B--2---:R-:W-:Y:S03]  /*5c1b0*/  HMMA.16816.F32 R8, R16, R22, R8 ;  /* 0x000000161008723c */ /* 0x004fe60000001808 */
[----:B----4-:R1:W-:Y:S04]  /*5c1c0*/  STL.64 [R1+0x41d0], R26 ;  /* 0x0041d01a01007387 */ /* 0x0103e80000100a00 */
[----:B0-----:R-:W2:Y:S04]  /*5c1d0*/  LDL.LU.64 R24, [R1+0x4e0] ;  /* 0x0004e00001187983 */ /* 0x001ea80000300a00 */
[----:B-1----:R-:W2:-:S12]  /*5c1e0*/  LDL.LU.64 R26, [R1+0x4e8] ;  /* 0x0004e800011a7983 */ /* 0x002e980000300a00 */
[----:B------:R-:W-:Y:S04]  /*5c1f0*/  STL.64 [R1+0x530], R8 ;  /* 0x0005300801007387 */ /* 0x000fe80000100a00 */
[----:B------:R0:W-:Y:S04]  /*5c200*/  STL.64 [R1+0x538], R10 ;  /* 0x0005380a01007387 */ /* 0x0001e80000100a00 */
[----:B0-----:R-:W4:Y:S04]  /*5c210*/  LDL.LU.64 R10, [R1+0x4218] ;  /* 0x00421800010a7983 */ /* 0x001f280000300a00 */
[----:B------:R-:W4:Y:S02]  /*5c220*/  LDL.LU.64 R8, [R1+0x4210] ;  /* 0x0042100001087983 */ /* 0x000f240000300a00 */
[----:B----4-:R-:W-:-:S15]  /*5c230*/  HMMA.16816.F32 R8, R16, R2, R8 ;  /* 0x000000021008723c */ /* 0x010fde0000001808 */
[----:B------:R-:W-:-:S08]  /*5c240*/  NOP ;  /* 0x0000000000007918 */ /* 0x000fd00000000000 */
[----:B------:R-:W-:Y:S04]  /*5c250*/  STL.64 [R1+0x520], R8 ;  /* 0x0005200801007387 */ /* 0x000fe80000100a00 */
[----:B------:R0:W-:Y:S04]  /*5c260*/  STL.64 [R1+0x528], R10 ;  /* 0x0005280a01007387 */ /* 0x0001e80000100a00 */
[----:B0-----:R-:W4:Y:S04]  /*5c270*/  LDL.LU.64 R10, [R1+0x4208] ;  /* 0x00420800010a7983 */ /* 0x001f280000300a00 */
[----:B------:R-:W3:Y:S02]  /*5c280*/  LDL.LU.64 R8, [R1+0x4200] ;  /* 0x0042000001087983 */ /* 0x000ee40000300a00 */
[C---:B---3--:R-:W-:Y:S06]  /*5c290*/  HMMA.16816.F32 R12, R16.reuse, R8, R12 ;  /* 0x00000008100c723c */ /* 0x048fec000000180c */
[----:B----4-:R-:W-:-:S15]  /*5c2a0*/  HMMA.16816.F32 R4, R16, R10, R4 ;  /* 0x0000000a1004723c */ /* 0x010fde0000001804 */
[----:B------:R-:W-:-:S02]  /*5c2b0*/  NOP ;  /* 0x0000000000007918 */ /* 0x000fc40000000000 */
[----:B------:R-:W-:Y:S04]  /*5c2c0*/  STL.64 [R1+0x510], R12 ;  /* 0x0005100c01007387 */ /* 0x000fe80000100a00 */
[----:B------:R0:W-:Y:S04]  /*5c2d0*/  STL.64 [R1+0x518], R14 ;  /* 0x0005180e01007387 */ /* 0x0001e80000100a00 */
[----:B0-----:R-:W3:Y:S04]  /*5c2e0*/  LDL.LU.64 R14, [R1+0x41f8] ;  /* 0x0041f800010e7983 */ /* 0x001ee80000300a00 */
[----:B------:R-:W4:Y:S04]  /*5c2f0*/  LDL.LU.64 R12, [R1+0x41f0] ;  /* 0x0041f000010c7983 */ /* 0x000f280000300a00 */
[----:B------:R-:W-:Y:S04]  /*5c300*/  STL.64 [R1+0x500], R4 ;  /* 0x0005000401007387 */ /* 0x000fe80000100a00 */
[----:B------:R0:W-:Y:S04]  /*5c310*/  STL.64 [R1+0x508], R6 ;  /* 0x0005080601007387 */ /* 0x0001e80000100a00 */
[----:B0-----:R-:W3:Y:S04]  /*5c320*/  LDL.LU.64 R6, [R1+0x41e8] ;  /* 0x0041e80001067983 */ /* 0x001ee80000300a00 */
[----:B------:R-:W4:Y:S04]  /*5c330*/  LDL.LU.64 R4, [R1+0x41e0] ;  /* 0x0041e00001047983 */ /* 0x000f280000300a00 */
[----:B------:R-:W-:Y:S04]  /*5c340*/  STL.64 [R1+0x4020], R10 ;  /* 0x0040200a01007387 */ /* 0x000fe80000100a00 */
[----:B------:R0:W-:Y:S04]  /*5c350*/  STL.64 [R1+0x4018], R8 ;  /* 0x0040180801007387 */ /* 0x0001e80000100a00 */
[----:B0-----:R-:W3:Y:S04]  /*5c360*/  LDL.LU.64 R8, [R1+0x8c0] ;  /* 0x0008c00001087983 */ /* 0x001ee80000300a00 */
[----:B------:R-:W3:Y:S01]  /*5c370*/  LDL.LU.64 R10, [R1+0x8c8] ;  /* 0x0008c800010a7983 */ /* 0x000ee20000300a00 */
[----:B----4-:R-:W-:-:S02]  /*5c380*/  IMAD R4, R4, 0x100, R12 ;  /* 0x0000010004047824 */ /* 0x010fc400078e020c */
[----:B------:R-:W-:Y:S01]  /*5c390*/  IMAD R5, R5, 0x100, R13 ;  /* 0x0000010005057824 */ /* 0x000fe200078e020d */
[----:B------:R-:W2:Y:S04]  /*5c3a0*/  LDL.LU R12, [R1+0x41dc] ;  /* 0x0041dc00010c7983 */ /* 0x000ea80000300800 */
[----:B------:R-:W2:Y:S02]  /*5c3b0*/  LDL.LU R13, [R1+0x41d8] ;  /* 0x0041d800010d7983 */ /* 0x000ea40000300800 */
[----:B--2---:R-:W-:-:S15]  /*5c3c0*/  HMMA.16816.F32 R24, R16, R12, R24 ;  /* 0x0000000c1018723c */ /* 0x004fde0000001818 */
[----:B------:R-:W-:-:S08]  /*5c3d0*/  NOP ;  /* 0x0000000000007918 */ /* 0x000fd00000000000 */
[----:B------:R3:W-:Y:S04]  /*5c3e0*/  STL.64 [R1+0x4f0], R24 ;  /* 0x0004f01801007387 */ /* 0x0007e80000100a00 */
[----:B------:R0:W-:Y:S01]  /*5c3f0*/  STL.64 [R1+0x4f8], R26 ;  /* 0x0004f81a01007387 */ /* 0x0001e20000100a00 */
[----:B---3--:R-:W-:-:S03]  /*5c400*/  IMAD.MOV.U32 R24, RZ, RZ, R15 ;  /* 0x000000ffff187224 */ /* 0x008fc600078e000f */
[----:B0-----:R-:W2:Y:S04]  /*5c410*/  LDL.LU.64 R26, [R1+0x41d0] ;  /* 0x0041d000011a7983 */ /* 0x001ea80000300a00 */
[----:B------:R-:W3:Y:S01]  /*5c420*/  LDL.LU R15, [R1+0x41cc] ;  /* 0x0041cc00010f7983 */ /* 0x000ee20000300800 */
[----:B------:R-:W-:-:S03]  /*5c430*/  IMAD.MOV.U32 R25, RZ, RZ, R20 ;  /* 0x000000ffff197224 */ /* 0x000fc600078e0014 */
[----:B------:R-:W4:Y:S01]  /*5c440*/  LDL.LU R20, [R1+0x41c8] ;  /* 0x0041c80001147983 */ /* 0x000f220000300800 */
[----:B---3--:R-:W-:Y:S01]  /*5c450*/  HMMA.16816.F32 R8, R16, R14, R8 ;  /* 0x0000000e1008723c */ /* 0x008fe20000001808 */
[----:B--2---:R-:W-:Y:S02]  /*5c460*/  IMAD R6, R6, 0x100, R26 ;  /* 0x0000010006067824 */ /* 0x004fe400078e021a */
[----:B------:R-:W-:Y:S01]  /*5c470*/  IMAD R7, R7, 0x100, R27 ;  /* 0x0000010007077824 */ /* 0x000fe200078e021b */
[----:B------:R-:W2:Y:S04]  /*5c480*/  LDL.LU R26, [R1+0x88] ;  /* 0x00008800011a7983 */ /* 0x000ea80000300800 */
[----:B------:R-:W2:Y:S04]  /*5c490*/  LDL.LU R27, [R1+0x8c] ;  /* 0x00008c00011b7983 */ /* 0x000ea80000300800 */
[----:B------:R0:W-:Y:S04]  /*5c4a0*/  STL.64 [R1+0x4120], R24 ;  /* 0x0041201801007387 */ /* 0x0001e80000100a00 */
[----:B0-----:R-:W3:Y:S07]  /*5c4b0*/  LDL.LU R24, [R1+0x90] ;  /* 0x0000900001187983 */ /* 0x001eee0000300800 */
[----:B------:R-:W-:Y:S04]  /*5c4c0*/  STL.64 [R1+0x8c0], R8 ;  /* 0x0008c00801007387 */ /* 0x000fe80000100a00 */
[----:B------:R-:W-:Y:S04]  /*5c4d0*/  STL.64 [R1+0x8c8], R10 ;  /* 0x0008c80a01007387 */ /* 0x000fe80000100a00 */
[----:B------:R-:W3:Y:S04]  /*5c4e0*/  LDL.LU R25, [R1+0x94] ;  /* 0x0000940001197983 */ /* 0x000ee80000300800 */
[----:B--2---:R0:W-:Y:S04]  /*5c4f0*/  STL.64 [R1+0x4198], R26 ;  /* 0x0041981a01007387 */ /* 0x0041e80000100a00 */
[----:B0-----:R-:W2:Y:S04]  /*5c500*/  LDL.LU R26, [R1+0xa0] ;  /* 0x0000a000011a7983 */ /* 0x001ea80000300800 */
[----:B------:R-:W2:Y:S04]  /*5c510*/  LDL.LU R27, [R1+0xa4] ;  /* 0x0000a400011b7983 */ /* 0x000ea80000300800 */
[----:B------:R-:W2:Y:S04]  /*5c520*/  LDL.LU.64 R8, [R1+0x8b0] ;  /* 0x0008b00001087983 */ /* 0x000ea80000300a00 */
[----:B------:R-:W2:Y:S04]  /*5c530*/  LDL.LU.64 R10, [R1+0x8b8] ;  /* 0x0008b800010a7983 */ /* 0x000ea80000300a00 */
[----:B---3--:R0:W-:Y:S04]  /*5c540*/  STL.64 [R1+0x4190], R24 ;  /* 0x0041901801007387 */ /* 0x0081e80000100a00 */
[----:B0-----:R-:W3:Y:S04]  /*5c550*/  LDL R24, [R1+0xa8] ;  /* 0x0000a80001187983 */ /* 0x001ee80000100800 */
[----:B------:R-:W3:Y:S04]  /*5c560*/  LDL R25, [R1+0xac] ;  /* 0x0000ac0001197983 */ /* 0x000ee80000100800 */
[----:B------:R0:W-:Y:S04]  /*5c570*/  STL.64 [R1+0x4000], R14 ;  /* 0x0040000e01007387 */ /* 0x0001e80000100a00 */
[----:B0-----:R-:W2:Y:S04]  /*5c580*/  LDL.LU R14, [R1+0x18] ;  /* 0x00001800010e7983 */ /* 0x001ea80000300800 */
[----:B------:R-:W2:Y:S04]  /*5c590*/  LDL.LU R15, [R1+0x1c] ;  /* 0x00001c00010f7983 */ /* 0x000ea80000300800 */
[----:B------:R4:W-:Y:S02]  /*5c5a0*/  STL.64 [R1+0x3ff8], R12 ;  /* 0x003ff80c01007387 */ /* 0x0009e40000100a00 */
[----:B----4-:R-:W-:-:S02]  /*5c5b0*/  IMAD.MOV.U32 R12, RZ, RZ, R20 ;  /* 0x000000ffff0c7224 */ /* 0x010fc400078e0014 */
[----:B------:R-:W-:Y:S01]  /*5c5c0*/  IMAD.MOV.U32 R13, RZ, RZ, R21 ;  /* 0x000000ffff0d7224 */ /* 0x000fe200078e0015 */
[----:B------:R-:W4:Y:S04]  /*5c5d0*/  LDL.LU R20, [R1+0x41c4] ;  /* 0x0041c40001147983 */ /* 0x000f280000300800 */
[----:B------:R-:W4:Y:S04]  /*5c5e0*/  LDL.LU R21, [R1+0x41c0] ;  /* 0x0041c00001157983 */ /* 0x000f280000300800 */
[----:B--2---:R0:W-:Y:S04]  /*5c5f0*/  STL.64 [R1+0x4068], R14 ;  /* 0x0040680e01007387 */ /* 0x0041e80000100a00 */
[----:B0-----:R-:W2:Y:S04]  /*5c600*/  LDL.LU R14, [R1+0x28] ;  /* 0x00002800010e7983 */ /* 0x001ea80000300800 */
[----:B------:R-:W2:Y:S01]  /*5c610*/  LDL.LU R15, [R1+0x2c] ;  /* 0x00002c00010f7983 */ /* 0x000ea20000300800 */
[----:B----4-:R-:W-:Y:S01]  /*5c620*/  HMMA.16816.F32 R8, R16, R20, R8 ;  /* 0x000000141008723c */ /* 0x010fe20000001808 */
[----:B------:R-:W-:-:S02]  /*5c630*/  F2FP.F16.E4M3.UNPACK_B R6, R6 ;  /* 0x00000006ff06723e */ /* 0x000fc400020006ff */
[----:B------:R-:W-:Y:S02]  /*5c640*/  F2FP.F16.E4M3.UNPACK_B R7, R7 ;  /* 0x00000007ff07723e */ /* 0x000fe400020006ff */
[----:B------:R-:W-:Y:S02]  /*5c650*/  F2FP.F16.E4M3.UNPACK_B R4, R4 ;  /* 0x00000004ff04723e */ /* 0x000fe400020006ff */
[----:B------:R-:W-:Y:S01]  /*5c660*/  F2FP.F16.E4M3.UNPACK_B R5, R5 ;  /* 0x00000005ff05723e */ /* 0x000fe200020006ff */
[----:B------:R-:W-:Y:S04]  /*5c670*/  STL.64 [R1+0x4078], R12 ;  /* 0x0040780c01007387 */ /* 0x000fe80000100a00 */
[----:B--2---:R-:W-:Y:S04]  /*5c680*/  STL.64 [R1+0x4090], R14 ;  /* 0x0040900e01007387 */ /* 0x004fe80000100a00 */
[----:B------:R-:W-:Y:S04]  /*5c690*/  STL.64 [R1+0x41b8], R6 ;  /* 0x0041b80601007387 */ /* 0x000fe80000100a00 */
[----:B------:R0:W-:Y:S04]  /*5c6a0*/  STL.64 [R1+0x41b0], R4 ;  /* 0x0041b00401007387 */ /* 0x0001e80000100a00 */
[----:B0-----:R-:W3:Y:S04]  /*5c6b0*/  LDL.LU.64 R4, [R1+0x4d0] ;  /* 0x0004d00001047983 */ /* 0x001ee80000300a00 */
[----:B------:R-:W3:Y:S04]  /*5c6c0*/  LDL.LU.64 R6, [R1+0x4d8] ;  /* 0x0004d80001067983 */ /* 0x000ee80000300a00 */
[----:B------:R0:W-:Y:S04]  /*5c6d0*/  STL.64 [R1+0x8b0], R8 ;  /* 0x0008b00801007387 */ /* 0x0001e80000100a00 */
[----:B------:R1:W-:Y:S04]  /*5c6e0*/  STL.64 [R1+0x8b8], R10 ;  /* 0x0008b80a01007387 */ /* 0x0003e80000100a00 */
[----:B0-----:R-:W2:Y:S04]  /*5c6f0*/  LDL.LU.64 R8, [R1+0x450] ;  /* 0x0004500001087983 */ /* 0x001ea80000300a00 */
[----:B-1----:R-:W4:Y:S04]  /*5c700*/  LDL.LU.64 R10, [R1+0x458] ;  /* 0x00045800010a7983 */ /* 0x002f280000300a00 */
[----:B----4-:R-:W-:Y:S04]  /*5c710*/  STL.64 [R1+0x41a8], R10 ;  /* 0x0041a80a01007387 */ /* 0x010fe80000100a00 */
[----:B--2---:R0:W-:Y:S04]  /*5c720*/  STL.64 [R1+0x41a0], R8 ;  /* 0x0041a00801007387 */ /* 0x0041e80000100a00 */
[----:B0-----:R-:W2:Y:S04]  /*5c730*/  LDL.LU.64 R8, [R1+0x4a0] ;  /* 0x0004a00001087983 */ /* 0x001ea80000300a00 */
[----:B------:R-:W2:Y:S04]  /*5c740*/  LDL.LU.64 R10, [R1+0x4a8] ;  /* 0x0004a800010a7983 */ /* 0x000ea80000300a00 */
[----:B------:R-:W4:Y:S04]  /*5c750*/  LDL.LU R12, [R1+0x30] ;  /* 0x00003000010c7983 */ /* 0x000f280000300800 */
[----:B------:R-:W4:Y:S04]  /*5c760*/  LDL.LU R13, [R1+0x34] ;  /* 0x00003400010d7983 */ /* 0x000f280000300800 */
[----:B------:R-:W2:Y:S04]  /*5c770*/  LDL.LU R14, [R1+0x38] ;  /* 0x00003800010e7983 */ /* 0x000ea80000300800 */
[----:B------:R-:W2:Y:S01]  /*5c780*/  LDL.LU R15, [R1+0x3c] ;  /* 0x00003c00010f7983 */ /* 0x000ea20000300800 */
[----:B---3--:R-:W-:Y:S03]  /*5c790*/  HMMA.16816.F32 R16, R16, R24, R4 ;  /* 0x000000181010723c */ /* 0x008fe60000001804 */
[----:B----4-:R0:W-:Y:S04]  /*5c7a0*/  STL.64 [R1+0x40a8], R12 ;  /* 0x0040a80c01007387 */ /* 0x0101e80000100a00 */
[----:B0-----:R-:W3:Y:S04]  /*5c7b0*/  LDL.LU R12, [R1+0x98] ;  /* 0x00009800010c7983 */ /* 0x001ee80000300800 */
[----:B------:R-:W3:Y:S04]  /*5c7c0*/  LDL.LU R13, [R1+0x9c] ;  /* 0x00009c00010d7983 */ /* 0x000ee80000300800 */
[----:B--2---:R-:W-:Y:S04]  /*5c7d0*/  STL.64 [R1+0x40c0], R14 ;  /* 0x0040c00e01007387 */ /* 0x004fe80000100a00 */
[----:B------:R-:W-:Y:S04]  /*5c7e0*/  STL [R1+0x3fcc], R20 ;  /* 0x003fcc1401007387 */ /* 0x000fe80000100800 */
[----:B------:R0:W-:Y:S04]  /*5c7f0*/  STL [R1+0x3fc8], R21 ;  /* 0x003fc81501007387 */ /* 0x0001e80000100800 */
[----:B------:R1:W-:Y:S04]  /*5c800*/  STL.64 [R1+0x4070], R22 ;  /* 0x0040701601007387 */ /* 0x0003e80000100a00 */
[----:B0-----:R-:W2:Y:S04]  /*5c810*/  LDL.LU.64 R20, [R1+0x470] ;  /* 0x0004700001147983 */ /* 0x001ea80000300a00 */
[----:B-1----:R-:W2:Y:S04]  /*5c820*/  LDL.LU.64 R22, [R1+0x478] ;  /* 0x0004780001167983 */ /* 0x002ea80000300a00 */
[----:B------:R-:W4:Y:S04]  /*5c830*/  LDL.LU.64 R6, [R1+0x41b8] ;  /* 0x0041b80001067983 */ /* 0x000f280000300a00 */
[----:B------:R-:W4:Y:S04]  /*5c840*/  LDL.LU.64 R4, [R1+0x41b0] ;  /* 0x0041b00001047983 */ /* 0x000f280000300a00 */
[----:B------:R0:W-:Y:S04]  /*5c850*/  STL.64 [R1+0x4e0], R16 ;  /* 0x0004e01001007387 */ /* 0x0001e80000100a00 */
[----:B------:R1:W-:Y:S04]  /*5c860*/  STL.64 [R1+0x4e8], R18 ;  /* 0x0004e81201007387 */ /* 0x0003e80000100a00 */
[----:B0-----:R-:W3:Y:S04]  /*5c870*/  LDL.LU.64 R16, [R1+0x490] ;  /* 0x0004900001107983 */ /* 0x001ee80000300a00 */
[----:B-1----:R-:W3:Y:S01]  /*5c880*/  LDL.LU.64 R18, [R1+0x498] ;  /* 0x0004980001127983 */ /* 0x002ee20000300a00 */
[C---:B----4-:R-:W-:Y:S03]  /*5c890*/  HMMA.16816.F32 R24, R4.reuse, R26, R8 ;  /* 0x0000001a0418723c */ /* 0x050fe60000001808 */
[----:B------:R-:W4:Y:S04]  /*5c8a0*/  LDL.LU.64 R10, [R1+0x41a8] ;  /* 0x0041a800010a7983 */ /* 0x000f280000300a00 */
[----:B------:R-:W4:Y:S01]  /*5c8b0*/  LDL.LU.64 R8, [R1+0x41a0] ;  /* 0x0041a00001087983 */ /* 0x000f220000300a00 */
[----:B---3--:R-:W-:-:S15]  /*5c8c0*/  HMMA.16816.F32 R16, R4, R12, R16 ;  /* 0x0000000c0410723c */ /* 0x008fde0000001810 */
[----:B------:R-:W-:Y:S04]  /*5c8d0*/  STL.64 [R1+0x4b0], R24 ;  /* 0x0004b01801007387 */ /* 0x000fe80000100a00 */
[----:B------:R0:W-:Y:S04]  /*5c8e0*/  STL.64 [R1+0x4b8], R26 ;  /* 0x0004b81a01007387 */ /* 0x0001e80000100a00 */
[----:B0-----:R-:W4:Y:S04]  /*5c8f0*/  LDL.LU.64 R26, [R1+0x4198] ;  /* 0x00419800011a7983 */ /* 0x001f280000300a00 */
[----:B------:R-:W2:Y:S04]  /*5c900*/  LDL.LU.64 R24, [R1+0x4190] ;  /* 0x0041900001187983 */ /* 0x000ea80000300a00 */
[----:B------:R-:W3:Y:S04]  /*5c910*/  LDL.LU R12, [R1+0x40] ;  /* 0x00004000010c7983 */ /* 0x000ee80000300800 */
[----:B------:R-:W-:Y:S04]  /*5c920*/  STL.64 [R1+0x4a0], R16 ;  /* 0x0004a01001007387 */ /* 0x000fe80000100a00 */
[----:B------:R2:W-:Y:S04]  /*5c930*/  STL.64 [R1+0x4a8], R18 ;  /* 0x0004a81201007387 */ /* 0x0005e80000100a00 */
[----:B------:R-:W3:Y:S01]  /*5c940*/  LDL.LU R13, [R1+0x44] ;  /* 0x00004400010d7983 */ /* 0x000ee20000300800 */
[C---:B--2---:R-:W-:Y:S06]  /*5c950*/  HMMA.16816.F32 R16, R4.reuse, R24, R20 ;  /* 0x000000180410723c */ /* 0x044fec0000001814 */
[----:B----4-:R-:W-:Y:S01]  /*5c960*/  HMMA.16816.F32 R8, R4, R26, R8 ;  /* 0x0000001a0408723c */ /* 0x010fe20000001808 */
[----:B---3--:R0:W-:Y:S04]  /*5c970*/  STL.64 [R1+0x40d8], R12 ;  /* 0x0040d80c01007387 */ /* 0x0081e80000100a00 */
[----:B------:R-:W2:-:S12]  /*5c980*/  LDL.LU R14, [R1+0x48] ;  /* 0x00004800010e7983 */ /* 0x000e980000300800 */
[----:B------:R-:W-:Y:S04]  /*5c990*/  STL.64 [R1+0x470], R16 ;  /* 0x0004701001007387 */ /* 0x000fe80000100a00 */
[----:B------:R-:W-:Y:S04]  /*5c9a0*/  STL.64 [R1+0x478], R18 ;  /* 0x0004781201007387 */ /* 0x000fe80000100a00 */
[----:B------:R-:W-:Y:S04]  /*5c9b0*/  STL.64 [R1+0x450], R8 ;  /* 0x0004500801007387 */ /* 0x000fe80000100a00 */
[----:B------:R-:W-:Y:S04]  /*5c9c0*/  STL.64 [R1+0x458], R10 ;  /* 0x0004580a01007387 */ /* 0x000fe80000100a00 */
[----:B------:R-:W2:Y:S04]  /*5c9d0*/  LDL.LU R15, [R1+0x4c] ;  /* 0x00004c00010f7983 */ /* 0x000ea80000300800 */
[----:B0-----:R-:W3:Y:S04]  /*5c9e0*/  LDL.LU R12, [R1+0x50] ;  /* 0x00005000010c7983 */ /* 0x001ee80000300800 */
[----:B------:R-:W3:Y:S04]  /*5c9f0*/  LDL.LU R13, [R1+0x54] ;  /* 0x00005400010d7983 */ /* 0x000ee80000300800 */
[----:B--2---:R0:W-:Y:S04]  /*5ca00*/  STL.64 [R1+0x40f0], R14 ;  /* 0x0040f00e01007387 */ /* 0x0041e80000100a00 */
[----:B0-----:R-:W2:Y:S04]  /*5ca10*/  LDL.LU R14, [R1+0x58] ;  /* 0x00005800010e7983 */ /* 0x001ea80000300800 */
[----:B------:R-:W2:Y:S04]  /*5ca20*/  LDL.LU R15, [R1+0x5c] ;  /* 0x00005c00010f7983 */ /* 0x000ea80000300800 */
[----:B------:R-:W4:Y:S04]  /*5ca30*/  LDL.LU R26, [R1+0x60] ;  /* 0x00006000011a7983 */ /* 0x000f280000300800 */
[----:B------:R-:W4:Y:S04]  /*5ca40*/  LDL.LU R27, [R1+0x64] ;  /* 0x00006400011b7983 */ /* 0x000f280000300800 */
[----:B------:R-:W3:Y:S04]  /*5ca50*/  LDL.LU R24, [R1+0x68] ;  /* 0x0000680001187983 */ /* 0x000ee80000300800 */
[----:B------:R-:W3:Y:S04]  /*5ca60*/  LDL.LU R25, [R1+0x6c] ;  /* 0x00006c0001197983 */ /* 0x000ee80000300800 */
[----:B----4-:R0:W-:Y:S04]  /*5ca70*/  STL.64 [R1+0x4130], R26 ;  /* 0x0041301a01007387 */ /* 0x0101e80000100a00 */
[----:B0-----:R-:W4:Y:S04]  /*5ca80*/  LDL.LU R26, [R1+0x70] ;  /* 0x00007000011a7983 */ /* 0x001f280000300800 */
[----:B------:R-:W4:Y:S04]  /*5ca90*/  LDL.LU R27, [R1+0x74] ;  /* 0x00007400011b7983 */ /* 0x000f280000300800 */
[----:B---3--:R0:W-:Y:S04]  /*5caa0*/  STL.64 [R1+0x4148], R24 ;  /* 0x0041481801007387 */ /* 0x0081e80000100a00 */
[----:B0-----:R-:W3:Y:S04]  /*5cab0*/  LDL.LU R24, [R1+0x78] ;  /* 0x0000780001187983 */ /* 0x001ee80000300800 */
[----:B------:R-:W3:Y:S04]  /*5cac0*/  LDL.LU R25, [R1+0x7c] ;  /* 0x00007c0001197983 */ /* 0x000ee80000300800 */
[----:B----4-:R0:W-:Y:S04]  /*5cad0*/  STL.64 [R1+0x4160], R26 ;  /* 0x0041601a01007387 */ /* 0x0101e80000100a00 */
[----:B0-----:R-:W4:Y:S04]  /*5cae0*/  LDL.LU R26, [R1+0x80] ;  /* 0x00008000011a7983 */ /* 0x001f280000300800 */
[----:B------:R-:W4:Y:S04]  /*5caf0*/  LDL.LU R27, [R1+0x84] ;  /* 0x00008400011b7983 */ /* 0x000f280000300800 */
[----:B---3--:R-:W-:Y:S04]  /*5cb00*/  STL.64 [R1+0x4178], R24 ;  /* 0x0041781801007387 */ /* 0x008fe80000100a00 */
[----:B------:R0:W-:Y:S04]  /*5cb10*/  STL.64 [R1+0x4108], R12 ;  /* 0x0041080c01007387 */ /* 0x0001e80000100a00 */
[----:B--2---:R1:W-:Y:S04]  /*5cb20*/  STL.64 [R1+0x4128], R14 ;  /* 0x0041280e01007387 */ /* 0x0043e80000100a00 */
[----:B0-----:R-:W2:Y:S04]  /*5cb30*/  LDL.LU.64 R12, [R1+0x390] ;  /* 0x00039000010c7983 */ /* 0x001ea80000300a00 */
[----:B-1----:R-:W3:Y:S04]  /*5cb40*/  LDL.LU.64 R14, [R1+0x398] ;  /* 0x00039800010e7983 */ /* 0x002ee80000300a00 */
        /* <DEDUP_REMOVED lines=38> */
[C---:B----4-:R-:W-:Y:S03]  /*5cdb0*/  HMMA.16816.F32 R24, R4.reuse, R26, R12 ;  /* 0x0000001a0418723c */ /* 0x050fe6000000180c */
[----:B---3--:R-:W-:Y:S04]  /*5cdc0*/  STL.64 [R1+0x4100], R22 ;  /* 0x0041001601007387 */ /* 0x008fe80000100a00 */
[----:B--2---:R0:W-:Y:S04]  /*5cdd0*/  STL.64 [R1+0x40f8], R20 ;  /* 0x0040f81401007387 */ /* 0x0041e80000100a00 */
[----:B0-----:R-:W2:Y:S04]  /*5cde0*/  LDL.LU.64 R20, [R1+0x350] ;  /* 0x0003500001147983 */ /* 0x001ea80000300a00 */
[----:B------:R-:W3:Y:S04]  /*5cdf0*/  LDL.LU.64 R22, [R1+0x358] ;  /* 0x0003580001167983 */ /* 0x000ee80000300a00 */
[----:B---3--:R-:W-:Y:S04]  /*5ce00*/  STL.64 [R1+0x4118], R22 ;  /* 0x0041181601007387 */ /* 0x008fe80000100a00 */
[----:B--2---:R0:W-:Y:S04]  /*5ce10*/  STL.64 [R1+0x4110], R20 ;  /* 0x0041101401007387 */ /* 0x0041e80000100a00 */
[----:B0-----:R-:W2:Y:S04]  /*5ce20*/  LDL.LU.64 R20, [R1+0x370] ;  /* 0x0003700001147983 */ /* 0x001ea80000300a00 */
[----:B------:R-:W2:Y:S04]  /*5ce30*/  LDL.LU.64 R22, [R1+0x378] ;  /* 0x0003780001167983 */ /* 0x000ea80000300a00 */
[----:B------:R-:W3:Y:S04]  /*5ce40*/  LDL.LU.64 R16, [R1+0x280] ;  /* 0x0002800001107983 */ /* 0x000ee80000300a00 */
[----:B------:R-:W3:Y:S04]  /*5ce50*/  LDL.LU.64 R18, [R1+0x288] ;  /* 0x0002880001127983 */ /* 0x000ee80000300a00 */
[----:B------:R-:W4:Y:S04]  /*5ce60*/  LDL.LU.64 R8, [R1+0x250] ;  /* 0x0002500001087983 */ /* 0x000f280000300a00 */
[----:B------:R-:W4:Y:S04]  /*5ce70*/  LDL.LU.64 R10, [R1+0x258] ;  /* 0x00025800010a7983 */ /* 0x000f280000300a00 */
        /* <DEDUP_REMOVED lines=27> */
[----:B------:R-:W2:-:S15]  /*5d030*/  LDL.LU.64 R14, [R1+0x4128] ;  /* 0x00412800010e7983 */ /* 0x000e9e0000300a00 */
[----:B------:R-:W-:-:S06]  /*5d040*/  NOP ;  /* 0x0000000000007918 */ /* 0x000fcc0000000000 */
[----:B------:R0:W-:Y:S04]  /*5d050*/  STL.64 [R1+0x3b0], R24 ;  /* 0x0003b01801007387 */ /* 0x0001e80000100a00 */
[----:B------:R1:W-:Y:S04]  /*5d060*/  STL.64 [R1+0x3b8], R26 ;  /* 0x0003b81a01007387 */ /* 0x0003e80000100a00 */
[----:B0-----:R-:W4:Y:S04]  /*5d070*/  LDL.LU.64 R24, [R1+0x4120] ;  /* 0x0041200001187983 */ /* 0x001f280000300a00 */
[----:B-1----:R-:W4:Y:S04]  /*5d080*/  LDL.LU R26, [R1+0x8] ;  /* 0x00000800011a7983 */ /* 0x002f280000300800 */
[----:B------:R-:W4:Y:S01]  /*5d090*/  LDL.LU R27, [R1+0xc] ;  /* 0x00000c00011b7983 */ /* 0x000f220000300800 */
[----:B--2---:R-:W-:Y:S03]  /*5d0a0*/  HMMA.16816.F32 R12, R4, R14, R20 ;  /* 0x0000000e040c723c */ /* 0x004fe60000001814 */
[----:B------:R-:W2:Y:S04]  /*5d0b0*/  LDL.LU.64 R22, [R1+0x4118] ;  /* 0x0041180001167983 */ /* 0x000ea80000300a00 */
[----:B------:R-:W2:-:S15]  /*5d0c0*/  LDL.LU.64 R20, [R1+0x4110] ;  /* 0x0041100001147983 */ /* 0x000e9e0000300a00 */
[----:B------:R-:W-:-:S01]  /*5d0d0*/  NOP ;  /* 0x0000000000007918 */ /* 0x000fc20000000000 */
        /* <DEDUP_REMOVED lines=46> */
[----:B------:R-:W2:-:S15]  /*5d3c0*/  LDL.LU.64 R22, [R1+0x4070] ;  /* 0x0040700001167983 */ /* 0x000e9e0000300a00 */
[----:B------:R-:W-:-:S06]  /*5d3d0*/  NOP ;  /* 0x0000000000007918 */ /* 0x000fcc0000000000 */
[----:B------:R-:W-:Y:S04]  /*5d3e0*/  STL.64 [R1+0x2a0], R12 ;  /* 0x0002a00c01007387 */ /* 0x000fe80000100a00 */
[----:B------:R0:W-:Y:S04]  /*5d3f0*/  STL.64 [R1+0x2a8], R14 ;  /* 0x0002a80e01007387 */ /* 0x0001e80000100a00 */
[----:B0-----:R-:W3:Y:S04]  /*5d400*/  LDL.LU.64 R14, [R1+0x4068] ;  /* 0x00406800010e7983 */ /* 0x001ee80000300a00 */
[----:B------:R-:W2:Y:S01]  /*5d410*/  LDL.LU.64 R12, [R1+0x1f0] ;  /* 0x0001f000010c7983 */ /* 0x000ea20000300a00 */
[----:B---3--:R-:W-:-:S15]  /*5d420*/  HMMA.16816.F32 R16, R4, R14, R16 ;  /* 0x0000000e0410723c */ /* 0x008fde0000001810 */
[----:B------:R-:W-:-:S08]  /*5d430*/  NOP ;  /* 0x0000000000007918 */ /* 0x000fd00000000000 */
[----:B------:R-:W-:Y:S04]  /*5d440*/  STL.64 [R1+0x280], R16 ;  /* 0x0002801001007387 */ /* 0x000fe80000100a00 */
[----:B------:R-:W-:Y:S04]  /*5d450*/  STL.64 [R1+0x288], R18 ;  /* 0x0002881201007387 */ /* 0x000fe80000100a00 */
[----:B------:R-:W3:Y:S01]  /*5d460*/  LDL.LU.64 R14, [R1+0x1f8] ;  /* 0x0001f800010e7983 */ /* 0x000ee20000300a00 */
[----:B----4-:R-:W-:-:S15]  /*5d470*/  HMMA.16816.F32 R8, R4, R24, R8 ;  /* 0x000000180408723c */ /* 0x010fde0000001808 */
[----:B------:R-:W-:-:S08]  /*5d480*/  NOP ;  /* 0x0000000000007918 */ /* 0x000fd00000000000 */
[----:B------:R-:W-:Y:S04]  /*5d490*/  STL.64 [R1+0x250], R8 ;  /* 0x0002500801007387 */ /* 0x000fe80000100a00 */
[----:B------:R-:W-:Y:S04]  /*5d4a0*/  STL.64 [R1+0x258], R10 ;  /* 0x0002580a01007387 */ /* 0x000fe80000100a00 */
[----:B---3--:R-:W-:Y:S04]  /*5d4b0*/  STL.64 [R1+0x4060], R14 ;  /* 0x0040600e01007387 */ /* 0x008fe80000100a00 */
[----:B--2---:R0:W-:Y:S04]  /*5d4c0*/  STL.64 [R1+0x4058], R12 ;  /* 0x0040580c01007387 */ /* 0x0041e80000100a00 */
[----:B0-----:R-:W2:Y:S04]  /*5d4d0*/  LDL.LU.64 R12, [R1+0x230] ;  /* 0x00023000010c7983 */ /* 0x001ea80000300a00 */
[----:B------:R-:W2:Y:S04]  /*5d4e0*/  LDL.LU.64 R14, [R1+0x238] ;  /* 0x00023800010e7983 */ /* 0x000ea80000300a00 */
[----:B------:R-:W3:Y:S04]  /*5d4f0*/  LDL.LU.64 R8, [R1+0x1d0] ;  /* 0x0001d00001087983 */ /* 0x000ee80000300a00 */
[----:B------:R-:W3:Y:S04]  /*5d500*/  LDL.LU.64 R10, [R1+0x1d8] ;  /* 0x0001d800010a7983 */ /* 0x000ee80000300a00 */
[----:B------:R-:W4:Y:S04]  /*5d510*/  LDL.LU R16, [R1+0x106c] ;  /* 0x00106c0001107983 */ /* 0x000f280000300800 */
[----:B------:R-:W2:Y:S04]  /*5d520*/  LDL.LU R20, [R1+0x1078] ;  /* 0x0010780001147983 */ /* 0x000ea80000300800 */
[----:B--2---:R0:W-:Y:S04]  /*5d530*/  STL [R1+0x3fd0], R20 ;  /* 0x003fd01401007387 */ /* 0x0041e80000100800 */
[----:B0-----:R-:W2:Y:S04]  /*5d540*/  LDL.LU R20, [R1+0x1070] ;  /* 0x0010700001147983 */ /* 0x001ea80000300800 */
[----:B------:R-:W4:Y:S04]  /*5d550*/  LDL.LU R17, [R1+0x1074] ;  /* 0x0010740001117983 */ /* 0x000f280000300800 */
[----:B------:R-:W2:Y:S04]  /*5d560*/  LDL.LU R21, [R1+0x1080] ;  /* 0x0010800001157983 */ /* 0x000ea80000300800 */
[----:B------:R0:W-:Y:S04]  /*5d570*/  STL.64 [R1+0x4040], R22 ;  /* 0x0040401601007387 */ /* 0x0001e80000100a00 */
[----:B0-----:R-:W3:Y:S04]  /*5d580*/  LDL.LU R22, [R1] ;  /* 0x0000000001167983 */ /* 0x001ee80000300800 */
[----:B--2---:R-:W-:Y:S04]  /*5d590*/  STL.64 [R1+0x4038], R20 ;  /* 0x0040381401007387 */ /* 0x004fe80000100a00 */
[----:B------:R-:W2:Y:S04]  /*5d5a0*/  LDL.LU R18, [R1+0x107c] ;  /* 0x00107c0001127983 */ /* 0x000ea80000300800 */
[----:B------:R-:W2:Y:S01]  /*5d5b0*/  LDL.LU R19, [R1+0x1084] ;  /* 0x0010840001137983 */ /* 0x000ea20000300800 */
[----:B------:R-:W-:Y:S01]  /*5d5c0*/  HMMA.16816.F32 R24, R4, R26, R12 ;  /* 0x0000001a0418723c */ /* 0x000fe2000000180c */
[----:B------:R-:W-:-:S02]  /*5d5d0*/  IMAD.MOV.U32 R23, RZ, RZ, R0 ;  /* 0x000000ffff177224 */ /* 0x000fc400078e0000 */
[----:B--2---:R-:W-:Y:S04]  /*5d5e0*/  STL.64 [R1+0x3fe0], R18 ;  /* 0x003fe01201007387 */ /* 0x004fe80000100a00 */
[----:B----4-:R0:W-:Y:S04]  /*5d5f0*/  STL.64 [R1+0x3fd8], R16 ;  /* 0x003fd81001007387 */ /* 0x0101e80000100a00 */
[----:B0-----:R-:W3:Y:S04]  /*5d600*/  LDL.LU.64 R16, [R1+0x210] ;  /* 0x0002100001107983 */ /* 0x001ee80000300a00 */
[----:B------:R-:W3:Y:S04]  /*5d610*/  LDL.LU.64 R18, [R1+0x218] ;  /* 0x0002180001127983 */ /* 0x000ee80000300a00 */
[----:B------:R-:W2:Y:S04]  /*5d620*/  LDL.LU.64 R14, [R1+0x4060] ;  /* 0x00406000010e7983 */ /* 0x000ea80000300a00 */
[----:B------:R-:W2:Y:S04]  /*5d630*/  LDL.LU.64 R12, [R1+0x4058] ;  /* 0x00405800010c7983 */ /* 0x000ea80000300a00 */
[----:B------:R-:W-:Y:S04]  /*5d640*/  STL.64 [R1+0x230], R24 ;  /* 0x0002301801007387 */ /* 0x000fe80000100a00 */
[----:B------:R0:W-:Y:S04]  /*5d650*/  STL.64 [R1+0x238], R26 ;  /* 0x0002381a01007387 */ /* 0x0001e80000100a00 */
[----:B0-----:R-:W4:Y:S04]  /*5d660*/  LDL.LU.64 R26, [R1+0x4050] ;  /* 0x00405000011a7983 */ /* 0x001f280000300a00 */
[----:B------:R-:W4:Y:S01]  /*5d670*/  LDL.LU.64 R24, [R1+0x4048] ;  /* 0x0040480001187983 */ /* 0x000f220000300a00 */
[C---:B---3--:R-:W-:Y:S06]  /*5d680*/  HMMA.16816.F32 R16, R4.reuse, R22, R16 ;  /* 0x000000160410723c */ /* 0x048fec0000001810 */
[C---:B--2---:R-:W-:Y:S06]  /*5d690*/  HMMA.16816.F32 R12, R4.reuse, R28, R12 ;  /* 0x0000001c040c723c */ /* 0x044fec000000180c */
[----:B----4-:R-:W-:-:S12]  /*5d6a0*/  HMMA.16816.F32 R8, R4, R26, R8 ;  /* 0x0000001a0408723c */ /* 0x010fd80000001808 */
[----:B------:R-:W-:Y:S01]  /*5d6b0*/  IMAD.MOV.U32 R0, RZ, RZ, R19 ;  /* 0x000000ffff007224 */ /* 0x000fe200078e0013 */
[----:B------:R-:W-:Y:S04]  /*5d6c0*/  STL.64 [R1+0x210], R16 ;  /* 0x0002101001007387 */ /* 0x000fe80000100a00 */
[----:B------:R-:W-:Y:S04]  /*5d6d0*/  STL [R1+0x218], R18 ;  /* 0x0002181201007387 */ /* 0x000fe80000100800 */
[----:B------:R0:W-:Y:S04]  /*5d6e0*/  STL [R1+0x3988], R0 ;  /* 0x0039880001007387 */ /* 0x0001e80000100800 */
[----:B0-----:R-:W2:Y:S04]  /*5d6f0*/  LDL.LU R0, [R1+0xe04] ;  /* 0x000e040001007983 */ /* 0x001ea80000300800 */
[----:B------:R-:W3:Y:S04]  /*5d700*/  LDL.LU R28, [R1+0xdf4] ;  /* 0x000df400011c7983 */ /* 0x000ee80000300800 */
[----:B------:R-:W4:Y:S04]  /*5d710*/  LDL.LU R29, [R1+0xe00] ;  /* 0x000e0000011d7983 */ /* 0x000f280000300800 */
[----:B------:R-:W-:Y:S04]  /*5d720*/  STL.64 [R1+0x1f0], R12 ;  /* 0x0001f00c01007387 */ /* 0x000fe80000100a00 */
[----:B------:R-:W-:Y:S04]  /*5d730*/  STL.64 [R1+0x1f8], R14 ;  /* 0x0001f80e01007387 */ /* 0x000fe80000100a00 */
[----:B------:R-:W2:Y:S04]  /*5d740*/  LDL.LU.64 R20, [R1+0x1b0] ;  /* 0x0001b00001147983 */ /* 0x000ea80000300a00 */
[----:B------:R-:W2:Y:S04]  /*5d750*/  LDL.LU.64 R22, [R1+0x1b8] ;  /* 0x0001b80001167983 */ /* 0x000ea80000300a00 */
[----:B------:R0:W-:Y:S04]  /*5d760*/  STL.64 [R1+0x1d0], R8 ;  /* 0x0001d00801007387 */ /* 0x0001e80000100a00 */
[----:B------:R1:W-:Y:S04]  /*5d770*/  STL.64 [R1+0x1d8], R10 ;  /* 0x0001d80a01007387 */ /* 0x0003e80000100a00 */
[----:B0-----:R-:W3:Y:S04]  /*5d780*/  LDL.LU.64 R8, [R1+0x170] ;  /* 0x0001700001087983 */ /* 0x001ee80000300a00 */
[----:B-1----:R-:W4:Y:S04]  /*5d790*/  LDL.LU.64 R10, [R1+0x178] ;  /* 0x00017800010a7983 */ /* 0x002f280000300a00 */
[----:B----4-:R-:W-:Y:S04]  /*5d7a0*/  STL.64 [R1+0x4030], R10 ;  /* 0x0040300a01007387 */ /* 0x010fe80000100a00 */
[----:B---3--:R0:W-:Y:S04]  /*5d7b0*/  STL.64 [R1+0x4028], R8 ;  /* 0x0040280801007387 */ /* 0x0081e80000100a00 */
[----:B0-----:R-:W3:Y:S04]  /*5d7c0*/  LDL.LU.64 R8, [R1+0x190] ;  /* 0x0001900001087983 */ /* 0x001ee80000300a00 */
[----:B------:R-:W3:Y:S04]  /*5d7d0*/  LDL.LU.64 R10, [R1+0x198] ;  /* 0x00019800010a7983 */ /* 0x000ee80000300a00 */
[----:B------:R-:W4:Y:S04]  /*5d7e0*/  LDL.LU.64 R12, [R1+0x120] ;  /* 0x00012000010c7983 */ /* 0x000f280000300a00 */
[----:B------:R-:W2:Y:S04]  /*5d7f0*/  LDL.LU.64 R14, [R1+0x128] ;  /* 0x00012800010e7983 */ /* 0x000ea80000300a00 */
[----:B--2---:R-:W-:Y:S04]  /*5d800*/  STL.64 [R1+0x4010], R14 ;  /* 0x0040100e01007387 */ /* 0x004fe80000100a00 */
[----:B----4-:R0:W-:Y:S04]  /*5d810*/  STL.64 [R1+0x4008], R12 ;  /* 0x0040080c01007387 */ /* 0x0101e80000100a00 */
[----:B0-----:R-:W2:Y:S04]  /*5d820*/  LDL.LU.64 R12, [R1+0x140] ;  /* 0x00014000010c7983 */ /* 0x001ea80000300a00 */
[----:B------:R-:W2:Y:S04]  /*5d830*/  LDL.LU.64 R14, [R1+0x148] ;  /* 0x00014800010e7983 */ /* 0x000ea80000300a00 */
[----:B------:R-:W4:Y:S04]  /*5d840*/  LDL.LU.64 R16, [R1+0x270] ;  /* 0x0002700001107983 */ /* 0x000f280000300a00 */
[----:B------:R-:W3:Y:S01]  /*5d850*/  LDL.LU.64 R18, [R1+0x278] ;  /* 0x0002780001127983 */ /* 0x000ee20000300a00 */
[C---:B------:R-:W-:Y:S03]  /*5d860*/  HMMA.16816.F32 R24, R4.reuse, R24, R20 ;  /* 0x000000180418723c */ /* 0x040fe60000001814 */
[----:B---3--:R-:W-:Y:S04]  /*5d870*/  STL.64 [R1+0x3ff0], R18 ;  /* 0x003ff01201007387 */ /* 0x008fe80000100a00 */
[----:B----4-:R0:W-:Y:S04]  /*5d880*/  STL.64 [R1+0x3fe8], R16 ;  /* 0x003fe81001007387 */ /* 0x0101e80000100a00 */
[----:B0-----:R-:W3:Y:S04]  /*5d890*/  LDL.LU.64 R16, [R1+0x100] ;  /* 0x0001000001107983 */ /* 0x001ee80000300a00 */
[----:B------:R-:W3:Y:S04]  /*5d8a0*/  LDL.LU.64 R18, [R1+0x108] ;  /* 0x0001080001127983 */ /* 0x000ee80000300a00 */
[----:B------:R-:W4:Y:S04]  /*5d8b0*/  LDL.LU.64 R22, [R1+0x4040] ;  /* 0x0040400001167983 */ /* 0x000f280000300a00 */
[----:B------:R-:W3:Y:S04]  /*5d8c0*/  LDL.LU.64 R20, [R1+0x4038] ;  /* 0x0040380001147983 */ /* 0x000ee80000300a00 */
[----:B------:R0:W-:Y:S04]  /*5d8d0*/  STL.64 [R1+0x1b0], R24 ;  /* 0x0001b01801007387 */ /* 0x0001e80000100a00 */
[----:B------:R1:W-:Y:S04]  /*5d8e0*/  STL.64 [R1+0x1b8], R26 ;  /* 0x0001b81a01007387 */ /* 0x0003e80000100a00 */
[----:B0-----:R-:W3:Y:S04]  /*5d8f0*/  LDL.LU R24, [R1+0xe0] ;  /* 0x0000e00001187983 */ /* 0x001ee80000300800 */
[----:B------:R-:W3:Y:S04]  /*5d900*/  LDL.LU R25, [R1+0xe4] ;  /* 0x0000e40001197983 */ /* 0x000ee80000300800 */
[----:B-1----:R-:W3:Y:S04]  /*5d910*/  LDL.LU R26, [R1+0xe8] ;  /* 0x0000e800011a7983 */ /* 0x002ee80000300800 */
[----:B------:R-:W3:Y:S01]  /*5d920*/  LDL.LU R27, [R1+0xec] ;  /* 0x0000ec00011b7983 */ /* 0x000ee20000300800 */
[----:B----4-:R-:W-:-:S15]  /*5d930*/  HMMA.16816.F32 R8, R4, R22, R8 ;  /* 0x000000160408723c */ /* 0x010fde0000001808 */
[----:B------:R-:W-:-:S08]  /*5d940*/  NOP ;  /* 0x0000000000007918 */ /* 0x000fd00000000000 */
[----:B------:R-:W-:Y:S04]  /*5d950*/  STL.64 [R1+0x190], R8 ;  /* 0x0001900801007387 */ /* 0x000fe80000100a00 */
[----:B------:R0:W-:Y:S04]  /*5d960*/  STL.64 [R1+0x198], R10 ;  /* 0x0001980a01007387 */ /* 0x0001e80000100a00 */
[----:B0-----:R-:W4:Y:S04]  /*5d970*/  LDL.LU.64 R10, [R1+0x4030] ;  /* 0x00403000010a7983 */ /* 0x001f280000300a00 */
[----:B------:R-:W4:Y:S04]  /*5d980*/  LDL.LU.64 R8, [R1+0x4028] ;  /* 0x0040280001087983 */ /* 0x000f280000300a00 */
[----:B------:R-:W3:Y:S04]  /*5d990*/  LDL.LU R22, [R1+0xa8] ;  /* 0x0000a80001167983 */ /* 0x000ee80000300800 */
[----:B------:R-:W3:Y:S01]  /*5d9a0*/  LDL.LU R23, [R1+0xac] ;  /* 0x0000ac0001177983 */ /* 0x000ee20000300800 */
[----:B----4-:R-:W-:-:S15]  /*5d9b0*/  HMMA.16816.F32 R8, R4, R2, R8 ;  /* 0x000000020408723c */ /* 0x010fde0000001808 */
[----:B------:R-:W-:-:S08]  /*5d9c0*/  NOP ;  /* 0x0000000000007918 */ /* 0x000fd00000000000 */
[----:B------:R-:W-:Y:S04]  /*5d9d0*/  STL.64 [R1+0x170], R8 ;  /* 0x0001700801007387 */ /* 0x000fe80000100a00 */
[----:B------:R0:W-:Y:S04]  /*5d9e0*/  STL.64 [R1+0x178], R10 ;  /* 0x0001780a01007387 */ /* 0x0001e80000100a00 */
[----:B0-----:R-:W4:Y:S04]  /*5d9f0*/  LDL.LU.64 R10, [R1+0x4020] ;  /* 0x00402000010a7983 */ /* 0x001f280000300a00 */
[----:B------:R-:W2:Y:S04]  /*5da00*/  LDL.LU.64 R8, [R1+0x4018] ;  /* 0x0040180001087983 */ /* 0x000ea80000300a00 */
[----:B------:R-:W3:Y:S04]  /*5da10*/  LDL.LU R2, [R1+0x1088] ;  /* 0x0010880001027983 */ /* 0x000ee80000300800 */
[----:B------:R-:W3:Y:S01]  /*5da20*/  LDL.LU R3, [R1+0xdf0] ;  /* 0x000df00001037983 */ /* 0x000ee20000300800 */
[----:B--2---:R-:W-:-:S15]  /*5da30*/  HMMA.16816.F32 R12, R4, R8, R12 ;  /* 0x00000008040c723c */ /* 0x004fde000000180c */
[----:B------:R-:W-:-:S08]  /*5da40*/  NOP ;  /* 0x0000000000007918 */ /* 0x000fd00000000000 */
[----:B------:R-:W-:Y:S04]  /*5da50*/  STL.64 [R1+0x140], R12 ;  /* 0x0001400c01007387 */ /* 0x000fe80000100a00 */
[----:B------:R0:W-:Y:S04]  /*5da60*/  STL.64 [R1+0x148], R14 ;  /* 0x0001480e01007387 */ /* 0x0001e80000100a00 */
[----:B0-----:R-:W4:Y:S04]  /*5da70*/  LDL.LU.64 R14, [R1+0x4010] ;  /* 0x00401000010e7983 */ /* 0x001f280000300a00 */
[----:B------:R-:W4:Y:S02]  /*5da80*/  LDL.LU.64 R12, [R1+0x4008] ;  /* 0x00400800010c7983 */ /* 0x000f240000300a00 */
[----:B----4-:R-:W-:Y:S02]  /*5da90*/  HMMA.16816.F32 R8, R4, R10, R12 ;  /* 0x0000000a0408723c */ /* 0x010fe4000000180c */
[----:B------:R-:W2:Y:S04]  /*5daa0*/  LDL.LU.64 R14, [R1+0x4000] ;  /* 0x00400000010e7983 */ /* 0x000ea80000300a00 */
[----:B------:R-:W3:-:S15]  /*5dab0*/  LDL.LU.64 R12, [R1+0x3ff8] ;  /* 0x003ff800010c7983 */ /* 0x000ede0000300a00 */
[----:B------:R-:W-:-:S02]  /*5dac0*/  NOP ;  /* 0x0000000000007918 */ /* 0x000fc40000000000 */
[----:B------:R0:W-:Y:S04]  /*5dad0*/  STL.64 [R1+0x120], R8 ;  /* 0x0001200801007387 */ /* 0x0001e80000100a00 */
[----:B------:R1:W-:Y:S04]  /*5dae0*/  STL.64 [R1+0x128], R10 ;  /* 0x0001280a01007387 */ /* 0x0003e80000100a00 */
[----:B0-----:R-:W4:Y:S04]  /*5daf0*/  LDL.LU.64 R8, [R1+0x160] ;  /* 0x0001600001087983 */ /* 0x001f280000300a00 */
[----:B-1----:R-:W4:Y:S01]  /*5db00*/  LDL.LU.64 R10, [R1+0x168] ;  /* 0x00016800010a7983 */ /* 0x002f220000300a00 */
[----:B---3--:R-:W-:-:S15]  /*5db10*/  HMMA.16816.F32 R16, R4, R12, R16 ;  /* 0x0000000c0410723c */ /* 0x008fde0000001810 */
[----:B------:R-:W-:-:S08]  /*5db20*/  NOP ;  /* 0x0000000000007918 */ /* 0x000fd00000000000 */
[----:B------:R-:W-:Y:S04]  /*5db30*/  STL.64 [R1+0x100], R16 ;  /* 0x0001001001007387 */ /* 0x000fe80000100a00 */
[----:B------:R0:W-:Y:S04]  /*5db40*/  STL.64 [R1+0x108], R18 ;  /* 0x0001081201007387 */ /* 0x0001e80000100a00 */
[----:B0-----:R-:W2:Y:S04]  /*5db50*/  LDL.LU.64 R18, [R1+0x3ff0] ;  /* 0x003ff00001127983 */ /* 0x001ea80000300a00 */
[----:B------:R-:W2:Y:S02]  /*5db60*/  LDL.LU.64 R16, [R1+0x3fe8] ;  /* 0x003fe80001107983 */ /* 0x000ea40000300a00 */
[----:B--2---:R-:W-:Y:S02]  /*5db70*/  HMMA.16816.F32 R12, R4, R14, R16 ;  /* 0x0000000e040c723c */ /* 0x004fe40000001810 */
[----:B------:R-:W2:Y:S04]  /*5db80*/  LDL.LU.64 R18, [R1+0x3fe0] ;  /* 0x003fe00001127983 */ /* 0x000ea80000300a00 */
[----:B------:R-:W3:-:S15]  /*5db90*/  LDL.LU.64 R16, [R1+0x3fd8] ;  /* 0x003fd80001107983 */ /* 0x000ede0000300a00 */
[----:B------:R-:W-:-:S02]  /*5dba0*/  NOP ;  /* 0x0000000000007918 */ /* 0x000fc40000000000 */
[----:B------:R0:W-:Y:S04]  /*5dbb0*/  STL.64 [R1+0xd0], R12 ;  /* 0x0000d00c01007387 */ /* 0x0001e80000100a00 */
[----:B------:R1:W-:Y:S04]  /*5dbc0*/  STL.64 [R1+0xd8], R14 ;  /* 0x0000d80e01007387 */ /* 0x0003e80000100a00 */
[----:B0-----:R-:W4:Y:S04]  /*5dbd0*/  LDL.LU.64 R12, [R1+0xf0] ;  /* 0x0000f000010c7983 */ /* 0x001f280000300a00 */
[----:B-1----:R-:W4:Y:S01]  /*5dbe0*/  LDL.LU.64 R14, [R1+0xf8] ;  /* 0x0000f800010e7983 */ /* 0x002f220000300a00 */
[----:B---3--:R-:W-:-:S03]  /*5dbf0*/  IMAD R16, R16, 0x100, R20 ;  /* 0x0000010010107824 */ /* 0x008fc600078e0214 */
[----:B------:R-:W3:Y:S01]  /*5dc00*/  LDL.LU R20, [R1+0x3fd0] ;  /* 0x003fd00001147983 */ /* 0x000ee20000300800 */
[----:B--2---:R-:W-:Y:S02]  /*5dc10*/  IMAD R18, R18, 0x100, R21 ;  /* 0x0000010012127824 */ /* 0x004fe400078e0215 */
[----:B---3--:R-:W-:Y:S02]  /*5dc20*/  IMAD R17, R17, 0x100, R20 ;  /* 0x0000010011117824 */ /* 0x008fe400078e0214 */
[----:B------:R-:W4:Y:S04]  /*5dc30*/  LDL.LU R20, [R1+0x3fcc] ;  /* 0x003fcc0001147983 */ /* 0x000f280000300800 */
[----:B------:R-:W4:Y:S01]  /*5dc40*/  LDL.LU R21, [R1+0x3fc8] ;  /* 0x003fc80001157983 */ /* 0x000f220000300800 */
[----:B------:R-:W-:Y:S01]  /*5dc50*/  IMAD R19, R19, 0x100, R2 ;  /* 0x0000010013137824 */ /* 0x000fe200078e0202 */
[----:B------:R-:W-:-:S02]  /*5dc60*/  F2FP.F16.E4M3.UNPACK_B R16, R16 ;  /* 0x00000010ff10723e */ /* 0x000fc400020006ff */
[----:B------:R-:W-:Y:S02]  /*5dc70*/  F2FP.F16.E4M3.UNPACK_B R17, R17 ;  /* 0x00000011ff11723e */ /* 0x000fe400020006ff */
[----:B------:R-:W-:Y:S02]  /*5dc80*/  F2FP.F16.E4M3.UNPACK_B R18, R18 ;  /* 0x00000012ff12723e */ /* 0x000fe400020006ff */
[----:B------:R-:W-:Y:S02]  /*5dc90*/  F2FP.F16.E4M3.UNPACK_B R19, R19 ;  /* 0x00000013ff13723e */ /* 0x000fe400020006ff */
[----:B------:R-:W-:Y:S02]  /*5dca0*/  F2FP.F16.E4M3.UNPACK_B R2, R29.H1 ;  /* 0x0000001dff02723e */ /* 0x000fe400030006ff */
[----:B------:R-:W-:Y:S01]  /*5dcb0*/  F2FP.F16.E4M3.UNPACK_B R0, R0.H1 ;  /* 0x00000000ff00723e */ /* 0x000fe200030006ff */
[C---:B----4-:R-:W-:Y:S06]  /*5dcc0*/  HMMA.16816.F32 R8, R4.reuse, R20, R8 ;  /* 0x000000140408723c */ /* 0x050fec0000001808 */
[----:B------:R-:W-:-:S15]  /*5dcd0*/  HMMA.16816.F32 R4, R4, R22, R12 ;  /* 0x000000160404723c */ /* 0x000fde000000180c */
[----:B------:R-:W-:-:S02]  /*5dce0*/  NOP ;  /* 0x0000000000007918 */ /* 0x000fc40000000000 */
[----:B------:R0:W-:Y:S04]  /*5dcf0*/  STL.64 [R1+0xc0], R8 ;  /* 0x0000c00801007387 */ /* 0x0001e80000100a00 */
[----:B------:R-:W-:Y:S01]  /*5dd00*/  STL.64 [R1+0xc8], R10 ;  /* 0x0000c80a01007387 */ /* 0x000fe20000100a00 */
[----:B0-----:R-:W-:Y:S02]  /*5dd10*/  F2FP.F16.E4M3.UNPACK_B R8, R3.H1 ;  /* 0x00000003ff08723e */ /* 0x001fe400030006ff */
[----:B------:R-:W-:-:S03]  /*5dd20*/  F2FP.F16.E4M3.UNPACK_B R9, R28.H1 ;  /* 0x0000001cff09723e */ /* 0x000fc600030006ff */
[----:B------:R-:W-:Y:S04]  /*5dd30*/  STL [R1+0xb0], R8 ;  /* 0x0000b00801007387 */ /* 0x000fe80000100800 */
[----:B------:R-:W-:Y:S04]  /*5dd40*/  STL.64 [R1+0xf0], R4 ;  /* 0x0000f00401007387 */ /* 0x000fe80000100a00 */
[----:B------:R0:W-:Y:S02]  /*5dd50*/  STL.64 [R1+0xf8], R6 ;  /* 0x0000f80601007387 */ /* 0x0001e40000100a00 */
[----:B0-----:R-:W-:Y:S06]  /*5dd60*/  HMMA.16816.F32 R4, R16, R8, R24 ;  /* 0x000000081004723c */ /* 0x001fec0000001818 */
[----:B------:R0:W-:Y:S04]  /*5dd70*/  STL [R1+0xb4], R9 ;  /* 0x0000b40901007387 */ /* 0x0001e80000100800 */
[----:B------:R-:W2:-:S13]  /*5dd80*/  LDL.LU R8, [R1+0x220] ;  /* 0x0002200001087983 */ /* 0x000e9a0000300800 */
[----:B------:R-:W-:Y:S04]  /*5dd90*/  STL.64 [R1+0x160], R4 ;  /* 0x0001600401007387 */ /* 0x000fe80000100a00 */
[----:B------:R-:W-:Y:S04]  /*5dda0*/  STL.64 [R1+0x168], R6 ;  /* 0x0001680601007387 */ /* 0x000fe80000100a00 */
[----:B------:R-:W-:Y:S04]  /*5ddb0*/  STL [R1+0x98], R2 ;  /* 0x0000980201007387 */ /* 0x000fe80000100800 */
[----:B0-----:R-:W2:Y:S04]  /*5ddc0*/  LDL.LU R9, [R1+0x224] ;  /* 0x0002240001097983 */ /* 0x001ea80000300800 */
[----:B------:R-:W-:Y:S04]  /*5ddd0*/  STL [R1+0x9c], R0 ;  /* 0x00009c0001007387 */ /* 0x000fe80000100800 */
[----:B------:R-:W3:Y:S04]  /*5dde0*/  LDL.LU R10, [R1+0x228] ;  /* 0x00022800010a7983 */ /* 0x000ee80000300800 */
[----:B------:R-:W3:Y:S04]  /*5ddf0*/  LDL.LU R11, [R1+0x22c] ;  /* 0x00022c00010b7983 */ /* 0x000ee80000300800 */
[----:B---3--:R-:W-:Y:S04]  /*5de00*/  STL.64 [R1+0x3f30], R10 ;  /* 0x003f300a01007387 */ /* 0x008fe80000100a00 */
[----:B--2---:R0:W-:Y:S04]  /*5de10*/  STL.64 [R1+0x3f28], R8 ;  /* 0x003f280801007387 */ /* 0x0041e80000100a00 */
[----:B------:R-:W2:Y:S04]  /*5de20*/  LDL.LU R12, [R1+0x200] ;  /* 0x00020000010c7983 */ /* 0x000ea80000300800 */
[----:B------:R-:W2:Y:S04]  /*5de30*/  LDL.LU R13, [R1+0x204] ;  /* 0x00020400010d7983 */ /* 0x000ea80000300800 */
[----:B------:R-:W3:Y:S04]  /*5de40*/  LDL.LU R14, [R1+0x208] ;  /* 0x00020800010e7983 */ /* 0x000ee80000300800 */
[----:B------:R-:W3:Y:S04]  /*5de50*/  LDL.LU R15, [R1+0x20c] ;  /* 0x00020c00010f7983 */ /* 0x000ee80000300800 */
[----:B---3--:R-:W-:Y:S04]  /*5de60*/  STL.64 [R1+0x3f40], R14 ;  /* 0x003f400e01007387 */ /* 0x008fe80000100a00 */
[----:B--2---:R1:W-:Y:S04]  /*5de70*/  STL.64 [R1+0x3f38], R12 ;  /* 0x003f380c01007387 */ /* 0x0043e80000100a00 */
[----:B------:R-:W2:Y:S04]  /*5de80*/  LDL.LU R21, [R1+0xe70] ;  /* 0x000e700001157983 */ /* 0x000ea80000300800 */
[----:B0-----:R-:W3:Y:S04]  /*5de90*/  LDL.LU R8, [R1+0x1e0] ;  /* 0x0001e00001087983 */ /* 0x001ee80000300800 */
[----:B------:R-:W3:Y:S04]  /*5dea0*/  LDL.LU R9, [R1+0x1e4] ;  /* 0x0001e40001097983 */ /* 0x000ee80000300800 */
[----:B------:R-:W4:Y:S04]  /*5deb0*/  LDL.LU R10, [R1+0x1e8] ;  /* 0x0001e800010a7983 */ /* 0x000f280000300800 */
[----:B------:R-:W4:Y:S04]  /*5dec0*/  LDL.LU R11, [R1+0x1ec] ;  /* 0x0001ec00010b7983 */ /* 0x000f280000300800 */
[----:B----4-:R0:W-:Y:S04]  /*5ded0*/  STL.64 [R1+0x3f50], R10 ;  /* 0x003f500a01007387 */ /* 0x0101e80000100a00 */
[----:B---3--:R3:W-:Y:S04]  /*5dee0*/  STL.64 [R1+0x3f48], R8 ;  /* 0x003f480801007387 */ /* 0x0087e80000100a00 */
[----:B------:R-:W4:Y:S04]  /*5def0*/  LDL.LU R7, [R1+0xe60] ;  /* 0x000e600001077983 */ /* 0x000f280000300800 */
[----:B------:R-:W2:Y:S04]  /*5df00*/  LDL.LU R20, [R1+0xe64] ;  /* 0x000e640001147983 */ /* 0x000ea80000300800 */
[----:B-1----:R-:W2:Y:S04]  /*5df10*/  LDL.LU R12, [R1+0x1c0] ;  /* 0x0001c000010c7983 */ /* 0x002ea80000300800 */
[----:B------:R-:W2:Y:S04]  /*5df20*/  LDL.LU R13, [R1+0x1c4] ;  /* 0x0001c400010d7983 */ /* 0x000ea80000300800 */
[----:B------:R-:W2:Y:S04]  /*5df30*/  LDL.LU R14, [R1+0x1c8] ;  /* 0x0001c800010e7983 */ /* 0x000ea80000300800 */
[----:B------:R-:W2:Y:S04]  /*5df40*/  LDL.LU R15, [R1+0x1cc] ;  /* 0x0001cc00010f7983 */ /* 0x000ea80000300800 */
[----:B0-----:R-:W3:Y:S04]  /*5df50*/  LDL.LU R10, [R1+0xe40] ;  /* 0x000e4000010a7983 */ /* 0x001ee80000300800 */
[----:B------:R-:W3:Y:S04]  /*5df60*/  LDL.LU R11, [R1+0xe44] ;  /* 0x000e4400010b7983 */ /* 0x000ee80000300800 */
[----:B---3--:R0:W-:Y:S04]  /*5df70*/  STL.64 [R1+0x3f88], R10 ;  /* 0x003f880a01007387 */ /* 0x0081e80000100a00 */
[----:B------:R-:W3:Y:S04]  /*5df80*/  LDL.LU R8, [R1+0x150] ;  /* 0x0001500001087983 */ /* 0x000ee80000300800 */
[----:B------:R-:W3:Y:S04]  /*5df90*/  LDL.LU R9, [R1+0x154] ;  /* 0x0001540001097983 */ /* 0x000ee80000300800 */
[----:B0-----:R-:W4:Y:S04]  /*5dfa0*/  LDL.LU R10, [R1+0x158] ;  /* 0x00015800010a7983 */ /* 0x001f280000300800 */
[----:B------:R-:W4:Y:S04]  /*5dfb0*/  LDL.LU R11, [R1+0x15c] ;  /* 0x00015c00010b7983 */ /* 0x000f280000300800 */
[----:B----4-:R0:W-:Y:S04]  /*5dfc0*/  STL.64 [R1+0x3f98], R10 ;  /* 0x003f980a01007387 */ /* 0x0101e80000100a00 */
[----:B0-----:R-:W4:Y:S04]  /*5dfd0*/  LDL.LU R10, [R1+0xe20] ;  /* 0x000e2000010a7983 */ /* 0x001f280000300800 */
[----:B------:R-:W4:Y:S04]  /*5dfe0*/  LDL.LU R11, [R1+0xe24] ;  /* 0x000e2400010b7983 */ /* 0x000f280000300800 */
[----:B---3--:R-:W-:Y:S04]  /*5dff0*/  STL.64 [R1+0x3f90], R8 ;  /* 0x003f900801007387 */ /* 0x008fe80000100a00 */
[----:B------:R-:W3:Y:S04]  /*5e000*/  LDL.LU R4, [R1+0xe30] ;  /* 0x000e300001047983 */ /* 0x000ee80000300800 */
[----:B------:R-:W2:Y:S04]  /*5e010*/  LDL.LU R5, [R1+0xe50] ;  /* 0x000e500001057983 */ /* 0x000ea80000300800 */
[----:B------:R-:W4:Y:S04]  /*5e020*/  LDL.LU R6, [R1+0xe54] ;  /* 0x000e540001067983 */ /* 0x000f280000300800 */
[----:B----4-:R-:W-:Y:S04]  /*5e030*/  STL.64 [R1+0x3f70], R6 ;  /* 0x003f700601007387 */ /* 0x010fe80000100a00 */
[----:B--2---:R0:W-:Y:S04]  /*5e040*/  STL [R1+0x3f68], R5 ;  /* 0x003f680501007387 */ /* 0x0041e80000100800 */
[----:B0-----:R-:W3:Y:S04]  /*5e050*/  LDL.LU R5, [R1+0xe34] ;  /* 0x000e340001057983 */ /* 0x001ee80000300800 */
[----:B---3--:R-:W-:Y:S04]  /*5e060*/  STL.64 [R1+0x3fb0], R4 ;  /* 0x003fb00401007387 */ /* 0x008fe80000100a00 */
[----:B------:R-:W-:Y:S04]  /*5e070*/  STL.64 [R1+0x3f60], R14 ;  /* 0x003f600e01007387 */ /* 0x000fe80000100a00 */
[----:B------:R0:W-:Y:S04]  /*5e080*/  STL.64 [R1+0x3f58], R12 ;  /* 0x003f580c01007387 */ /* 0x0001e80000100a00 */
[----:B0-----:R-:W2:Y:S04]  /*5e090*/  LDL.LU R12, [R1+0x1a0] ;  /* 0x0001a000010c7983 */ /* 0x001ea80000300800 */
[----:B------:R-:W2:Y:S04]  /*5e0a0*/  LDL.LU R13, [R1+0x1a4] ;  /* 0x0001a400010d7983 */ /* 0x000ea80000300800 */
[----:B------:R-:W3:Y:S04]  /*5e0b0*/  LDL.LU R14, [R1+0x1a8] ;  /* 0x0001a800010e7983 */ /* 0x000ee80000300800 */
[----:B------:R-:W3:Y:S04]  /*5e0c0*/  LDL.LU R15, [R1+0x1ac] ;  /* 0x0001ac00010f7983 */ /* 0x000ee80000300800 */
[----:B------:R-:W4:Y:S04]  /*5e0d0*/  LDL.LU R8, [R1+0xe10] ;  /* 0x000e100001087983 */ /* 0x000f280000300800 */
[----:B------:R-:W4:Y:S04]  /*5e0e0*/  LDL.LU R9, [R1+0xe14] ;  /* 0x000e140001097983 */ /* 0x000f280000300800 */
[----:B---3--:R-:W-:Y:S04]  /*5e0f0*/  STL.64 [R1+0x3f80], R14 ;  /* 0x003f800e01007387 */ /* 0x008fe80000100a00 */
[----:B--2---:R0:W-:Y:S04]  /*5e100*/  STL.64 [R1+0x3f78], R12 ;  /* 0x003f780c01007387 */ /* 0x0041e80000100a00 */
[----:B0-----:R-:W2:Y:S04]  /*5e110*/  LDL.LU R12, [R1+0x180] ;  /* 0x00018000010c7983 */ /* 0x001ea80000300800 */
[----:B------:R-:W2:Y:S04]  /*5e120*/  LDL.LU R13, [R1+0x184] ;  /* 0x00018400010d7983 */ /* 0x000ea80000300800 */
[----:B------:R-:W3:Y:S04]  /*5e130*/  LDL.LU R14, [R1+0x188] ;  /* 0x00018800010e7983 */ /* 0x000ee80000300800 */
[----:B------:R-:W3:Y:S04]  /*5e140*/  LDL.LU R15, [R1+0x18c] ;  /* 0x00018c00010f7983 */ /* 0x000ee80000300800 */
[----:B---3--:R-:W-:Y:S04]  /*5e150*/  STL.64 [R1+0x3fa8], R14 ;  /* 0x003fa80e01007387 */ /* 0x008fe80000100a00 */
[----:B--2---:R0:W-:Y:S04]  /*5e160*/  STL.64 [R1+0x3fa0], R12 ;  /* 0x003fa00c01007387 */ /* 0x0041e80000100a00 */
[----:B0-----:R-:W2:Y:S04]  /*5e170*/  LDL.LU R12, [R1+0x130] ;  /* 0x00013000010c7983 */ /* 0x001ea80000300800 */
[----:B------:R-:W2:Y:S04]  /*5e180*/  LDL.LU R13, [R1+0x134] ;  /* 0x00013400010d7983 */ /* 0x000ea80000300800 */
[----:B------:R-:W3:Y:S04]  /*5e190*/  LDL.LU R14, [R1+0x138] ;  /* 0x00013800010e7983 */ /* 0x000ee80000300800 */
[----:B------:R-:W3:Y:S01]  /*5e1a0*/  LDL.LU R15, [R1+0x13c] ;  /* 0x00013c00010f7983 */ /* 0x000ee20000300800 */
[----:B------:R-:W-:-:S02]  /*5e1b0*/  IMAD.MOV.U32 R6, RZ, RZ, R2 ;  /* 0x000000ffff067224 */ /* 0x000fc400078e0002 */
[----:B------:R-:W-:Y:S01]  /*5e1c0*/  IMAD.MOV.U32 R7, RZ, RZ, R0 ;  /* 0x000000ffff077224 */ /* 0x000fe200078e0000 */
[----:B---3--:R-:W-:Y:S04]  /*5e1d0*/  STL.64 [R1+0x3fc0], R14 ;  /* 0x003fc00e01007387 */ /* 0x008fe80000100a00 */
[----:B--2---:R0:W-:Y:S04]  /*5e1e0*/  STL.64 [R1+0x3fb8], R12 ;  /* 0x003fb80c01007387 */ /* 0x0041e80000100a00 */
[----:B0-----:R-:W2:Y:S04]  /*5e1f0*/  LDL.LU R12, [R1+0x110] ;  /* 0x00011000010c7983 */ /* 0x001ea80000300800 */
[----:B------:R-:W2:Y:S04]  /*5e200*/  LDL.LU R13, [R1+0x114] ;  /* 0x00011400010d7983 */ /* 0x000ea80000300800 */
[----:B------:R-:W2:Y:S04]  /*5e210*/  LDL.LU R14, [R1+0x118] ;  /* 0x00011800010e7983 */ /* 0x000ea80000300800 */
[----:B------:R-:W2:Y:S04]  /*5e220*/  LDL.LU R15, [R1+0x11c] ;  /* 0x00011c00010f7983 */ /* 0x000ea80000300800 */
        /* <DEDUP_REMOVED lines=11> */
[----:B--2---:R-:W-:Y:S03]  /*5e2e0*/  HMMA.16816.F32 R4, R16, R6, R12 ;  /* 0x000000061004723c */ /* 0x004fe6000000180c */
[----:B------:R-:W2:Y:S04]  /*5e2f0*/  LDL.LU.64 R14, [R1+0x3fc0] ;  /* 0x003fc000010e7983 */ /* 0x000ea80000300a00 */
[----:B------:R-:W2:Y:S01]  /*5e300*/  LDL.LU.64 R12, [R1+0x3fb8] ;  /* 0x003fb800010c7983 */ /* 0x000ea20000300a00 */
[----:B----4-:R-:W-:-:S02]  /*5e310*/  F2FP.F16.E4M3.UNPACK_B R8, R8.H1 ;  /* 0x00000008ff08723e */ /* 0x010fc400030006ff */
[----:B------:R-:W-:-:S13]  /*5e320*/  F2FP.F16.E4M3.UNPACK_B R9, R9.H1 ;  /* 0x00000009ff09723e */ /* 0x000fda00030006ff */
[----:B------:R0:W-:Y:S04]  /*5e330*/  STL.64 [R1+0x110], R4 ;  /* 0x0001100401007387 */ /* 0x0001e80000100a00 */
[----:B------:R1:W-:Y:S04]  /*5e340*/  STL.64 [R1+0x118], R6 ;  /* 0x0001180601007387 */ /* 0x0003e80000100a00 */
[----:B0-----:R-:W4:Y:S04]  /*5e350*/  LDL.LU.64 R4, [R1+0x3fb0] ;  /* 0x003fb00001047983 */ /* 0x001f280000300a00 */
[----:B------:R-:W-:Y:S01]  /*5e360*/  STL [R1+0x90], R8 ;  /* 0x0000900801007387 */ /* 0x000fe20000100800 */
[----:B-1----:R-:W-:-:S02]  /*5e370*/  F2FP.F16.E4M3.UNPACK_B R6, R10.H1 ;  /* 0x0000000aff06723e */ /* 0x002fc400030006ff */
[----:B------:R-:W-:Y:S01]  /*5e380*/  F2FP.F16.E4M3.UNPACK_B R7, R11.H1 ;  /* 0x0000000bff07723e */ /* 0x000fe200030006ff */
[----:B------:R2:W-:Y:S02]  /*5e390*/  STL [R1+0x94], R9 ;  /* 0x0000940901007387 */ /* 0x0005e40000100800 */
[----:B--2---:R-:W-:Y:S02]  /*5e3a0*/  HMMA.16816.F32 R8, R16, R8, R12 ;  /* 0x000000081008723c */ /* 0x004fe4000000180c */
[----:B------:R-:W2:Y:S04]  /*5e3b0*/  LDL.LU.64 R14, [R1+0x3fa8] ;  /* 0x003fa800010e7983 */ /* 0x000ea80000300a00 */
[----:B------:R-:W2:-:S15]  /*5e3c0*/  LDL.LU.64 R12, [R1+0x3fa0] ;  /* 0x003fa000010c7983 */ /* 0x000e9e0000300a00 */
[----:B------:R-:W-:-:S02]  /*5e3d0*/  NOP ;  /* 0x0000000000007918 */ /* 0x000fc40000000000 */
[----:B------:R-:W-:Y:S04]  /*5e3e0*/  STL.64 [R1+0x130], R8 ;  /* 0x0001300801007387 */ /* 0x000fe80000100a00 */
[----:B------:R0:W-:Y:S04]  /*5e3f0*/  STL.64 [R1+0x138], R10 ;  /* 0x0001380a01007387 */ /* 0x0001e80000100a00 */
[----:B0-----:R-:W3:Y:S04]  /*5e400*/  LDL.LU.64 R10, [R1+0x3f98] ;  /* 0x003f9800010a7983 */ /* 0x001ee80000300a00 */
[----:B------:R-:W3:Y:S04]  /*5e410*/  LDL.LU.64 R8, [R1+0x3f90] ;  /* 0x003f900001087983 */ /* 0x000ee80000300a00 */
[----:B------:R-:W-:Y:S04]  /*5e420*/  STL [R1+0x88], R6 ;  /* 0x0000880601007387 */ /* 0x000fe80000100800 */
[----:B------:R-:W-:Y:S01]  /*5e430*/  STL [R1+0x8c], R7 ;  /* 0x00008c0701007387 */ /* 0x000fe20000100800 */
[----:B----4-:R-:W-:-:S02]  /*5e440*/  F2FP.F16.E4M3.UNPACK_B R4, R4.H1 ;  /* 0x00000004ff04723e */ /* 0x010fc400030006ff */
[----:B------:R-:W-:Y:S01]  /*5e450*/  F2FP.F16.E4M3.UNPACK_B R5, R5.H1 ;  /* 0x00000005ff05723e */ /* 0x000fe200030006ff */
[----:B---3--:R-:W-:-:S15]  /*5e460*/  HMMA.16816.F32 R8, R16, R6, R8 ;  /* 0x000000061008723c */ /* 0x008fde0000001808 */
[----:B------:R-:W-:-:S08]  /*5e470*/  NOP ;  /* 0x0000000000007918 */ /* 0x000fd00000000000 */
[----:B------:R-:W-:Y:S04]  /*5e480*/  STL.64 [R1+0x150], R8 ;  /* 0x0001500801007387 */ /* 0x000fe80000100a00 */
[----:B------:R0:W-:Y:S04]  /*5e490*/  STL.64 [R1+0x158], R10 ;  /* 0x0001580a01007387 */ /* 0x0001e80000100a00 */
[----:B0-----:R-:W3:Y:S04]  /*5e4a0*/  LDL.LU.64 R10, [R1+0x3f88] ;  /* 0x003f8800010a7983 */ /* 0x001ee80000300a00 */
[----:B------:R-:W-:Y:S04]  /*5e4b0*/  STL [R1+0x80], R4 ;  /* 0x0000800401007387 */ /* 0x000fe80000100800 */
[----:B------:R2:W-:Y:S02]  /*5e4c0*/  STL [R1+0x84], R5 ;  /* 0x0000840501007387 */ /* 0x0005e40000100800 */
[----:B--2---:R-:W-:Y:S02]  /*5e4d0*/  HMMA.16816.F32 R4, R16, R4, R12 ;  /* 0x000000041004723c */ /* 0x004fe4000000180c */
[----:B------:R-:W2:Y:S04]  /*5e4e0*/  LDL.LU.64 R14, [R1+0x3f80] ;  /* 0x003f8000010e7983 */ /* 0x000ea80000300a00 */
[----:B------:R-:W2:-:S15]  /*5e4f0*/  LDL.LU.64 R12, [R1+0x3f78] ;  /* 0x003f7800010c7983 */ /* 0x000e9e0000300a00 */
[----:B------:R-:W-:-:S02]  /*5e500*/  NOP ;  /* 0x0000000000007918 */ /* 0x000fc40000000000 */
[----:B------:R-:W-:Y:S04]  /*5e510*/  STL.64 [R1+0x270], R4 ;  /* 0x0002700401007387 */ /* 0x000fe80000100a00 */
[----:B------:R0:W-:Y:S04]  /*5e520*/  STL.64 [R1+0x278], R6 ;  /* 0x0002780601007387 */ /* 0x0001e80000100a00 */
[----:B0-----:R-:W4:Y:S04]  /*5e530*/  LDL.LU.64 R6, [R1+0x3f70] ;  /* 0x003f700001067983 */ /* 0x001f280000300a00 */
[----:B------:R-:W4:Y:S01]  /*5e540*/  LDL.LU R5, [R1+0x3f68] ;  /* 0x003f680001057983 */ /* 0x000f220000300800 */
[----:B---3--:R-:W-:-:S02]  /*5e550*/  F2FP.F16.E4M3.UNPACK_B R8, R10.H1 ;  /* 0x0000000aff08723e */ /* 0x008fc400030006ff */
[----:B------:R-:W-:-:S03]  /*5e560*/  F2FP.F16.E4M3.UNPACK_B R9, R11.H1 ;  /* 0x0000000bff09723e */ /* 0x000fc600030006ff */
        /* <DEDUP_REMOVED lines=9> */
[----:B------:R-:W3:Y:S01]  /*5e600*/  LDL.LU.64 R8, [R1+0x3f48] ;  /* 0x003f480001087983 */ /* 0x000ee20000300a00 */
[----:B----4-:R-:W-:-:S02]  /*5e610*/  F2FP.F16.E4M3.UNPACK_B R4, R5.H1 ;  /* 0x00000005ff04723e */ /* 0x010fc400030006ff */
[----:B------:R-:W-:Y:S02]  /*5e620*/  F2FP.F16.E4M3.UNPACK_B R5, R6.H1 ;  /* 0x00000006ff05723e */ /* 0x000fe400030006ff */
[----:B------:R-:W-:Y:S02]  /*5e630*/  F2FP.F16.E4M3.UNPACK_B R6, R7.H1 ;  /* 0x00000007ff06723e */ /* 0x000fe400030006ff */
[----:B------:R-:W-:Y:S01]  /*5e640*/  F2FP.F16.E4M3.UNPACK_B R7, R20.H1 ;  /* 0x00000014ff07723e */ /* 0x000fe200030006ff */
[----:B------:R-:W-:Y:S04]  /*5e650*/  STL [R1+0x70], R4 ;  /* 0x0000700401007387 */ /* 0x000fe80000100800 */
[----:B------:R-:W-:Y:S01]  /*5e660*/  STL [R1+0x74], R5 ;  /* 0x0000740501007387 */ /* 0x000fe20000100800 */
[C---:B--2---:R-:W-:Y:S06]  /*5e670*/  HMMA.16816.F32 R12, R16.reuse, R4, R12 ;  /* 0x00000004100c723c */ /* 0x044fec000000180c */
[----:B---3--:R-:W-:-:S15]  /*5e680*/  HMMA.16816.F32 R8, R16, R6, R8 ;  /* 0x000000061008723c */ /* 0x008fde0000001808 */
[----:B------:R-:W-:-:S02]  /*5e690*/  NOP ;  /* 0x0000000000007918 */ /* 0x000fc40000000000 */
[----:B------:R-:W-:Y:S04]  /*5e6a0*/  STL.64 [R1+0x1c0], R12 ;  /* 0x0001c00c01007387 */ /* 0x000fe80000100a00 */
[----:B------:R0:W-:Y:S04]  /*5e6b0*/  STL.64 [R1+0x1c8], R14 ;  /* 0x0001c80e01007387 */ /* 0x0001e80000100a00 */
[----:B0-----:R-:W2:Y:S04]  /*5e6c0*/  LDL.LU.64 R14, [R1+0x3f40] ;  /* 0x003f4000010e7983 */ /* 0x001ea80000300a00 */
[----:B------:R-:W2:Y:S04]  /*5e6d0*/  LDL.LU.64 R12, [R1+0x3f38] ;  /* 0x003f3800010c7983 */ /* 0x000ea80000300a00 */
[----:B------:R-:W-:Y:S04]  /*5e6e0*/  STL [R1+0x68], R6 ;  /* 0x0000680601007387 */ /* 0x000fe80000100800 */
[----:B------:R-:W-:Y:S04]  /*5e6f0*/  STL [R1+0x6c], R7 ;  /* 0x00006c0701007387 */ /* 0x000fe80000100800 */
[----:B------:R-:W-:Y:S04]  /*5e700*/  STL.64 [R1+0x1e0], R8 ;  /* 0x0001e00801007387 */ /* 0x000fe80000100a00 */
[----:B------:R0:W-:Y:S04]  /*5e710*/  STL.64 [R1+0x1e8], R10 ;  /* 0x0001e80a01007387 */ /* 0x0001e80000100a00 */
[----:B0-----:R-:W3:Y:S04]  /*5e720*/  LDL.LU.64 R10, [R1+0x3f30] ;  /* 0x003f3000010a7983 */ /* 0x001ee80000300a00 */
[----:B------:R-:W3:Y:S01]  /*5e730*/  LDL.LU.64 R8, [R1+0x3f28] ;  /* 0x003f280001087983 */ /* 0x000ee20000300a00 */
[----:B------:R-:W-:-:S02]  /*5e740*/  F2FP.F16.E4M3.UNPACK_B R4, R21.H1 ;  /* 0x00000015ff04723e */ /* 0x000fc400030006ff */
[----:B------:R-:W-:Y:S02]  /*5e750*/  F2FP.F16.E4M3.UNPACK_B R5, R2.H1 ;  /* 0x00000002ff05723e */ /* 0x000fe400030006ff */
[----:B------:R-:W-:Y:S02]  /*5e760*/  F2FP.F16.E4M3.UNPACK_B R2, R3.H1 ;  /* 0x00000003ff02723e */ /* 0x000fe400030006ff */
[----:B------:R-:W-:Y:S01]  /*5e770*/  F2FP.F16.E4M3.UNPACK_B R3, R22.H1 ;  /* 0x00000016ff03723e */ /* 0x000fe200030006ff */
[----:B------:R0:W-:Y:S04]  /*5e780*/  STL [R1+0x60], R4 ;  /* 0x0000600401007387 */ /* 0x0001e80000100800 */
[----:B------:R1:W-:Y:S04]  /*5e790*/  STL [R1+0x64], R5 ;  /* 0x0000640501007387 */ /* 0x0003e80000100800 */
[----:B------:R4:W-:Y:S01]  /*5e7a0*/  STL [R1+0x58], R2 ;  /* 0x0000580201007387 */ /* 0x0009e20000100800 */
[----:B------:R-:W-:Y:S01]  /*5e7b0*/  F2FP.F16.E4M3.UNPACK_B R0, R0.H1 ;  /* 0x00000000ff00723e */ /* 0x000fe200030006ff */
[C---:B--2---:R-:W-:Y:S06]  /*5e7c0*/  HMMA.16816.F32 R12, R16.reuse, R4, R12 ;  /* 0x00000004100c723c */ /* 0x044fec000000180c */
[----:B---3--:R-:W-:Y:S01]  /*5e7d0*/  HMMA.16816.F32 R8, R16, R2, R8 ;  /* 0x000000021008723c */ /* 0x008fe20000001808 */
[----:B0-----:R-:W-:-:S15]  /*5e7e0*/  F2FP.F16.E4M3.UNPACK_B R4, R23.H1 ;  /* 0x00000017ff04723e */ /* 0x001fde00030006ff */
[----:B------:R-:W-:-:S01]  /*5e7f0*/  NOP ;  /* 0x0000000000007918 */ /* 0x000fc20000000000 */
[----:B------:R0:W-:Y:S01]  /*5e800*/  STL.64 [R1+0x200], R12 ;  /* 0x0002000c01007387 */ /* 0x0001e20000100a00 */
[----:B-1----:R-:W-:-:S03]  /*5e810*/  F2FP.F16.E4M3.UNPACK_B R5, R28.H1 ;  /* 0x0000001cff05723e */ /* 0x002fc600030006ff */
[----:B------:R-:W-:Y:S04]  /*5e820*/  STL.64 [R1+0x208], R14 ;  /* 0x0002080e01007387 */ /* 0x000fe80000100a00 */
[----:B------:R-:W-:Y:S04]  /*5e830*/  STL [R1+0x5c], R3 ;  /* 0x00005c0301007387 */ /* 0x000fe80000100800 */
[----:B------:R-:W-:Y:S04]  /*5e840*/  STL [R1+0x50], R4 ;  /* 0x0000500401007387 */ /* 0x000fe80000100800 */
[----:B------:R-:W-:Y:S04]  /*5e850*/  STL.64 [R1+0x220], R8 ;  /* 0x0002200801007387 */ /* 0x000fe80000100a00 */
[----:B------:R-:W-:Y:S04]  /*5e860*/  STL.64 [R1+0x228], R10 ;  /* 0x0002280a01007387 */ /* 0x000fe80000100a00 */
[----:B------:R1:W-:Y:S01]  /*5e870*/  STL [R1+0x54], R5 ;  /* 0x0000540501007387 */ /* 0x0003e20000100800 */
[----:B----4-:R-:W-:-:S03]  /*5e880*/  F2FP.F16.E4M3.UNPACK_B R2, R29.H1 ;  /* 0x0000001dff02723e */ /* 0x010fc600030006ff */
[----:B0-----:R-:W2:Y:S01]  /*5e890*/  LDL.LU R12, [R1+0x340] ;  /* 0x00034000010c7983 */ /* 0x001ea20000300800 */
[----:B-1----:R-:W-:-:S15]  /*5e8a0*/  HMMA.16816.F32 R4, R16, R4, R24 ;  /* 0x000000041004723c */ /* 0x002fde0000001818 */
[----:B------:R-:W-:-:S08]  /*5e8b0*/  NOP ;  /* 0x0000000000007918 */ /* 0x000fd00000000000 */
[----:B------:R-:W-:Y:S04]  /*5e8c0*/  STL.64 [R1+0x240], R4 ;  /* 0x0002400401007387 */ /* 0x000fe80000100a00 */
[----:B------:R-:W-:Y:S04]  /*5e8d0*/  STL.64 [R1+0x248], R6 ;  /* 0x0002480601007387 */ /* 0x000fe80000100a00 */
[----:B------:R-:W-:Y:S04]  /*5e8e0*/  STL [R1+0x48], R2 ;  /* 0x0000480201007387 */ /* 0x000fe80000100800 */
[----:B------:R-:W2:Y:S04]  /*5e8f0*/  LDL.LU R13, [R1+0x344] ;  /* 0x00034400010d7983 */ /* 0x000ea80000300800 */
[----:B------:R-:W-:Y:S04]  /*5e900*/  STL [R1+0x4c], R0 ;  /* 0x00004c0001007387 */ /* 0x000fe80000100800 */
[----:B------:R-:W3:Y:S04]  /*5e910*/  LDL.LU R14, [R1+0x348] ;  /* 0x00034800010e7983 */ /* 0x000ee80000300800 */
[----:B------:R-:W3:Y:S04]  /*5e920*/  LDL.LU R15, [R1+0x34c] ;  /* 0x00034c00010f7983 */ /* 0x000ee80000300800 */
[----:B---3--:R-:W-:Y:S04]  /*5e930*/  STL.64 [R1+0x3ea0], R14 ;  /* 0x003ea00e01007387 */ /* 0x008fe80000100a00 */
[----:B--2---:R0:W-:Y:S04]  /*5e940*/  STL.64 [R1+0x3e98], R12 ;  /* 0x003e980c01007387 */ /* 0x0041e80000100a00 */
[----:B0-----:R-:W2:Y:S04]  /*5e950*/  LDL.LU R12, [R1+0x320] ;  /* 0x00032000010c7983 */ /* 0x001ea80000300800 */
[----:B------:R-:W2:Y:S04]  /*5e960*/  LDL.LU R13, [R1+0x324] ;  /* 0x00032400010d7983 */ /* 0x000ea80000300800 */
[----:B------:R-:W3:Y:S04]  /*5e970*/  LDL.LU R14, [R1+0x328] ;  /* 0x00032800010e7983 */ /* 0x000ee80000300800 */
[----:B------:R-:W3:Y:S04]  /*5e980*/  LDL.LU R15, [R1+0x32c] ;  /* 0x00032c00010f7983 */ /* 0x000ee80000300800 */
[----:B------:R-:W4:Y:S04]  /*5e990*/  LDL.LU R5, [R1+0xef0] ;  /* 0x000ef00001057983 */ /* 0x000f280000300800 */
[----:B---3--:R-:W-:Y:S04]  /*5e9a0*/  STL.64 [R1+0x3eb0], R14 ;  /* 0x003eb00e01007387 */ /* 0x008fe80000100a00 */
[----:B--2---:R0:W-:Y:S04]  /*5e9b0*/  STL.64 [R1+0x3ea8], R12 ;  /* 0x003ea80c01007387 */ /* 0x0041e80000100a00 */
[----:B0-----:R-:W2:Y:S04]  /*5e9c0*/  LDL.LU R12, [R1+0x300] ;  /* 0x00030000010c7983 */ /* 0x001ea80000300800 */
[----:B------:R-:W2:Y:S04]  /*5e9d0*/  LDL.LU R13, [R1+0x304] ;  /* 0x00030400010d7983 */ /* 0x000ea80000300800 */
[----:B------:R-:W3:Y:S04]  /*5e9e0*/  LDL.LU R14, [R1+0x308] ;  /* 0x00030800010e7983 */ /* 0x000ee80000300800 */
[----:B------:R-:W3:Y:S04]  /*5e9f0*/  LDL.LU R15, [R1+0x30c] ;  /* 0x00030c00010f7983 */ /* 0x000ee80000300800 */
[----:B------:R-:W2:Y:S04]  /*5ea00*/  LDL.LU R4, [R1+0xec0] ;  /* 0x000ec00001047983 */ /* 0x000ea80000300800 */
[----:B------:R-:W4:Y:S04]  /*5ea10*/  LDL.LU R6, [R1+0xee0] ;  /* 0x000ee00001067983 */ /* 0x000f280000300800 */
[----:B------:R-:W4:Y:S04]  /*5ea20*/  LDL.LU R7, [R1+0xee4] ;  /* 0x000ee40001077983 */ /* 0x000f280000300800 */
[----:B----4-:R0:W-:Y:S04]  /*5ea30*/  STL.64 [R1+0x3ee0], R6 ;  /* 0x003ee00601007387 */ /* 0x0101e80000100a00 */
[----:B0-----:R-:W4:Y:S04]  /*5ea40*/  LDL.LU R6, [R1+0xed0] ;  /* 0x000ed00001067983 */ /* 0x001f280000300800 */
[----:B------:R-:W4:Y:S04]  /*5ea50*/  LDL.LU R7, [R1+0xed4] ;  /* 0x000ed40001077983 */ /* 0x000f280000300800 */
[----:B------:R0:W-:Y:S04]  /*5ea60*/  STL [R1+0x3ed8], R5 ;  /* 0x003ed80501007387 */ /* 0x0001e80000100800 */
[----:B0-----:R-:W2:Y:S04]  /*5ea70*/  LDL.LU R5, [R1+0xec4] ;  /* 0x000ec40001057983 */ /* 0x001ea80000300800 */
[----:B----4-:R0:W-:Y:S04]  /*5ea80*/  STL.64 [R1+0x3f10], R6 ;  /* 0x003f100601007387 */ /* 0x0101e80000100a00 */
[----:B--2---:R-:W-:Y:S04]  /*5ea90*/  STL.64 [R1+0x3f08], R4 ;  /* 0x003f080401007387 */ /* 0x004fe80000100a00 */
[----:B---3--:R-:W-:Y:S04]  /*5eaa0*/  STL.64 [R1+0x3ec0], R14 ;  /* 0x003ec00e01007387 */ /* 0x008fe80000100a00 */
[----:B------:R-:W-:Y:S01]  /*5eab0*/  STL.64 [R1+0x3eb8], R12 ;  /* 0x003eb80c01007387 */ /* 0x000fe20000100a00 */
[----:B0-----:R-:W-:-:S03]  /*5eac0*/  IMAD.MOV.U32 R6, RZ, RZ, R2 ;  /* 0x000000ffff067224 */ /* 0x001fc600078e0002 */
[----:B------:R-:W2:Y:S04]  /*5ead0*/  LDL.LU R20, [R1+0xef4] ;  /* 0x000ef40001147983 */ /* 0x000ea80000300800 */
[----:B------:R-:W3:Y:S04]  /*5eae0*/  LDL.LU R2, [R1+0xf00] ;  /* 0x000f000001027983 */ /* 0x000ee80000300800 */
[----:B------:R-:W4:Y:S04]  /*5eaf0*/  LDL.LU R3, [R1+0xf04] ;  /* 0x000f040001037983 */ /* 0x000f280000300800 */
        /* <DEDUP_REMOVED lines=23> */
[----:B------:R-:W-:-:S03]  /*5ec70*/  IMAD.MOV.U32 R7, RZ, RZ, R0 ;  /* 0x000000ffff077224 */ /* 0x000fc600078e0000 */
        /* <DEDUP_REMOVED lines=16> */
[----:B----4-:R-:W-:-:S02]  /*5ed80*/  F2FP.F16.E4M3.UNPACK_B R12, R4.H1 ;  /* 0x00000004ff0c723e */ /* 0x010fc400030006ff */
[----:B------:R-:W-:Y:S01]  /*5ed90*/  F2FP.F16.E4M3.UNPACK_B R13, R5.H1 ;  /* 0x00000005ff0d723e */ /* 0x000fe200030006ff */
[----:B------:R-:W4:Y:S01]  /*5eda0*/  LDL.LU R27, [R1+0x38c] ;  /* 0x00038c00011b7983 */ /* 0x000f220000300800 */
[----:B--2---:R-:W-:Y:S03]  /*5edb0*/  HMMA.16816.F32 R4, R16, R6, R20 ;  /* 0x000000061004723c */ /* 0x004fe60000001814 */
[----:B------:R-:W2:Y:S04]  /*5edc0*/  LDL.LU.64 R22, [R1+0x3f20] ;  /* 0x003f200001167983 */ /* 0x000ea80000300a00 */
[----:B------:R-:W2:-:S15]  /*5edd0*/  LDL.LU.64 R20, [R1+0x3f18] ;  /* 0x003f180001147983 */ /* 0x000e9e0000300a00 */
[----:B------:R-:W-:-:S01]  /*5ede0*/  NOP ;  /* 0x0000000000007918 */ /* 0x000fc20000000000 */
[----:B------:R-:W-:Y:S04]  /*5edf0*/  STL.64 [R1+0x260], R4 ;  /* 0x0002600401007387 */ /* 0x000fe80000100a00 */
[----:B------:R0:W-:Y:S04]  /*5ee00*/  STL.64 [R1+0x268], R6 ;  /* 0x0002680601007387 */ /* 0x0001e80000100a00 */
[----:B0-----:R-:W3:Y:S04]  /*5ee10*/  LDL.LU.64 R6, [R1+0x3f10] ;  /* 0x003f100001067983 */ /* 0x001ee80000300a00 */
[----:B------:R-:W4:Y:S04]  /*5ee20*/  LDL.LU.64 R4, [R1+0x3f08] ;  /* 0x003f080001047983 */ /* 0x000f280000300a00 */
[----:B------:R-:W-:Y:S04]  /*5ee30*/  STL [R1+0x40], R12 ;  /* 0x0000400c01007387 */ /* 0x000fe80000100800 */
[----:B------:R2:W-:Y:S02]  /*5ee40*/  STL [R1+0x44], R13 ;  /* 0x0000440d01007387 */ /* 0x0005e40000100800 */
[----:B--2---:R-:W-:Y:S02]  /*5ee50*/  HMMA.16816.F32 R12, R16, R12, R20 ;  /* 0x0000000c100c723c */ /* 0x004fe40000001814 */
[----:B------:R-:W2:Y:S04]  /*5ee60*/  LDL.LU.64 R22, [R1+0x3f00] ;  /* 0x003f000001167983 */ /* 0x000ea80000300a00 */
[----:B------:R-:W2:-:S15]  /*5ee70*/  LDL.LU.64 R20, [R1+0x3ef8] ;  /* 0x003ef80001147983 */ /* 0x000e9e0000300a00 */
[----:B------:R-:W-:-:S02]  /*5ee80*/  NOP ;  /* 0x0000000000007918 */ /* 0x000fc40000000000 */
[----:B------:R3:W-:Y:S04]  /*5ee90*/  STL.64 [R1+0x490], R12 ;  /* 0x0004900c01007387 */ /* 0x0007e80000100a00 */
[----:B------:R-:W-:Y:S01]  /*5eea0*/  STL.64 [R1+0x498], R14 ;  /* 0x0004980e01007387 */ /* 0x000fe20000100a00 */
[----:B----4-:R-:W-:Y:S02]  /*5eeb0*/  F2FP.F16.E4M3.UNPACK_B R4, R4.H1 ;  /* 0x00000004ff04723e */ /* 0x010fe400030006ff */
[----:B------:R-:W-:Y:S02]  /*5eec0*/  F2FP.F16.E4M3.UNPACK_B R5, R5.H1 ;  /* 0x00000005ff05723e */ /* 0x000fe400030006ff */
[----:B---3--:R-:W-:Y:S02]  /*5eed0*/  F2FP.F16.E4M3.UNPACK_B R12, R6.H1 ;  /* 0x00000006ff0c723e */ /* 0x008fe400030006ff */
[----:B------:R-:W-:Y:S01]  /*5eee0*/  F2FP.F16.E4M3.UNPACK_B R13, R7.H1 ;  /* 0x00000007ff0d723e */ /* 0x000fe200030006ff */
        /* <DEDUP_REMOVED lines=9> */
[----:B------:R-:W4:Y:S04]  /*5ef80*/  LDL.LU R5, [R1+0x3ed8] ;  /* 0x003ed80001057983 */ /* 0x000f280000300800 */
        /* <DEDUP_REMOVED lines=9> */
[----:B------:R-:W4:Y:S01]  /*5f020*/  LDL.LU.64 R12, [R1+0x3eb8] ;  /* 0x003eb800010c7983 */ /* 0x000f220000300a00 */
[----:B---3--:R-:W-:-:S02]  /*5f030*/  F2FP.F16.E4M3.UNPACK_B R6, R6.H1 ;  /* 0x00000006ff06723e */ /* 0x008fc400030006ff */
[----:B------:R-:W-:-:S03]  /*5f040*/  F2FP.F16.E4M3.UNPACK_B R7, R7.H1 ;  /* 0x00000007ff07723e */ /* 0x000fc600030006ff */
[----:B------:R-:W-:Y:S04]  /*5f050*/  STL [R1+0x28], R6 ;  /* 0x0000280601007387 */ /* 0x000fe80000100800 */
[----:B------:R-:W-:Y:S01]  /*5f060*/  STL [R1+0x2c], R7 ;  /* 0x00002c0701007387 */ /* 0x000fe20000100800 */
[----:B----4-:R-:W-:-:S15]  /*5f070*/  HMMA.16816.F32 R12, R16, R6, R12 ;  /* 0x00000006100c723c */ /* 0x010fde000000180c */
[----:B------:R-:W-:-:S08]  /*5f080*/  NOP ;  /* 0x0000000000007918 */ /* 0x000fd00000000000 */
[----:B------:R-:W-:Y:S04]  /*5f090*/  STL.64 [R1+0x300], R12 ;  /* 0x0003000c01007387 */ /* 0x000fe80000100a00 */
[----:B------:R0:W-:Y:S04]  /*5f0a0*/  STL.64 [R1+0x308], R14 ;  /* 0x0003080e01007387 */ /* 0x0001e80000100a00 */
[----:B0-----:R-:W3:Y:S04]  /*5f0b0*/  LDL.LU.64 R14, [R1+0x3eb0] ;  /* 0x003eb000010e7983 */ /* 0x001ee80000300a00 */
[----:B------:R-:W3:Y:S01]  /*5f0c0*/  LDL.LU.64 R12, [R1+0x3ea8] ;  /* 0x003ea800010c7983 */ /* 0x000ee20000300a00 */
[----:B------:R-:W-:-:S02]  /*5f0d0*/  F2FP.F16.E4M3.UNPACK_B R4, R5.H1 ;  /* 0x00000005ff04723e */ /* 0x000fc400030006ff */
[----:B--2---:R-:W-:-:S03]  /*5f0e0*/  F2FP.F16.E4M3.UNPACK_B R5, R20.H1 ;  /* 0x00000014ff05723e */ /* 0x004fc600030006ff */
[----:B------:R-:W-:Y:S04]  /*5f0f0*/  STL [R1+0x20], R4 ;  /* 0x0000200401007387 */ /* 0x000fe80000100800 */
[----:B------:R3:W-:Y:S02]  /*5f100*/  STL [R1+0x24], R5 ;  /* 0x0000240501007387 */ /* 0x0007e40000100800 */
[----:B---3--:R-:W-:Y:S02]  /*5f110*/  HMMA.16816.F32 R4, R16, R4, R12 ;  /* 0x000000041004723c */ /* 0x008fe4000000180c */
[----:B------:R-:W2:Y:S04]  /*5f120*/  LDL.LU.64 R14, [R1+0x3ea0] ;  /* 0x003ea000010e7983 */ /* 0x000ea80000300a00 */
[----:B------:R-:W2:Y:S01]  /*5f130*/  LDL.LU.64 R12, [R1+0x3e98] ;  /* 0x003e9800010c7983 */ /* 0x000ea20000300a00 */
[----:B------:R-:W-:-:S02]  /*5f140*/  F2FP.F16.E4M3.UNPACK_B R2, R2.H1 ;  /* 0x00000002ff02723e */ /* 0x000fc400030006ff */
[----:B------:R-:W-:-:S14]  /*5f150*/  F2FP.F16.E4M3.UNPACK_B R3, R3.H1 ;  /* 0x00000003ff03723e */ /* 0x000fdc00030006ff */
[----:B------:R0:W-:Y:S04]  /*5f160*/  STL.64 [R1+0x320], R4 ;  /* 0x0003200401007387 */ /* 0x0001e80000100a00 */
[----:B------:R-:W-:Y:S04]  /*5f170*/  STL.64 [R1+0x328], R6 ;  /* 0x0003280601007387 */ /* 0x000fe80000100a00 */
[----:B------:R1:W-:Y:S04]  /*5f180*/  STL [R1+0x18], R2 ;  /* 0x0000180201007387 */ /* 0x0003e80000100800 */
[----:B------:R3:W-:Y:S01]  /*5f190*/  STL [R1+0x1c], R3 ;  /* 0x00001c0301007387 */ /* 0x0007e20000100800 */
[----:B0-----:R-:W-:-:S02]  /*5f1a0*/  F2FP.F16.E4M3.UNPACK_B R4, R21.H1 ;  /* 0x00000015ff04723e */ /* 0x001fc400030006ff */
[----:B------:R-:W-:-:S03]  /*5f1b0*/  F2FP.F16.E4M3.UNPACK_B R5, R22.H1 ;  /* 0x00000016ff05723e */ /* 0x000fc600030006ff */
[----:B------:R-:W-:Y:S04]  /*5f1c0*/  STL [R1+0x10], R4 ;  /* 0x0000100401007387 */ /* 0x000fe80000100800 */
[C---:B------:R-:W-:Y:S06]  /*5f1d0*/  HMMA.16816.F32 R8, R16.reuse, R4, R8 ;  /* 0x000000041008723c */ /* 0x040fec0000001808 */
[----:B--2---:R-:W-:Y:S07]  /*5f1e0*/  HMMA.16816.F32 R12, R16, R2, R12 ;  /* 0x00000002100c723c */ /* 0x004fee000000180c */
[----:B-1----:R-:W-:-:S02]  /*5f1f0*/  F2FP.F16.E4M3.UNPACK_B R2, R23.H1 ;  /* 0x00000017ff02723e */ /* 0x002fc400030006ff */
[----:B---3--:R-:W-:Y:S01]  /*5f200*/  F2FP.F16.E4M3.UNPACK_B R3, R0.H1 ;  /* 0x00000000ff03723e */ /* 0x008fe200030006ff */
[----:B------:R-:W-:-:S13]  /*5f210*/  IMAD.MOV.U32 R0, RZ, RZ, R5 ;  /* 0x000000ffff007224 */ /* 0x000fda00078e0005 */
[----:B------:R-:W-:Y:S04]  /*5f220*/  STL.64 [R1+0x340], R12 ;  /* 0x0003400c01007387 */ /* 0x000fe80000100a00 */
[----:B------:R-:W-:Y:S04]  /*5f230*/  STL.64 [R1+0x348], R14 ;  /* 0x0003480e01007387 */ /* 0x000fe80000100a00 */
[----:B------:R0:W-:Y:S02]  /*5f240*/  STL [R1+0x14], R5 ;  /* 0x0000140501007387 */ /* 0x0001e40000100800 */
[----:B0-----:R-:W-:Y:S06]  /*5f250*/  HMMA.16816.F32 R4, R16, R2, R24 ;  /* 0x000000021004723c */ /* 0x001fec0000001818 */
[----:B------:R-:W-:Y:S01]  /*5f260*/  STL [R1+0x8], R2 ;  /* 0x0000080201007387 */ /* 0x000fe20000100800 */
[----:B------:R-:W-:-:S03]  /*5f270*/  F2FP.F16.E4M3.UNPACK_B R12, R28.H1 ;  /* 0x0000001cff0c723e */ /* 0x000fc600030006ff */
[----:B------:R0:W-:Y:S04]  /*5f280*/  STL.64 [R1+0x360], R8 ;  /* 0x0003600801007387 */ /* 0x0001e80000100a00 */
[----:B------:R-:W-:Y:S04]  /*5f290*/  STL.64 [R1+0x368], R10 ;  /* 0x0003680a01007387 */ /* 0x000fe80000100a00 */
[----:B------:R-:W-:Y:S04]  /*5f2a0*/  STL [R1+0x3df0], R0 ;  /* 0x003df00001007387 */ /* 0x000fe80000100800 */
[----:B------:R-:W-:Y:S01]  /*5f2b0*/  STL [R1+0xc], R3 ;  /* 0x00000c0301007387 */ /* 0x000fe20000100800 */
[----:B------:R-:W-:-:S03]  /*5f2c0*/  F2FP.F16.E4M3.UNPACK_B R13, R29.H1 ;  /* 0x0000001dff0d723e */ /* 0x000fc600030006ff */
[----:B------:R-:W-:Y:S04]  /*5f2d0*/  STL [R1], R12 ;  /* 0x0000000c01007387 */ /* 0x000fe80000100800 */
[----:B------:R-:W-:Y:S04]  /*5f2e0*/  STL.64 [R1+0x380], R4 ;  /* 0x0003800401007387 */ /* 0x000fe80000100a00 */
[----:B------:R1:W-:Y:S04]  /*5f2f0*/  STL.64 [R1+0x388], R6 ;  /* 0x0003880601007387 */ /* 0x0003e80000100a00 */
[----:B0-----:R-:W2:Y:S04]  /*5f300*/  LDL.LU R8, [R1+0xf90] ;  /* 0x000f900001087983 */ /* 0x001ea80000300800 */
[----:B------:R-:W-:Y:S04]  /*5f310*/  STL [R1+0x4], R13 ;  /* 0x0000040d01007387 */ /* 0x000fe80000100800 */
[----:B------:R-:W3:Y:S04]  /*5f320*/  LDL.LU R9, [R1+0xf94] ;  /* 0x000f940001097983 */ /* 0x000ee80000300800 */
[----:B-1----:R-:W4:Y:S04]  /*5f330*/  LDL.LU R6, [R1+0x1090] ;  /* 0x0010900001067983 */ /* 0x002f280000300800 */
[----:B------:R-:W4:Y:S04]  /*5f340*/  LDL.LU R7, [R1+0x108c] ;  /* 0x00108c0001077983 */ /* 0x000f280000300800 */
[----:B----4-:R0:W-:Y:S04]  /*5f350*/  STL.64 [R1+0x3e40], R6 ;  /* 0x003e400601007387 */ /* 0x0101e80000100a00 */
[----:B------:R-:W4:Y:S04]  /*5f360*/  LDL.LU R4, [R1+0x460] ;  /* 0x0004600001047983 */ /* 0x000f280000300800 */
[----:B------:R-:W4:Y:S04]  /*5f370*/  LDL.LU R5, [R1+0x464] ;  /* 0x0004640001057983 */ /* 0x000f280000300800 */
[----:B0-----:R-:W2:Y:S04]  /*5f380*/  LDL.LU R6, [R1+0x468] ;  /* 0x0004680001067983 */ /* 0x001ea80000300800 */
[----:B------:R-:W2:Y:S04]  /*5f390*/  LDL.LU R7, [R1+0x46c] ;  /* 0x00046c0001077983 */ /* 0x000ea80000300800 */
[----:B------:R-:W3:Y:S04]  /*5f3a0*/  LDL.LU R26, [R1+0xf50] ;  /* 0x000f5000011a7983 */ /* 0x000ee80000300800 */
[----:B------:R-:W3:Y:S04]  /*5f3b0*/  LDL.LU R27, [R1+0xf54] ;  /* 0x000f5400011b7983 */ /* 0x000ee80000300800 */
[----:B------:R-:W4:Y:S04]  /*5f3c0*/  LDL.LU R24, [R1+0xf60] ;  /* 0x000f600001187983 */ /* 0x000f280000300800 */
[----:B------:R-:W4:Y:S01]  /*5f3d0*/  LDL.LU R25, [R1+0xf64] ;  /* 0x000f640001197983 */ /* 0x000f220000300800 */
[----:B------:R-:W-:-:S03]  /*5f3e0*/  IMAD.MOV.U32 R0, RZ, RZ, R3 ;  /* 0x000000ffff007224 */ /* 0x000fc600078e0003 */
[----:B---3--:R-:W-:Y:S04]  /*5f3f0*/  STL.64 [R1+0x3e90], R26 ;  /* 0x003e901a01007387 */ /* 0x008fe80000100a00 */
[----:B----4-:R0:W-:Y:S04]  /*5f400*/  STL.64 [R1+0x3e88], R24 ;  /* 0x003e881801007387 */ /* 0x0101e80000100a00 */
[----:B0-----:R-:W3:Y:S04]  /*5f410*/  LDL.LU R24, [R1+0x3a0] ;  /* 0x0003a00001187983 */ /* 0x001ee80000300800 */
[----:B------:R-:W3:Y:S04]  /*5f420*/  LDL.LU R25, [R1+0x3a4] ;  /* 0x0003a40001197983 */ /* 0x000ee80000300800 */
[----:B------:R-:W3:Y:S04]  /*5f430*/  LDL.LU R26, [R1+0x3a8] ;  /* 0x0003a800011a7983 */ /* 0x000ee80000300800 */
[----:B------:R-:W3:Y:S04]  /*5f440*/  LDL.LU R27, [R1+0x3ac] ;  /* 0x0003ac00011b7983 */ /* 0x000ee80000300800 */
[----:B------:R-:W4:Y:S04]  /*5f450*/  LDL.LU R28, [R1+0xf40] ;  /* 0x000f4000011c7983 */ /* 0x000f280000300800 */
[----:B------:R-:W3:Y:S04]  /*5f460*/  LDL.LU R29, [R1+0xf44] ;  /* 0x000f4400011d7983 */ /* 0x000ee80000300800 */
[----:B------:R-:W3:Y:S04]  /*5f470*/  LDL.LU R22, [R1+0xf70] ;  /* 0x000f700001167983 */ /* 0x000ee80000300800 */
[----:B------:R-:W3:Y:S04]  /*5f480*/  LDL.LU R23, [R1+0xf74] ;  /* 0x000f740001177983 */ /* 0x000ee80000300800 */
[----:B------:R-:W3:Y:S04]  /*5f490*/  LDL.LU R2, [R1+0xf80] ;  /* 0x000f800001027983 */ /* 0x000ee80000300800 */
[----:B------:R-:W3:Y:S04]  /*5f4a0*/  LDL.LU R3, [R1+0xf84] ;  /* 0x000f840001037983 */ /* 0x000ee80000300800 */
[----:B--2---:R-:W-:Y:S04]  /*5f4b0*/  STL.64 [R1+0x3e50], R6 ;  /* 0x003e500601007387 */ /* 0x004fe80000100a00 */
[----:B------:R0:W-:Y:S04]  /*5f4c0*/  STL.64 [R1+0x3e48], R4 ;  /* 0x003e480401007387 */ /* 0x0001e80000100a00 */
[----:B0-----:R-:W2:Y:S04]  /*5f4d0*/  LDL.LU R4, [R1+0x420] ;  /* 0x0004200001047983 */ /* 0x001ea80000300800 */
[----:B------:R-:W2:Y:S04]  /*5f4e0*/  LDL.LU R5, [R1+0x424] ;  /* 0x0004240001057983 */ /* 0x000ea80000300800 */
[----:B------:R-:W4:Y:S04]  /*5f4f0*/  LDL.LU R6, [R1+0x428] ;  /* 0x0004280001067983 */ /* 0x000f280000300800 */
[----:B------:R-:W4:Y:S04]  /*5f500*/  LDL.LU R7, [R1+0x42c] ;  /* 0x00042c0001077983 */ /* 0x000f280000300800 */
[----:B----4-:R-:W-:Y:S04]  /*5f510*/  STL.64 [R1+0x3e60], R6 ;  /* 0x003e600601007387 */ /* 0x010fe80000100a00 */
[----:B--2---:R0:W-:Y:S04]  /*5f520*/  STL.64 [R1+0x3e58], R4 ;  /* 0x003e580401007387 */ /* 0x0041e80000100a00 */
        /* <DEDUP_REMOVED lines=9> */
[----:B------:R-:W4:Y:S01]  /*5f5c0*/  LDL.LU R7, [R1+0x3ec] ;  /* 0x0003ec0001077983 */ /* 0x000f220000300800 */
[----:B------:R-:W-:-:S02]  /*5f5d0*/  F2FP.F16.E4M3.UNPACK_B R28, R28.H1 ;  /* 0x0000001cff1c723e */ /* 0x000fc400030006ff */
[----:B---3--:R-:W-:Y:S01]  /*5f5e0*/  F2FP.F16.E4M3.UNPACK_B R29, R29.H1 ;  /* 0x0000001dff1d723e */ /* 0x008fe200030006ff */
[----:B----4-:R-:W-:Y:S04]  /*5f5f0*/  STL.64 [R1+0x3e80], R6 ;  /* 0x003e800601007387 */ /* 0x010fe80000100a00 */
[----:B--2---:R0:W-:Y:S04]  /*5f600*/  STL.64 [R1+0x3e78], R4 ;  /* 0x003e780401007387 */ /* 0x0041e80000100a00 */
[----:B0-----:R-:W2:Y:S04]  /*5f610*/  LDL.LU R4, [R1+0x3c0] ;  /* 0x0003c00001047983 */ /* 0x001ea80000300800 */
[----:B------:R-:W2:Y:S04]  /*5f620*/  LDL.LU R5, [R1+0x3c4] ;  /* 0x0003c40001057983 */ /* 0x000ea80000300800 */
[----:B------:R-:W2:Y:S04]  /*5f630*/  LDL.LU R6, [R1+0x3c8] ;  /* 0x0003c80001067983 */ /* 0x000ea80000300800 */
[----:B------:R-:W2:Y:S01]  /*5f640*/  LDL.LU R7, [R1+0x3cc] ;  /* 0x0003cc0001077983 */ /* 0x000ea20000300800 */
[C---:B------:R-:W-:Y:S03]  /*5f650*/  HMMA.16816.F32 R24, R16.reuse, R12, R24 ;  /* 0x0000000c1018723c */ /* 0x040fe60000001818 */
[----:B------:R-:W3:Y:S04]  /*5f660*/  LDL.LU R10, [R1+0xfa0] ;  /* 0x000fa000010a7983 */ /* 0x000ee80000300800 */
[----:B------:R-:W4:Y:S04]  /*5f670*/  LDL.LU R11, [R1+0xfa4] ;  /* 0x000fa400010b7983 */ /* 0x000f280000300800 */
[----:B------:R-:W3:Y:S04]  /*5f680*/  LDL.LU R20, [R1+0x1098] ;  /* 0x0010980001147983 */ /* 0x000ee80000300800 */
[----:B------:R-:W3:Y:S04]  /*5f690*/  LDL.LU R21, [R1+0x1094] ;  /* 0x0010940001157983 */ /* 0x000ee80000300800 */
[----:B------:R-:W4:Y:S04]  /*5f6a0*/  LDL.LU R14, [R1+0x10a0] ;  /* 0x0010a000010e7983 */ /* 0x000f280000300800 */
[----:B------:R-:W4:Y:S04]  /*5f6b0*/  LDL.LU R15, [R1+0x109c] ;  /* 0x00109c00010f7983 */ /* 0x000f280000300800 */
[----:B------:R-:W-:Y:S04]  /*5f6c0*/  STL [R1+0x3e28], R0 ;  /* 0x003e280001007387 */ /* 0x000fe80000100800 */
[----:B------:R-:W-:Y:S04]  /*5f6d0*/  STL.64 [R1+0x3a0], R24 ;  /* 0x0003a01801007387 */ /* 0x000fe80000100a00 */
[----:B------:R0:W-:Y:S04]  /*5f6e0*/  STL.64 [R1+0x3a8], R26 ;  /* 0x0003a81a01007387 */ /* 0x0001e80000100a00 */
[----:B0-----:R-:W3:Y:S04]  /*5f6f0*/  LDL.LU.64 R26, [R1+0x3e90] ;  /* 0x003e9000011a7983 */ /* 0x001ee80000300a00 */
[----:B------:R-:W4:Y:S01]  /*5f700*/  LDL.LU.64 R24, [R1+0x3e88] ;  /* 0x003e880001187983 */ /* 0x000f220000300a00 */
[----:B--2---:R-:W-:-:S15]  /*5f710*/  HMMA.16816.F32 R4, R16, R28, R4 ;  /* 0x0000001c1004723c */ /* 0x004fde0000001804 */
[----:B------:R-:W-:-:S08]  /*5f720*/  NOP ;  /* 0x0000000000007918 */ /* 0x000fd00000000000 */
[----:B------:R-:W-:Y:S04]  /*5f730*/  STL.64 [R1+0x3c0], R4 ;  /* 0x0003c00401007387 */ /* 0x000fe80000100a00 */
[----:B------:R0:W-:Y:S04]  /*5f740*/  STL.64 [R1+0x3c8], R6 ;  /* 0x0003c80601007387 */ /* 0x0001e80000100a00 */
[----:B0-----:R-:W2:Y:S04]  /*5f750*/  LDL.LU.64 R6, [R1+0x3e80] ;  /* 0x003e800001067983 */ /* 0x001ea80000300a00 */
[----:B------:R-:W2:Y:S01]  /*5f760*/  LDL.LU.64 R4, [R1+0x3e78] ;  /* 0x003e780001047983 */ /* 0x000ea20000300a00 */
[----:B---3--:R-:W-:-:S02]  /*5f770*/  F2FP.F16.E4M3.UNPACK_B R26, R26.H1 ;  /* 0x0000001aff1a723e */ /* 0x008fc400030006ff */
[----:B------:R-:W-:-:S07]  /*5f780*/  F2FP.F16.E4M3.UNPACK_B R27, R27.H1 ;  /* 0x0000001bff1b723e */ /* 0x000fce00030006ff */
[----:B--2---:R-:W-:-:S15]  /*5f790*/  HMMA.16816.F32 R4, R16, R26, R4 ;  /* 0x0000001a1004723c */ /* 0x004fde0000001804 */
[----:B------:R-:W-:-:S08]  /*5f7a0*/  NOP ;  /* 0x0000000000007918 */ /* 0x000fd00000000000 */
[----:B------:R-:W-:Y:S04]  /*5f7b0*/  STL.64 [R1+0x3e0], R4 ;  /* 0x0003e00401007387 */ /* 0x000fe80000100a00 */
[----:B------:R0:W-:Y:S04]  /*5f7c0*/  STL.64 [R1+0x3e8], R6 ;  /* 0x0003e80601007387 */ /* 0x0001e80000100a00 */
[----:B0-----:R-:W2:Y:S04]  /*5f7d0*/  LDL.LU.64 R6, [R1+0x3e70] ;  /* 0x003e700001067983 */ /* 0x001ea80000300a00 */
[----:B------:R-:W2:Y:S01]  /*5f7e0*/  LDL.LU.64 R4, [R1+0x3e68] ;  /* 0x003e680001047983 */ /* 0x000ea20000300a00 */
[----:B----4-:R-:W-:-:S02]  /*5f7f0*/  F2FP.F16.E4M3.UNPACK_B R24, R24.H1 ;  /* 0x00000018ff18723e */ /* 0x010fc400030006ff */
[----:B------:R-:W-:-:S07]  /*5f800*/  F2FP.F16.E4M3.UNPACK_B R25, R25.H1 ;  /* 0x00000019ff19723e */ /* 0x000fce00030006ff */
[----:B--2---:R-:W-:-:S15]  /*5f810*/  HMMA.16816.F32 R4, R16, R24, R4 ;  /* 0x000000181004723c */ /* 0x004fde0000001804 */
[----:B------:R-:W-:-:S08]  /*5f820*/  NOP ;  /* 0x0000000000007918 */ /* 0x000fd00000000000 */
[----:B------:R-:W-:Y:S04]  /*5f830*/  STL.64 [R1+0x400], R4 ;  /* 0x0004000401007387 */ /* 0x000fe80000100a00 */
[----:B------:R0:W-:Y:S04]  /*5f840*/  STL.64 [R1+0x408], R6 ;  /* 0x0004080601007387 */ /* 0x0001e80000100a00 */
[----:B0-----:R-:W2:Y:S04]  /*5f850*/  LDL.LU.64 R6, [R1+0x3e60] ;  /* 0x003e600001067983 */ /* 0x001ea80000300a00 */
[----:B------:R-:W2:Y:S01]  /*5f860*/  LDL.LU.64 R4, [R1+0x3e58] ;  /* 0x003e580001047983 */ /* 0x000ea20000300a00 */
[----:B------:R-:W-:-:S02]  /*5f870*/  F2FP.F16.E4M3.UNPACK_B R22, R22.H1 ;  /* 0x00000016ff16723e */ /* 0x000fc400030006ff */
[----:B------:R-:W-:Y:S01]  /*5f880*/  F2FP.F16.E4M3.UNPACK_B R23, R23.H1 ;  /* 0x00000017ff17723e */ /* 0x000fe200030006ff */
[----:B------:R-:W-:Y:S04]  /*5f890*/  STL.64 [R1+0x3c40], R26 ;  /* 0x003c401a01007387 */ /* 0x000fe80000100a00 */
[----:B------:R0:W-:Y:S04]  /*5f8a0*/  STL.64 [R1+0x3c38], R24 ;  /* 0x003c381801007387 */ /* 0x0001e80000100a00 */
[----:B0-----:R-:W3:Y:S04]  /*5f8b0*/  LDL.LU R24, [R1+0x440] ;  /* 0x0004400001187983 */ /* 0x001ee80000300800 */
[----:B------:R-:W3:Y:S04]  /*5f8c0*/  LDL.LU R25, [R1+0x444] ;  /* 0x0004440001197983 */ /* 0x000ee80000300800 */
[----:B------:R-:W3:Y:S04]  /*5f8d0*/  LDL.LU R26, [R1+0x448] ;  /* 0x00044800011a7983 */ /* 0x000ee80000300800 */
[----:B------:R-:W3:Y:S01]  /*5f8e0*/  LDL.LU R27, [R1+0x44c] ;  /* 0x00044c00011b7983 */ /* 0x000ee20000300800 */
[----:B--2---:R-:W-:-:S15]  /*5f8f0*/  HMMA.16816.F32 R4, R16, R22, R4 ;  /* 0x000000161004723c */ /* 0x004fde0000001804 */
[----:B------:R-:W-:-:S08]  /*5f900*/  NOP ;  /* 0x0000000000007918 */ /* 0x000fd00000000000 */
[----:B------:R-:W-:Y:S04]  /*5f910*/  STL.64 [R1+0x420], R4 ;  /* 0x0004200401007387 */ /* 0x000fe80000100a00 */
[----:B------:R0:W-:Y:S04]  /*5f920*/  STL.64 [R1+0x428], R6 ;  /* 0x0004280601007387 */ /* 0x0001e80000100a00 */
[----:B0-----:R-:W2:Y:S04]  /*5f930*/  LDL.LU.64 R6, [R1+0x3e50] ;  /* 0x003e500001067983 */ /* 0x001ea80000300a00 */
[----:B------:R-:W2:Y:S01]  /*5f940*/  LDL.LU.64 R4, [R1+0x3e48] ;  /* 0x003e480001047983 */ /* 0x000ea20000300a00 */
[----:B------:R-:W-:-:S02]  /*5f950*/  F2FP.F16.E4M3.UNPACK_B R2, R2.H1 ;  /* 0x00000002ff02723e */ /* 0x000fc400030006ff */
[----:B------:R-:W-:Y:S02]  /*5f960*/  F2FP.F16.E4M3.UNPACK_B R3, R3.H1 ;  /* 0x00000003ff03723e */ /* 0x000fe400030006ff */
[----:B------:R-:W-:Y:S02]  /*5f970*/  F2FP.F16.E4M3.UNPACK_B R8, R8.H1 ;  /* 0x00000008ff08723e */ /* 0x000fe400030006ff */
[----:B------:R-:W-:Y:S01]  /*5f980*/  F2FP.F16.E4M3.UNPACK_B R9, R9.H1 ;  /* 0x00000009ff09723e */ /* 0x000fe200030006ff */
[----:B------:R-:W4:Y:S04]  /*5f990*/  LDL.LU R12, [R1+0xfb0] ;  /* 0x000fb000010c7983 */ /* 0x000f280000300800 */
[----:B------:R-:W4:Y:S01]  /*5f9a0*/  LDL.LU R13, [R1+0xfb4] ;  /* 0x000fb400010d7983 */ /* 0x000f220000300800 */
[----:B---3--:R-:W-:-:S15]  /*5f9b0*/  HMMA.16816.F32 R24, R16, R2, R24 ;  /* 0x000000021018723c */ /* 0x008fde0000001818 */
[----:B------:R-:W-:-:S08]  /*5f9c0*/  NOP ;  /* 0x0000000000007918 */ /* 0x000fd00000000000 */
[----:B------:R-:W-:Y:S04]  /*5f9d0*/  STL.64 [R1+0x440], R24 ;  /* 0x0004401801007387 */ /* 0x000fe80000100a00 */
[----:B------:R0:W-:Y:S04]  /*5f9e0*/  STL.64 [R1+0x448], R26 ;  /* 0x0004481a01007387 */ /* 0x0001e80000100a00 */
[----:B0-----:R-:W3:Y:S04]  /*5f9f0*/  LDL R26, [R1+0xb0] ;  /* 0x0000b000011a7983 */ /* 0x001ee80000100800 */
[----:B------:R-:W3:Y:S01]  /*5fa00*/  LDL R27, [R1+0xb4] ;  /* 0x0000b400011b7983 */ /* 0x000ee20000100800 */
[----:B--2---:R-:W-:-:S15]  /*5fa10*/  HMMA.16816.F32 R4, R16, R8, R4 ;  /* 0x000000081004723c */ /* 0x004fde0000001804 */
[----:B------:R-:W-:-:S08]  /*5fa20*/  NOP ;  /* 0x0000000000007918 */ /* 0x000fd00000000000 */
[----:B------:R-:W-:Y:S04]  /*5fa30*/  STL.64 [R1+0x460], R4 ;  /* 0x0004600401007387 */ /* 0x000fe80000100a00 */
[----:B------:R0:W-:Y:S04]  /*5fa40*/  STL.64 [R1+0x468], R6 ;  /* 0x0004680601007387 */ /* 0x0001e80000100a00 */
[----:B0-----:R-:W2:Y:S04]  /*5fa50*/  LDL.LU.64 R6, [R1+0x3e40] ;  /* 0x003e400001067983 */ /* 0x001ea80000300a00 */
[----:B------:R-:W3:Y:S01]  /*5fa60*/  LDL.LU R0, [R1+0x10a8] ;  /* 0x0010a80001007983 */ /* 0x000ee20000300800 */
[----:B------:R-:W-:-:S02]  /*5fa70*/  IMAD R5, R21, 0x100, R20 ;  /* 0x0000010015057824 */ /* 0x000fc400078e0214 */
[----:B--2---:R-:W-:Y:S02]  /*5fa80*/  IMAD R4, R7, 0x100, R6 ;  /* 0x0000010007047824 */ /* 0x004fe400078e0206 */
[----:B------:R-:W2:Y:S01]  /*5fa90*/  LDL.LU R7, [R1+0x10a4] ;  /* 0x0010a40001077983 */ /* 0x000ea20000300800 */
[----:B------:R-:W-:Y:S01]  /*5faa0*/  IMAD R6, R15, 0x100, R14 ;  /* 0x000001000f067824 */ /* 0x000fe200078e020e */
[----:B------:R-:W-:-:S04]  /*5fab0*/  F2FP.F16.E4M3.UNPACK_B R10, R10.H1 ;  /* 0x0000000aff0a723e */ /* 0x000fc800030006ff */
[----:B--2---:R-:W-:Y:S04]  /*5fac0*/  STL.64 [R1+0x3e38], R6 ;  /* 0x003e380601007387 */ /* 0x004fe80000100a00 */
[----:B------:R0:W-:Y:S04]  /*5fad0*/  STL.64 [R1+0x3e30], R4 ;  /* 0x003e300401007387 */ /* 0x0001e80000100a00 */
[----:B0-----:R-:W2:Y:S04]  /*5fae0*/  LDL.LU R4, [R1+0x480] ;  /* 0x0004800001047983 */ /* 0x001ea80000300800 */
[----:B------:R-:W2:Y:S04]  /*5faf0*/  LDL.LU R5, [R1+0x484] ;  /* 0x0004840001057983 */ /* 0x000ea80000300800 */
[----:B------:R-:W2:Y:S04]  /*5fb00*/  LDL.LU R6, [R1+0x488] ;  /* 0x0004880001067983 */ /* 0x000ea80000300800 */
[----:B------:R-:W2:Y:S04]  /*5fb10*/  LDL.LU R7, [R1+0x48c] ;  /* 0x00048c0001077983 */ /* 0x000ea80000300800 */
[----:B------:R-:W3:Y:S04]  /*5fb20*/  LDL.LU R14, [R1+0xfc0] ;  /* 0x000fc000010e7983 */ /* 0x000ee80000300800 */
[----:B------:R-:W3:Y:S04]  /*5fb30*/  LDL.LU R15, [R1+0xfc4] ;  /* 0x000fc400010f7983 */ /* 0x000ee80000300800 */
[----:B------:R-:W4:Y:S04]  /*5fb40*/  LDL.LU R20, [R1+0xfd0] ;  /* 0x000fd00001147983 */ /* 0x000f280000300800 */
[----:B------:R-:W4:Y:S01]  /*5fb50*/  LDL.LU R21, [R1+0xfd4] ;  /* 0x000fd40001157983 */ /* 0x000f220000300800 */
[----:B------:R-:W-:-:S03]  /*5fb60*/  F2FP.F16.E4M3.UNPACK_B R11, R11.H1 ;  /* 0x0000000bff0b723e */ /* 0x000fc600030006ff */
[----:B------:R-:W-:Y:S04]  /*5fb70*/  STL.64 [R1+0x3e20], R22 ;  /* 0x003e201601007387 */ /* 0x000fe80000100a00 */
[----:B--2---:R-:W-:Y:S01]  /*5fb80*/  HMMA.16816.F32 R4, R16, R10, R4 ;  /* 0x0000000a1004723c */ /* 0x004fe20000001804 */
[----:B----4-:R0:W-:Y:S04]  /*5fb90*/  STL.64 [R1+0x3e18], R20 ;  /* 0x003e181401007387 */ /* 0x0101e80000100a00 */
[----:B0-----:R-:W2:Y:S04]  /*5fba0*/  LDL.LU R20, [R1+0x4c0] ;  /* 0x0004c00001147983 */ /* 0x001ea80000300800 */
[----:B------:R-:W2:Y:S04]  /*5fbb0*/  LDL.LU R21, [R1+0x4c4] ;  /* 0x0004c40001157983 */ /* 0x000ea80000300800 */
[----:B------:R-:W2:Y:S04]  /*5fbc0*/  LDL.LU R22, [R1+0x4c8] ;  /* 0x0004c80001167983 */ /* 0x000ea80000300800 */
[----:B------:R-:W2:Y:S04]  /*5fbd0*/  LDL.LU R23, [R1+0x4cc] ;  /* 0x0004cc0001177983 */ /* 0x000ea80000300800 */
[----:B------:R-:W4:Y:S04]  /*5fbe0*/  LDL.LU R24, [R1+0xfe0] ;  /* 0x000fe00001187983 */ /* 0x000f280000300800 */
[----:B------:R-:W4:Y:S04]  /*5fbf0*/  LDL.LU R25, [R1+0xfe4] ;  /* 0x000fe40001197983 */ /* 0x000f280000300800 */
[----:B------:R-:W-:Y:S04]  /*5fc00*/  STL.64 [R1+0x9b0], R4 ;  /* 0x0009b00401007387 */ /* 0x000fe80000100a00 */
[----:B------:R0:W-:Y:S04]  /*5fc10*/  STL.64 [R1+0x9b8], R6 ;  /* 0x0009b80601007387 */ /* 0x0001e80000100a00 */
[----:B0-----:R-:W4:Y:S04]  /*5fc20*/  LDL.LU.64 R6, [R1+0x3e38] ;  /* 0x003e380001067983 */ /* 0x001f280000300a00 */
[----:B------:R-:W4:Y:S04]  /*5fc30*/  LDL.LU.64 R4, [R1+0x3e30] ;  /* 0x003e300001047983 */ /* 0x000f280000300a00 */
[----:B------:R-:W-:Y:S04]  /*5fc40*/  STL.64 [R1+0x3c00], R10 ;  /* 0x003c000a01007387 */ /* 0x000fe80000100a00 */
[----:B------:R0:W-:Y:S04]  /*5fc50*/  STL.64 [R1+0x3bf8], R8 ;  /* 0x003bf80801007387 */ /* 0x0001e80000100a00 */
[----:B0-----:R-:W3:Y:S04]  /*5fc60*/  LDL.LU R8, [R1+0x890] ;  /* 0x0008900001087983 */ /* 0x001ee80000300800 */
[----:B------:R-:W3:Y:S04]  /*5fc70*/  LDL.LU R9, [R1+0x894] ;  /* 0x0008940001097983 */ /* 0x000ee80000300800 */
[----:B------:R-:W2:Y:S04]  /*5fc80*/  LDL.LU R10, [R1+0x898] ;  /* 0x00089800010a7983 */ /* 0x000ea80000300800 */
[----:B------:R-:W2:Y:S04]  /*5fc90*/  LDL.LU R11, [R1+0x89c] ;  /* 0x00089c00010b7983 */ /* 0x000ea80000300800 */
[----:B--2---:R-:W-:Y:S04]  /*5fca0*/  STL.64 [R1+0x3e00], R10 ;  /* 0x003e000a01007387 */ /* 0x004fe80000100a00 */
[----:B---3--:R0:W-:Y:S04]  /*5fcb0*/  STL.64 [R1+0x3df8], R8 ;  /* 0x003df80801007387 */ /* 0x0081e80000100a00 */
[----:B0-----:R-:W2:Y:S04]  /*5fcc0*/  LDL.LU R8, [R1+0x8f0] ;  /* 0x0008f00001087983 */ /* 0x001ea80000300800 */
[----:B------:R-:W2:Y:S04]  /*5fcd0*/  LDL.LU R9, [R1+0x8f4] ;  /* 0x0008f40001097983 */ /* 0x000ea80000300800 */
[----:B------:R-:W3:Y:S04]  /*5fce0*/  LDL.LU R10, [R1+0x8f8] ;  /* 0x0008f800010a7983 */ /* 0x000ee80000300800 */
[----:B------:R-:W3:Y:S01]  /*5fcf0*/  LDL.LU R11, [R1+0x8fc] ;  /* 0x0008fc00010b7983 */ /* 0x000ee20000300800 */
[----:B------:R-:W-:-:S02]  /*5fd00*/  F2FP.F16.E4M3.UNPACK_B R12, R12.H1 ;  /* 0x0000000cff0c723e */ /* 0x000fc400030006ff */
[----:B------:R-:W-:Y:S01]  /*5fd10*/  F2FP.F16.E4M3.UNPACK_B R13, R13.H1 ;  /* 0x0000000dff0d723e */ /* 0x000fe200030006ff */
[----:B---3--:R-:W-:Y:S04]  /*5fd20*/  STL.64 [R1+0x3e10], R10 ;  /* 0x003e100a01007387 */ /* 0x008fe80000100a00 */
[----:B--2---:R0:W-:Y:S04]  /*5fd30*/  STL.64 [R1+0x3e08], R8 ;  /* 0x003e080801007387 */ /* 0x0041e80000100a00 */
[----:B0-----:R-:W2:Y:S04]  /*5fd40*/  LDL.LU R8, [R1+0x900] ;  /* 0x0009000001087983 */ /* 0x001ea80000300800 */
[----:B------:R-:W2:Y:S04]  /*5fd50*/  LDL.LU R9, [R1+0x904] ;  /* 0x0009040001097983 */ /* 0x000ea80000300800 */
[----:B------:R-:W2:Y:S04]  /*5fd60*/  LDL.LU R10, [R1+0x908] ;  /* 0x00090800010a7983 */ /* 0x000ea80000300800 */
[----:B------:R-:W2:Y:S01]  /*5fd70*/  LDL.LU R11, [R1+0x90c] ;  /* 0x00090c00010b7983 */ /* 0x000ea20000300800 */
[----:B------:R-:W-:-:S02]  /*5fd80*/  F2FP.F16.E4M3.UNPACK_B R14, R14.H1 ;  /* 0x0000000eff0e723e */ /* 0x000fc400030006ff */
[----:B------:R-:W-:Y:S01]  /*5fd90*/  F2FP.F16.E4M3.UNPACK_B R15, R15.H1 ;  /* 0x0000000fff0f723e */ /* 0x000fe200030006ff */
[----:B------:R-:W-:Y:S01]  /*5fda0*/  HMMA.16816.F32 R20, R16, R12, R20 ;  /* 0x0000000c1014723c */ /* 0x000fe20000001814 */
[----:B----4-:R-:W-:Y:S02]  /*5fdb0*/  IMAD R7, R7, 0x100, R0 ;  /* 0x0000010007077824 */ /* 0x010fe400078e0200 */
[----:B------:R-:W3:-:S15]  /*5fdc0*/  LDL.LU R0, [R1+0x3e28] ;  /* 0x003e280001007983 */ /* 0x000ede0000300800 */
[----:B------:R-:W-:-:S05]  /*5fdd0*/  NOP ;  /* 0x0000000000007918 */ /* 0x000fca0000000000 */
        /* <DEDUP_REMOVED lines=8> */
[----:B0-----:R-:W2:Y:S04]  /*5fe60*/  LDL.LU.64 R10, [R1+0x3e10] ;  /* 0x003e1000010a7983 */ /* 0x001ea80000300a00 */
[----:B------:R-:W2:Y:S01]  /*5fe70*/  LDL.LU.64 R8, [R1+0x3e08] ;  /* 0x003e080001087983 */ /* 0x000ea20000300a00 */
[----:B---3--:R-:W-:-:S02]  /*5fe80*/  F2FP.F16.E4M3.UNPACK_B R20, R20.H1 ;  /* 0x00000014ff14723e */ /* 0x008fc400030006ff */
[----:B------:R-:W-:Y:S02]  /*5fe90*/  F2FP.F16.E4M3.UNPACK_B R21, R21.H1 ;  /* 0x00000015ff15723e */ /* 0x000fe400030006ff */
[----:B------:R-:W-:Y:S01]  /*5fea0*/  F2FP.F16.E4M3.UNPACK_B R24, R24.H1 ;  /* 0x00000018ff18723e */ /* 0x000fe200030006ff */
[----:B------:R-:W-:Y:S01]  /*5feb0*/  STL.64 [R1+0x3be0], R14 ;  /* 0x003be00e01007387 */ /* 0x000fe20000100a00 */
[----:B------:R-:W-:-:S03]  /*5fec0*/  F2FP.F16.E4M3.UNPACK_B R25, R25.H1 ;  /* 0x00000019ff19723e */ /* 0x000fc600030006ff */
[----:B------:R-:W-:Y:S04]  /*5fed0*/  STL [R1+0xa0], R24 ;  /* 0x0000a01801007387 */ /* 0x000fe80000100800 */
[----:B------:R0:W-:Y:S04]  /*5fee0*/  STL.64 [R1+0x3bd8], R12 ;  /* 0x003bd80c01007387 */ /* 0x0001e80000100a00 */
[----:B0-----:R-:W3:Y:S04]  /*5fef0*/  LDL.LU R12, [R1+0x8a0] ;  /* 0x0008a000010c7983 */ /* 0x001ee80000300800 */
[----:B------:R-:W3:Y:S04]  /*5ff00*/  LDL.LU R13, [R1+0x8a4] ;  /* 0x0008a400010d7983 */ /* 0x000ee80000300800 */
[----:B------:R-:W3:Y:S04]  /*5ff10*/  LDL.LU R14, [R1+0x8a8] ;  /* 0x0008a800010e7983 */ /* 0x000ee80000300800 */
[----:B------:R-:W3:Y:S04]  /*5ff20*/  LDL.LU R15, [R1+0x8ac] ;  /* 0x0008ac00010f7983 */ /* 0x000ee80000300800 */
[----:B------:R-:W-:Y:S01]  /*5ff30*/  STL [R1+0xa4], R25 ;  /* 0x0000a41901007387 */ /* 0x000fe20000100800 */
[----:B--2---:R-:W-:-:S15]  /*5ff40*/  HMMA.16816.F32 R8, R16, R20, R8 ;  /* 0x000000141008723c */ /* 0x004fde0000001808 */
[----:B------:R-:W-:-:S08]  /*5ff50*/  NOP ;  /* 0x0000000000007918 */ /* 0x000fd00000000000 */
[----:B------:R-:W-:Y:S04]  /*5ff60*/  STL.64 [R1+0xdd0], R8 ;  /* 0x000dd00801007387 */ /* 0x000fe80000100a00 */
[----:B------:R0:W-:Y:S04]  /*5ff70*/  STL.64 [R1+0xdd8], R10 ;  /* 0x000dd80a01007387 */ /* 0x0001e80000100a00 */
[----:B0-----:R-:W2:Y:S04]  /*5ff80*/  LDL.LU.64 R10, [R1+0x3e00] ;  /* 0x003e0000010a7983 */ /* 0x001ea80000300a00 */
[----:B------:R-:W2:Y:S01]  /*5ff90*/  LDL.LU.64 R8, [R1+0x3df8] ;  /* 0x003df80001087983 */ /* 0x000ea20000300a00 */
[----:B------:R-:W-:-:S02]  /*5ffa0*/  F2FP.F16.E4M3.UNPACK_B R4, R4 ;  /* 0x00000004ff04723e */ /* 0x000fc400020006ff */
[----:B------:R-:W-:Y:S02]  /*5ffb0*/  F2FP.F16.E4M3.UNPACK_B R5, R5 ;  /* 0x00000005ff05723e */ /* 0x000fe400020006ff */
[----:B------:R-:W-:Y:S02]  /*5ffc0*/  F2FP.F16.E4M3.UNPACK_B R6, R6 ;  /* 0x00000006ff06723e */ /* 0x000fe400020006ff */
[----:B------:R-:W-:Y:S01]  /*5ffd0*/  F2FP.F16.E4M3.UNPACK_B R7, R7 ;  /* 0x00000007ff07723e */ /* 0x000fe200020006ff */
[----:B---3--:R-:W-:Y:S01]  /*5ffe0*/  HMMA.16816.F32 R16, R16, R24, R12 ;  /* 0x000000181010723c */ /* 0x008fe2000000180c */
[----:B----4-:R-:W-:Y:S04]  /*5fff0*/  STL.64 [R1+0x3c20], R22 ;  /* 0x003c201601007387 */ /* 0x010fe80000100a00 */
[----:B------:R-:W-:Y:S04]  /*60000*/  STL.64 [R1+0x3c18], R20 ;  /* 0x003c181401007387 */ /* 0x000fe80000100a00 */
[----:B------:R-:W3:-:S14]  /*60010*/  LDL R14, [R1] ;  /* 0x00000000010e7983 */ /* 0x000edc0000100800 */
[----:B------:R0:W-:Y:S04]  /*60020*/  STL.64 [R1+0xd80], R16 ;  /* 0x000d801001007387 */ /* 0x0001e80000100a00 */
[----:B------:R1:W-:Y:S01]  /*60030*/  STL.64 [R1+0xd88], R18 ;  /* 0x000d881201007387 */ /* 0x0003e20000100a00 */
[----:B--2---:R-:W-:-:S15]  /*60040*/  HMMA.16816.F32 R8, R4, R26, R8 ;  /* 0x0000001a0408723c */ /* 0x004fde0000001808 */
[----:B------:R-:W-:-:S08]  /*60050*/  NOP ;  /* 0x0000000000007918 */ /* 0x000fd00000000000 */
[----:B------:R-:W-:Y:S04]  /*60060*/  STL.64 [R1+0xd70], R8 ;  /* 0x000d700801007387 */ /* 0x000fe80000100a00 */
[----:B------:R-:W-:Y:S04]  /*60070*/  STL.64 [R1+0xd78], R10 ;  /* 0x000d780a01007387 */ /* 0x000fe80000100a00 */
[----:B------:R-:W3:Y:S04]  /*60080*/  LDL R15, [R1+0x4] ;  /* 0x00000400010f7983 */ /* 0x000ee80000100800 */
[----:B---3--:R2:W-:Y:S04]  /*60090*/  STL.64 [R1+0x3c48], R14 ;  /* 0x003c480e01007387 */ /* 0x0085e80000100a00 */
[----:B0-----:R-:W3:Y:S04]  /*600a0*/  LDL.LU R16, [R1+0x750] ;  /* 0x0007500001107983 */ /* 0x001ee80000300800 */
[----:B------:R-:W3:Y:S04]  /*600b0*/  LDL.LU R17, [R1+0x754] ;  /* 0x0007540001117983 */ /* 0x000ee80000300800 */
[----:B-1----:R-:W4:Y:S04]  /*600c0*/  LDL.LU R18, [R1+0x758] ;  /* 0x0007580001127983 */ /* 0x002f280000300800 */
[----:B------:R-:W4:Y:S01]  /*600d0*/  LDL.LU R19, [R1+0x75c] ;  /* 0x00075c0001137983 */ /* 0x000f220000300800 */
[----:B------:R-:W-:-:S03]  /*600e0*/  IMAD.MOV.U32 R27, RZ, RZ, R0 ;  /* 0x000000ffff1b7224 */ /* 0x000fc600078e0000 */
[----:B----4-:R-:W-:Y:S04]  /*600f0*/  STL.64 [R1+0x3c58], R18 ;  /* 0x003c581201007387 */ /* 0x010fe80000100a00 */
[----:B---3--:R-:W-:Y:S04]  /*60100*/  STL.64 [R1+0x3c50], R16 ;  /* 0x003c501001007387 */ /* 0x008fe80000100a00 */
[----:B------:R-:W3:Y:S04]  /*60110*/  LDL R26, [R1+0x8] ;  /* 0x00000800011a7983 */ /* 0x000ee80000100800 */
[----:B------:R-:W4:Y:S04]  /*60120*/  LDL.LU R0, [R1+0x3df0] ;  /* 0x003df00001007983 */ /* 0x000f280000300800 */
[----:B------:R-:W2:Y:S04]  /*60130*/  LDL R22, [R1+0x18] ;  /* 0x0000180001167983 */ /* 0x000ea80000100800 */
[----:B------:R-:W2:Y:S04]  /*60140*/  LDL R23, [R1+0x1c] ;  /* 0x00001c0001177983 */ /* 0x000ea80000100800 */
[----:B--2---:R-:W-:Y:S04]  /*60150*/  STL.64 [R1+0x3c70], R22 ;  /* 0x003c701601007387 */ /* 0x004fe80000100a00 */
[----:B------:R-:W2:Y:S04]  /*60160*/  LDL.LU R12, [R1+0x760] ;  /* 0x00076000010c7983 */ /* 0x000ea80000300800 */
[----:B------:R-:W2:Y:S04]  /*60170*/  LDL.LU R13, [R1+0x764] ;  /* 0x00076400010d7983 */ /* 0x000ea80000300800 */
[----:B------:R-:W3:Y:S04]  /*60180*/  LDL.LU R14, [R1+0x768] ;  /* 0x00076800010e7983 */ /* 0x000ee80000300800 */
[----:B------:R-:W3:Y:S04]  /*60190*/  LDL.LU R15, [R1+0x76c] ;  /* 0x00076c00010f7983 */ /* 0x000ee80000300800 */
[----:B------:R-:W4:Y:S04]  /*601a0*/  LDL R20, [R1+0x20] ;  /* 0x0000200001147983 */ /* 0x000f280000100800 */
[----:B------:R-:W4:Y:S04]  /*601b0*/  LDL R21, [R1+0x24] ;  /* 0x0000240001157983 */ /* 0x000f280000100800 */
[----:B----4-:R-:W-:Y:S04]  /*601c0*/  STL.64 [R1+0x3c88], R20 ;  /* 0x003c881401007387 */ /* 0x010fe80000100a00 */
[----:B---3--:R-:W-:Y:S04]  /*601d0*/  STL.64 [R1+0x3c68], R14 ;  /* 0x003c680e01007387 */ /* 0x008fe80000100a00 */
[----:B--2---:R0:W-:Y:S04]  /*601e0*/  STL.64 [R1+0x3c60], R12 ;  /* 0x003c600c01007387 */ /* 0x0041e80000100a00 */
[----:B0-----:R-:W2:Y:S04]  /*601f0*/  LDL.LU R12, [R1+0x780] ;  /* 0x00078000010c7983 */ /* 0x001ea80000300800 */
[----:B------:R-:W2:Y:S04]  /*60200*/  LDL.LU R13, [R1+0x784] ;  /* 0x00078400010d7983 */ /* 0x000ea80000300800 */
[----:B------:R-:W3:Y:S04]  /*60210*/  LDL.LU R14, [R1+0x788] ;  /* 0x00078800010e7983 */ /* 0x000ee80000300800 */
[----:B------:R-:W3:Y:S04]  /*60220*/  LDL.LU R15, [R1+0x78c] ;  /* 0x00078c00010f7983 */ /* 0x000ee80000300800 */
[----:B------:R-:W4:Y:S04]  /*60230*/  LDL R22, [R1+0x28] ;  /* 0x0000280001167983 */ /* 0x000f280000100800 */
[----:B------:R-:W4:Y:S04]  /*60240*/  LDL R23, [R1+0x2c] ;  /* 0x00002c0001177983 */ /* 0x000f280000100800 */
[----:B------:R-:W2:Y:S04]  /*60250*/  LDL R20, [R1+0x30] ;  /* 0x0000300001147983 */ /* 0x000ea80000100800 */
[----:B------:R-:W2:Y:S04]  /*60260*/  LDL R21, [R1+0x34] ;  /* 0x0000340001157983 */ /* 0x000ea80000100800 */
[----:B----4-:R-:W-:Y:S04]  /*60270*/  STL.64 [R1+0x3ca0], R22 ;  /* 0x003ca01601007387 */ /* 0x010fe80000100a00 */
[----:B--2---:R-:W-:Y:S04]  /*60280*/  STL.64 [R1+0x3cb8], R20 ;  /* 0x003cb81401007387 */ /* 0x004fe80000100a00 */
[----:B---3--:R-:W-:Y:S04]  /*60290*/  STL.64 [R1+0x3c80], R14 ;  /* 0x003c800e01007387 */ /* 0x008fe80000100a00 */
[----:B------:R0:W-:Y:S04]  /*602a0*/  STL.64 [R1+0x3c78], R12 ;  /* 0x003c780c01007387 */ /* 0x0001e80000100a00 */
[----:B0-----:R-:W2:Y:S04]  /*602b0*/  LDL.LU R12, [R1+0x790] ;  /* 0x00079000010c7983 */ /* 0x001ea80000300800 */
        /* <DEDUP_REMOVED lines=127> */
[----:B0-----:R-:W4:Y:S04]  /*60ab0*/  LDL.LU R12, [R1+0x880] ;  /* 0x00088000010c7983 */ /* 0x001f280000300800 */
[----:B------:R-:W4:Y:S04]  /*60ac0*/  LDL.LU R13, [R1+0x884] ;  /* 0x00088400010d7983 */ /* 0x000f280000300800 */
[----:B------:R-:W4:Y:S04]  /*60ad0*/  LDL.LU R14, [R1+0x888] ;  /* 0x00088800010e7983 */ /* 0x000f280000300800 */
[----:B------:R-:W4:Y:S04]  /*60ae0*/  LDL.LU R15, [R1+0x88c] ;  /* 0x00088c00010f7983 */ /* 0x000f280000300800 */
[----:B------:R-:W2:Y:S04]  /*60af0*/  LDL R24, [R1+0x10] ;  /* 0x0000100001187983 */ /* 0x000ea80000100800 */
[----:B------:R-:W2:Y:S04]  /*60b00*/  LDL.LU R16, [R1+0x770] ;  /* 0x0007700001107983 */ /* 0x000ea80000300800 */
[----:B------:R-:W2:Y:S04]  /*60b10*/  LDL.LU R17, [R1+0x774] ;  /* 0x0007740001117983 */ /* 0x000ea80000300800 */
[----:B------:R-:W2:Y:S04]  /*60b20*/  LDL.LU R18, [R1+0x778] ;  /* 0x0007780001127983 */ /* 0x000ea80000300800 */
[----:B------:R-:W2:Y:S04]  /*60b30*/  LDL.LU R19, [R1+0x77c] ;  /* 0x00077c0001137983 */ /* 0x000ea80000300800 */
[----:B------:R-:W3:Y:S04]  /*60b40*/  LDL.LU R8, [R1+0x740] ;  /* 0x0007400001087983 */ /* 0x000ee80000300800 */
[----:B------:R-:W3:Y:S04]  /*60b50*/  LDL.LU R9, [R1+0x744] ;  /* 0x0007440001097983 */ /* 0x000ee80000300800 */
[----:B------:R-:W3:Y:S04]  /*60b60*/  LDL.LU R10, [R1+0x748] ;  /* 0x00074800010a7983 */ /* 0x000ee80000300800 */
[----:B------:R-:W3:Y:S01]  /*60b70*/  LDL.LU R11, [R1+0x74c] ;  /* 0x00074c00010b7983 */ /* 0x000ee20000300800 */
[----:B----4-:R-:W-:Y:S03]  /*60b80*/  HMMA.16816.F32 R20, R4, R22, R12 ;  /* 0x000000160414723c */ /* 0x010fe6000000180c */
[----:B------:R-:W4:Y:S04]  /*60b90*/  LDL.LU.64 R14, [R1+0x3de8] ;  /* 0x003de800010e7983 */ /* 0x000f280000300a00 */
[----:B------:R-:W4:-:S15]  /*60ba0*/  LDL.LU.64 R12, [R1+0x3de0] ;  /* 0x003de000010c7983 */ /* 0x000f1e0000300a00 */
[----:B------:R-:W-:-:S01]  /*60bb0*/  NOP ;  /* 0x0000000000007918 */ /* 0x000fc20000000000 */
[----:B------:R0:W-:Y:S04]  /*60bc0*/  STL.64 [R1+0xd60], R20 ;  /* 0x000d601401007387 */ /* 0x0001e80000100a00 */
[----:B------:R4:W-:Y:S04]  /*60bd0*/  STL.64 [R1+0xd68], R22 ;  /* 0x000d681601007387 */ /* 0x0009e80000100a00 */
[----:B0-----:R-:W4:Y:S02]  /*60be0*/  LDL.LU.64 R20, [R1+0x3dd8] ;  /* 0x003dd80001147983 */ /* 0x001f240000300a00 */
[----:B----4-:R-:W-:Y:S02]  /*60bf0*/  HMMA.16816.F32 R20, R4, R20, R12 ;  /* 0x000000140414723c */ /* 0x010fe4000000180c */
[----:B------:R-:W4:Y:S04]  /*60c00*/  LDL.LU.64 R14, [R1+0x3dd0] ;  /* 0x003dd000010e7983 */ /* 0x000f280000300a00 */
[----:B------:R-:W4:-:S15]  /*60c10*/  LDL.LU.64 R12, [R1+0x3dc8] ;  /* 0x003dc800010c7983 */ /* 0x000f1e0000300a00 */
[----:B------:R-:W-:-:S02]  /*60c20*/  NOP ;  /* 0x0000000000007918 */ /* 0x000fc40000000000 */
[----:B------:R-:W-:Y:S04]  /*60c30*/  STL.64 [R1+0xd50], R20 ;  /* 0x000d501401007387 */ /* 0x000fe80000100a00 */
[----:B------:R0:W-:Y:S04]  /*60c40*/  STL.64 [R1+0xd58], R22 ;  /* 0x000d581601007387 */ /* 0x0001e80000100a00 */
[----:B0-----:R-:W4:Y:S02]  /*60c50*/  LDL.LU.64 R22, [R1+0x3dc0] ;  /* 0x003dc00001167983 */ /* 0x001f240000300a00 */
[----:B----4-:R-:W-:Y:S02]  /*60c60*/  HMMA.16816.F32 R20, R4, R22, R12 ;  /* 0x000000160414723c */ /* 0x010fe4000000180c */
[----:B------:R-:W4:Y:S04]  /*60c70*/  LDL.LU.64 R14, [R1+0x3db8] ;  /* 0x003db800010e7983 */ /* 0x000f280000300a00 */
[----:B------:R-:W4:-:S15]  /*60c80*/  LDL.LU.64 R12, [R1+0x3db0] ;  /* 0x003db000010c7983 */ /* 0x000f1e0000300a00 */
[----:B------:R-:W-:-:S02]  /*60c90*/  NOP ;  /* 0x0000000000007918 */ /* 0x000fc40000000000 */
        /* <DEDUP_REMOVED lines=100> */
[----:B0-----:R-:W3:Y:S04]  /*612e0*/  LDL.LU R20, [R1+0x720] ;  /* 0x0007200001147983 */ /* 0x001ee80000300800 */
[----:B------:R-:W3:Y:S04]  /*612f0*/  LDL.LU R21, [R1+0x724] ;  /* 0x0007240001157983 */ /* 0x000ee80000300800 */
[----:B-1----:R-:W3:Y:S04]  /*61300*/  LDL.LU R22, [R1+0x728] ;  /* 0x0007280001167983 */ /* 0x002ee80000300800 */
[----:B------:R-:W3:Y:S01]  /*61310*/  LDL.LU R23, [R1+0x72c] ;  /* 0x00072c0001177983 */ /* 0x000ee20000300800 */
[----:B------:R-:W-:-:S07]  /*61320*/  IMAD.MOV.U32 R25, RZ, RZ, R0 ;  /* 0x000000ffff197224 */ /* 0x000fce00078e0000 */
[C---:B--2---:R-:W-:Y:S06]  /*61330*/  HMMA.16816.F32 R16, R4.reuse, R24, R16 ;  /* 0x000000180410723c */ /* 0x044fec0000001810 */
[C---:B----4-:R-:W-:Y:S01]  /*61340*/  HMMA.16816.F32 R24, R4.reuse, R26, R12 ;  /* 0x0000001a0418723c */ /* 0x050fe2000000180c */
[----:B---3--:R-:W-:Y:S04]  /*61350*/  STL.64 [R1+0x3c30], R22 ;  /* 0x003c301601007387 */ /* 0x008fe80000100a00 */
[----:B------:R0:W-:Y:S04]  /*61360*/  STL.64 [R1+0x3c28], R20 ;  /* 0x003c281401007387 */ /* 0x0001e80000100a00 */
[----:B0-----:R-:W2:Y:S04]  /*61370*/  LDL.LU R20, [R1+0x730] ;  /* 0x0007300001147983 */ /* 0x001ea80000300800 */
[----:B------:R-:W2:Y:S04]  /*61380*/  LDL.LU R21, [R1+0x734] ;  /* 0x0007340001157983 */ /* 0x000ea80000300800 */
[----:B------:R-:W2:Y:S04]  /*61390*/  LDL.LU R22, [R1+0x738] ;  /* 0x0007380001167983 */ /* 0x000ea80000300800 */
[----:B------:R-:W2:Y:S04]  /*613a0*/  LDL.LU R23, [R1+0x73c] ;  /* 0x00073c0001177983 */ /* 0x000ea80000300800 */
[----:B------:R-:W-:Y:S04]  /*613b0*/  STL.64 [R1+0xc50], R16 ;  /* 0x000c501001007387 */ /* 0x000fe80000100a00 */
[----:B------:R0:W-:Y:S04]  /*613c0*/  STL.64 [R1+0xc58], R18 ;  /* 0x000c581201007387 */ /* 0x0001e80000100a00 */
[----:B0-----:R-:W3:Y:S04]  /*613d0*/  LDL.LU.64 R18, [R1+0x3c58] ;  /* 0x003c580001127983 */ /* 0x001ee80000300a00 */
[----:B------:R-:W3:Y:S04]  /*613e0*/  LDL.LU.64 R16, [R1+0x3c50] ;  /* 0x003c500001107983 */ /* 0x000ee80000300a00 */
[----:B------:R-:W3:Y:S01]  /*613f0*/  LDL.LU.64 R14, [R1+0x3c48] ;  /* 0x003c4800010e7983 */ /* 0x000ee20000300a00 */
[C---:B------:R-:W-:Y:S03]  /*61400*/  HMMA.16816.F32 R8, R4.reuse, R28, R8 ;  /* 0x0000001c0408723c */ /* 0x040fe60000001808 */
[----:B------:R-:W-:Y:S04]  /*61410*/  STL.64 [R1+0xc40], R24 ;  /* 0x000c401801007387 */ /* 0x000fe80000100a00 */
[----:B------:R0:W-:Y:S04]  /*61420*/  STL.64 [R1+0xc48], R26 ;  /* 0x000c481a01007387 */ /* 0x0001e80000100a00 */
[----:B0-----:R-:W2:Y:S04]  /*61430*/  LDL.LU.64 R26, [R1+0x3c40] ;  /* 0x003c4000011a7983 */ /* 0x001ea80000300a00 */
[----:B------:R-:W4:Y:S04]  /*61440*/  LDL.LU.64 R24, [R1+0x3c38] ;  /* 0x003c380001187983 */ /* 0x000f280000300a00 */
[----:B------:R-:W4:Y:S01]  /*61450*/  LDL.LU R12, [R1+0x6e0] ;  /* 0x0006e000010c7983 */ /* 0x000f220000300800 */
[----:B---3--:R-:W-:-:S15]  /*61460*/  HMMA.16816.F32 R16, R4, R14, R16 ;  /* 0x0000000e0410723c */ /* 0x008fde0000001810 */
[----:B------:R-:W-:-:S08]  /*61470*/  NOP ;  /* 0x0000000000007918 */ /* 0x000fd00000000000 */
[----:B------:R-:W-:Y:S04]  /*61480*/  STL.64 [R1+0xc30], R16 ;  /* 0x000c301001007387 */ /* 0x000fe80000100a00 */
[----:B------:R-:W-:Y:S04]  /*61490*/  STL.64 [R1+0xc38], R18 ;  /* 0x000c381201007387 */ /* 0x000fe80000100a00 */
[----:B------:R-:W-:Y:S04]  /*614a0*/  STL.64 [R1+0xc20], R8 ;  /* 0x000c200801007387 */ /* 0x000fe80000100a00 */
[----:B------:R-:W-:Y:S04]  /*614b0*/  STL.64 [R1+0xc28], R10 ;  /* 0x000c280a01007387 */ /* 0x000fe80000100a00 */
[----:B------:R-:W4:Y:S04]  /*614c0*/  LDL.LU R13, [R1+0x6e4] ;  /* 0x0006e400010d7983 */ /* 0x000f280000300800 */
[----:B------:R-:W3:Y:S04]  /*614d0*/  LDL.LU R14, [R1+0x6e8] ;  /* 0x0006e800010e7983 */ /* 0x000ee80000300800 */
[----:B------:R-:W3:Y:S01]  /*614e0*/  LDL.LU R15, [R1+0x6ec] ;  /* 0x0006ec00010f7983 */ /* 0x000ee20000300800 */
[C---:B--2---:R-:W-:Y:S03]  /*614f0*/  HMMA.16816.F32 R20, R4.reuse, R26, R20 ;  /* 0x0000001a0414723c */ /* 0x044fe60000001814 */
[----:B---3--:R-:W-:Y:S04]  /*61500*/  STL.64 [R1+0x3bf0], R14 ;  /* 0x003bf00e01007387 */ /* 0x008fe80000100a00 */
[----:B----4-:R0:W-:Y:S04]  /*61510*/  STL.64 [R1+0x3be8], R12 ;  /* 0x003be80c01007387 */ /* 0x0101e80000100a00 */
        /* <DEDUP_REMOVED lines=14> */
[----:B------:R-:W4:Y:S04]  /*61600*/  LDL.LU R18, [R1+0x10c4] ;  /* 0x0010c40001127983 */ /* 0x000f280000300800 */
[----:B------:R-:W4:Y:S04]  /*61610*/  LDL.LU R19, [R1+0x10d0] ;  /* 0x0010d00001137983 */ /* 0x000f280000300800 */
[----:B------:R-:W4:Y:S04]  /*61620*/  LDL.LU R0, [R1+0x10cc] ;  /* 0x0010cc0001007983 */ /* 0x000f280000300800 */
[----:B------:R0:W-:Y:S04]  /*61630*/  STL.64 [R1+0x3ab8], R28 ;  /* 0x003ab81c01007387 */ /* 0x0001e80000100a00 */
[----:B0-----:R-:W4:Y:S04]  /*61640*/  LDL.64 R28, [R1+0xa0] ;  /* 0x0000a000011c7983 */ /* 0x001f280000100a00 */
[----:B------:R-:W-:Y:S04]  /*61650*/  STL.64 [R1+0xc10], R20 ;  /* 0x000c101401007387 */ /* 0x000fe80000100a00 */
[----:B------:R0:W-:Y:S04]  /*61660*/  STL.64 [R1+0xc18], R22 ;  /* 0x000c181601007387 */ /* 0x0001e80000100a00 */
[----:B0-----:R-:W2:Y:S04]  /*61670*/  LDL.LU.64 R22, [R1+0x3c30] ;  /* 0x003c300001167983 */ /* 0x001ea80000300a00 */
[----:B------:R-:W2:Y:S02]  /*61680*/  LDL.LU.64 R20, [R1+0x3c28] ;  /* 0x003c280001147983 */ /* 0x000ea40000300a00 */
[----:B--2---:R-:W-:-:S15]  /*61690*/  HMMA.16816.F32 R20, R4, R24, R20 ;  /* 0x000000180414723c */ /* 0x004fde0000001814 */
[----:B------:R-:W-:-:S08]  /*616a0*/  NOP ;  /* 0x0000000000007918 */ /* 0x000fd00000000000 */
[----:B------:R-:W-:Y:S04]  /*616b0*/  STL.64 [R1+0xc00], R20 ;  /* 0x000c001401007387 */ /* 0x000fe80000100a00 */
[----:B------:R0:W-:Y:S04]  /*616c0*/  STL.64 [R1+0xc08], R22 ;  /* 0x000c081601007387 */ /* 0x0001e80000100a00 */
[----:B0-----:R-:W2:Y:S04]  /*616d0*/  LDL.LU.64 R22, [R1+0x3c20] ;  /* 0x003c200001167983 */ /* 0x001ea80000300a00 */
[----:B------:R-:W4:Y:S04]  /*616e0*/  LDL.LU.64 R20, [R1+0x3c18] ;  /* 0x003c180001147983 */ /* 0x000f280000300a00 */
[----:B------:R-:W4:Y:S04]  /*616f0*/  LDL.LU R16, [R1+0x10b4] ;  /* 0x0010b40001107983 */ /* 0x000f280000300800 */
[----:B------:R-:W4:Y:S04]  /*61700*/  LDL.LU R17, [R1+0x10bc] ;  /* 0x0010bc0001117983 */ /* 0x000f280000300800 */
[----:B------:R-:W-:Y:S04]  /*61710*/  STL.64 [R1+0x3a80], R26 ;  /* 0x003a801a01007387 */ /* 0x000fe80000100a00 */
[----:B------:R0:W-:Y:S04]  /*61720*/  STL.64 [R1+0x3a78], R24 ;  /* 0x003a781801007387 */ /* 0x0001e80000100a00 */
[----:B0-----:R-:W2:Y:S04]  /*61730*/  LDL.LU R24, [R1+0x6c0] ;  /* 0x0006c00001187983 */ /* 0x001ea80000300800 */
[----:B------:R-:W2:Y:S04]  /*61740*/  LDL.LU R25, [R1+0x6c4] ;  /* 0x0006c40001197983 */ /* 0x000ea80000300800 */
[----:B------:R-:W4:Y:S04]  /*61750*/  LDL.LU R26, [R1+0x6c8] ;  /* 0x0006c800011a7983 */ /* 0x000f280000300800 */
[----:B------:R-:W4:Y:S01]  /*61760*/  LDL.LU R27, [R1+0x6cc] ;  /* 0x0006cc00011b7983 */ /* 0x000f220000300800 */
[C---:B---3--:R-:W-:Y:S03]  /*61770*/  HMMA.16816.F32 R8, R4.reuse, R2, R8 ;  /* 0x000000020408723c */ /* 0x048fe60000001808 */
[----:B----4-:R-:W-:Y:S04]  /*61780*/  STL.64 [R1+0x3bc0], R26 ;  /* 0x003bc01a01007387 */ /* 0x010fe80000100a00 */
[----:B--2---:R0:W-:Y:S04]  /*61790*/  STL.64 [R1+0x3bb8], R24 ;  /* 0x003bb81801007387 */ /* 0x0041e80000100a00 */
[----:B0-----:R-:W2:Y:S04]  /*617a0*/  LDL.LU R24, [R1+0x8e0] ;  /* 0x0008e00001187983 */ /* 0x001ea80000300800 */
[----:B------:R-:W2:Y:S04]  /*617b0*/  LDL.LU R25, [R1+0x8e4] ;  /* 0x0008e40001197983 */ /* 0x000ea80000300800 */
[----:B------:R-:W3:Y:S04]  /*617c0*/  LDL.LU R26, [R1+0x8e8] ;  /* 0x0008e800011a7983 */ /* 0x000ee80000300800 */
[----:B------:R-:W3:Y:S01]  /*617d0*/  LDL.LU R27, [R1+0x8ec] ;  /* 0x0008ec00011b7983 */ /* 0x000ee20000300800 */
[C---:B------:R-:W-:Y:S03]  /*617e0*/  HMMA.16816.F32 R12, R4.reuse, R22, R12 ;  /* 0x00000016040c723c */ /* 0x040fe6000000180c */
[----:B---3--:R-:W-:Y:S04]  /*617f0*/  STL.64 [R1+0x3bd0], R26 ;  /* 0x003bd01a01007387 */ /* 0x008fe80000100a00 */
[----:B--2---:R0:W-:Y:S04]  /*61800*/  STL.64 [R1+0x3bc8], R24 ;  /* 0x003bc81801007387 */ /* 0x0041e80000100a00 */
        /* <DEDUP_REMOVED lines=8> */
[----:B------:R0:W-:Y:S04]  /*61890*/  STL.64 [R1+0x3af0], R22 ;  /* 0x003af01601007387 */ /* 0x0001e80000100a00 */
[----:B0-----:R-:W4:Y:S04]  /*618a0*/  LDL.LU R22, [R1+0x10c0] ;  /* 0x0010c00001167983 */ /* 0x001f280000300800 */
[----:B------:R-:W4:Y:S04]  /*618b0*/  LDL.LU R23, [R1+0x10c8] ;  /* 0x0010c80001177983 */ /* 0x000f280000300800 */
[----:B------:R-:W-:Y:S04]  /*618c0*/  STL.64 [R1+0xbe0], R8 ;  /* 0x000be00801007387 */ /* 0x000fe80000100a00 */
[----:B------:R0:W-:Y:S04]  /*618d0*/  STL.64 [R1+0xbe8], R10 ;  /* 0x000be80a01007387 */ /* 0x0001e80000100a00 */
[----:B0-----:R-:W2:Y:S04]  /*618e0*/  LDL.LU.64 R10, [R1+0x3c00] ;  /* 0x003c0000010a7983 */ /* 0x001ea80000300a00 */
[----:B------:R-:W3:Y:S04]  /*618f0*/  LDL.LU.64 R8, [R1+0x3bf8] ;  /* 0x003bf80001087983 */ /* 0x000ee80000300a00 */
[----:B------:R0:W-:Y:S04]  /*61900*/  STL.64 [R1+0x3b18], R2 ;  /* 0x003b180201007387 */ /* 0x0001e80000100a00 */
[----:B0-----:R-:W4:Y:S01]  /*61910*/  LDL.LU R3, [R1+0x10b8] ;  /* 0x0010b80001037983 */ /* 0x001f220000300800 */
[----:B---3--:R-:W-:-:S15]  /*61920*/  HMMA.16816.F32 R12, R4, R8, R12 ;  /* 0x00000008040c723c */ /* 0x008fde000000180c */
[----:B------:R-:W-:-:S08]  /*61930*/  NOP ;  /* 0x0000000000007918 */ /* 0x000fd00000000000 */
        /* <DEDUP_REMOVED lines=9> */
[----:B------:R-:W3:Y:S04]  /*619d0*/  LDL.LU.64 R12, [R1+0x3bd8] ;  /* 0x003bd800010c7983 */ /* 0x000ee80000300a00 */
[----:B------:R-:W-:Y:S04]  /*619e0*/  STL.64 [R1+0x3a40], R10 ;  /* 0x003a400a01007387 */ /* 0x000fe80000100a00 */
[----:B------:R0:W-:Y:S04]  /*619f0*/  STL.64 [R1+0x3a38], R8 ;  /* 0x003a380801007387 */ /* 0x0001e80000100a00 */
[----:B0-----:R-:W4:Y:S04]  /*61a00*/  LDL.LU R8, [R1+0x8d0] ;  /* 0x0008d00001087983 */ /* 0x001f280000300800 */
[----:B------:R-:W4:Y:S04]  /*61a10*/  LDL.LU R9, [R1+0x8d4] ;  /* 0x0008d40001097983 */ /* 0x000f280000300800 */
[----:B------:R-:W4:Y:S04]  /*61a20*/  LDL.LU R10, [R1+0x8d8] ;  /* 0x0008d800010a7983 */ /* 0x000f280000300800 */
[----:B------:R-:W4:Y:S01]  /*61a30*/  LDL.LU R11, [R1+0x8dc] ;  /* 0x0008dc00010b7983 */ /* 0x000f220000300800 */
        /* <DEDUP_REMOVED lines=11> */
[----:B------:R-:W2:Y:S01]  /*61af0*/  LDL.LU.64 R24, [R1+0x3bb8] ;  /* 0x003bb80001187983 */ /* 0x000ea20000300a00 */
[C---:B----4-:R-:W-:Y:S03]  /*61b00*/  HMMA.16816.F32 R8, R4.reuse, R20, R8 ;  /* 0x000000140408723c */ /* 0x050fe60000001808 */
[----:B------:R-:W-:Y:S04]  /*61b10*/  STL.64 [R1+0x3a20], R14 ;  /* 0x003a200e01007387 */ /* 0x000fe80000100a00 */
[----:B------:R-:W-:Y:S04]  /*61b20*/  STL.64 [R1+0x3a18], R12 ;  /* 0x003a180c01007387 */ /* 0x000fe80000100a00 */
[----:B------:R-:W-:Y:S04]  /*61b30*/  STL [R1+0x3990], R20 ;  /* 0x0039901401007387 */ /* 0x000fe80000100800 */
[----:B------:R-:W-:Y:S08]  /*61b40*/  STL [R1+0x398c], R21 ;  /* 0x00398c1501007387 */ /* 0x000ff00000100800 */
[----:B------:R-:W-:Y:S04]  /*61b50*/  STL.64 [R1+0xdb0], R8 ;  /* 0x000db00801007387 */ /* 0x000fe80000100a00 */
[----:B------:R2:W-:Y:S02]  /*61b60*/  STL.64 [R1+0xdb8], R10 ;  /* 0x000db80a01007387 */ /* 0x0005e40000100a00 */
[----:B--2---:R-:W-:Y:S02]  /*61b70*/  HMMA.16816.F32 R8, R4, R28, R24 ;  /* 0x0000001c0408723c */ /* 0x004fe40000001818 */
[----:B------:R-:W2:-:S15]  /*61b80*/  LDL.LU.64 R6, [R1+0x80] ;  /* 0x0000800001067983 */ /* 0x000e9e0000300a00 */
[----:B------:R-:W-:-:S06]  /*61b90*/  NOP ;  /* 0x0000000000007918 */ /* 0x000fcc0000000000 */
[----:B------:R-:W-:Y:S04]  /*61ba0*/  STL.64 [R1+0xba0], R8 ;  /* 0x000ba00801007387 */ /* 0x000fe80000100a00 */
[----:B------:R-:W-:Y:S04]  /*61bb0*/  STL.64 [R1+0xba8], R10 ;  /* 0x000ba80a01007387 */ /* 0x000fe80000100a00 */
[----:B--2---:R0:W-:Y:S04]  /*61bc0*/  STL.64 [R1+0x3b78], R6 ;  /* 0x003b780601007387 */ /* 0x0041e80000100a00 */
[----:B------:R-:W2:Y:S04]  /*61bd0*/  LDL.LU R12, [R1+0x660] ;  /* 0x00066000010c7983 */ /* 0x000ea80000300800 */
[----:B------:R-:W2:Y:S04]  /*61be0*/  LDL.LU R13, [R1+0x664] ;  /* 0x00066400010d7983 */ /* 0x000ea80000300800 */
[----:B------:R-:W3:Y:S04]  /*61bf0*/  LDL.LU R14, [R1+0x668] ;  /* 0x00066800010e7983 */ /* 0x000ee80000300800 */
[----:B------:R-:W3:Y:S04]  /*61c00*/  LDL.LU R15, [R1+0x66c] ;  /* 0x00066c00010f7983 */ /* 0x000ee80000300800 */
[----:B0-----:R-:W4:Y:S04]  /*61c10*/  LDL.LU.64 R6, [R1+0x90] ;  /* 0x0000900001067983 */ /* 0x001f280000300a00 */
[----:B------:R-:W2:Y:S04]  /*61c20*/  LDL.64 R4, [R1+0x88] ;  /* 0x0000880001047983 */ /* 0x000ea80000100a00 */
        /* <DEDUP_REMOVED lines=8> */
[----:B------:R-:W4:Y:S04]  /*61cb0*/  LDL.LU R4, [R1+0x6a0] ;  /* 0x0006a00001047983 */ /* 0x000f280000300800 */
[----:B------:R-:W4:Y:S04]  /*61cc0*/  LDL.LU R5, [R1+0x6a4] ;  /* 0x0006a40001057983 */ /* 0x000f280000300800 */
[----:B----4-:R0:W-:Y:S04]  /*61cd0*/  STL.64 [R1+0x3ba0], R4 ;  /* 0x003ba00401007387 */ /* 0x0101e80000100a00 */
[----:B0-----:R-:W4:Y:S04]  /*61ce0*/  LDL.LU.64 R4, [R1+0xb0] ;  /* 0x0000b00001047983 */ /* 0x001f280000300a00 */
        /* <DEDUP_REMOVED lines=14> */
[----:B------:R-:W-:-:S02]  /*61dd0*/  IMAD R16, R16, 0x100, R3 ;  /* 0x0000010010107824 */ /* 0x000fc400078e0203 */
[----:B------:R-:W-:Y:S02]  /*61de0*/  IMAD R17, R17, 0x100, R22 ;  /* 0x0000010011117824 */ /* 0x000fe400078e0216 */
[----:B------:R-:W-:Y:S02]  /*61df0*/  IMAD R18, R18, 0x100, R23 ;  /* 0x0000010012127824 */ /* 0x000fe400078e0217 */
[----:B------:R-:W-:Y:S01]  /*61e00*/  IMAD R19, R0, 0x100, R19 ;  /* 0x0000010000137824 */ /* 0x000fe200078e0213 */
[----:B---3--:R-:W-:Y:S04]  /*61e10*/  STL.64 [R1+0x3bb0], R14 ;  /* 0x003bb00e01007387 */ /* 0x008fe80000100a00 */
[----:B--2---:R0:W-:Y:S04]  /*61e20*/  STL.64 [R1+0x3ba8], R12 ;  /* 0x003ba80c01007387 */ /* 0x0041e80000100a00 */
[----:B0-----:R-:W2:Y:S04]  /*61e30*/  LDL.LU R12, [R1+0x6b0] ;  /* 0x0006b000010c7983 */ /* 0x001ea80000300800 */
[----:B------:R-:W2:Y:S04]  /*61e40*/  LDL.LU R13, [R1+0x6b4] ;  /* 0x0006b400010d7983 */ /* 0x000ea80000300800 */
[----:B------:R-:W2:Y:S04]  /*61e50*/  LDL.LU R14, [R1+0x6b8] ;  /* 0x0006b800010e7983 */ /* 0x000ea80000300800 */
[----:B------:R-:W2:Y:S01]  /*61e60*/  LDL.LU R15, [R1+0x6bc] ;  /* 0x0006bc00010f7983 */ /* 0x000ea20000300800 */
[----:B------:R-:W-:-:S02]  /*61e70*/  F2FP.F16.E4M3.UNPACK_B R16, R16 ;  /* 0x00000010ff10723e */ /* 0x000fc400020006ff */
[----:B------:R-:W-:Y:S02]  /*61e80*/  F2FP.F16.E4M3.UNPACK_B R17, R17 ;  /* 0x00000011ff11723e */ /* 0x000fe400020006ff */
[----:B------:R-:W-:Y:S02]  /*61e90*/  F2FP.F16.E4M3.UNPACK_B R18, R18 ;  /* 0x00000012ff12723e */ /* 0x000fe400020006ff */
[----:B------:R-:W-:Y:S01]  /*61ea0*/  F2FP.F16.E4M3.UNPACK_B R19, R19 ;  /* 0x00000013ff13723e */ /* 0x000fe200020006ff */
[----:B------:R-:W3:Y:S04]  /*61eb0*/  LDL.64 R2, [R1+0x78] ;  /* 0x0000780001027983 */ /* 0x000ee80000100a00 */
[----:B------:R-:W3:Y:S04]  /*61ec0*/  LDL.LU R8, [R1+0x650] ;  /* 0x0006500001087983 */ /* 0x000ee80000300800 */
[----:B------:R-:W3:Y:S04]  /*61ed0*/  LDL.LU R9, [R1+0x654] ;  /* 0x0006540001097983 */ /* 0x000ee80000300800 */
[----:B------:R-:W3:Y:S04]  /*61ee0*/  LDL.LU R10, [R1+0x658] ;  /* 0x00065800010a7983 */ /* 0x000ee80000300800 */
[----:B------:R-:W3:Y:S04]  /*61ef0*/  LDL.LU R11, [R1+0x65c] ;  /* 0x00065c00010b7983 */ /* 0x000ee80000300800 */
[----:B------:R-:W3:Y:S01]  /*61f00*/  LDL.LU.64 R22, [R1+0x70] ;  /* 0x0000700001167983 */ /* 0x000ee20000300a00 */
[----:B------:R-:W-:-:S03]  /*61f10*/  IMAD.MOV.U32 R0, RZ, RZ, R29 ;  /* 0x000000ffff007224 */ /* 0x000fc600078e001d */
[----:B------:R-:W3:Y:S04]  /*61f20*/  LDL.LU R24, [R1+0x640] ;  /* 0x0006400001187983 */ /* 0x000ee80000300800 */
[----:B------:R-:W3:Y:S04]  /*61f30*/  LDL.LU R25, [R1+0x644] ;  /* 0x0006440001197983 */ /* 0x000ee80000300800 */
[----:B------:R-:W3:Y:S04]  /*61f40*/  LDL.LU R26, [R1+0x648] ;  /* 0x00064800011a7983 */ /* 0x000ee80000300800 */
[----:B------:R-:W3:Y:S04]  /*61f50*/  LDL.LU R27, [R1+0x64c] ;  /* 0x00064c00011b7983 */ /* 0x000ee80000300800 */
[----:B------:R-:W3:Y:S04]  /*61f60*/  LDL.64 R28, [R1+0x68] ;  /* 0x00006800011c7983 */ /* 0x000ee80000100a00 */
[----:B------:R-:W-:Y:S01]  /*61f70*/  STL [R1+0x3994], R0 ;  /* 0x0039940001007387 */ /* 0x000fe20000100800 */
[----:B----4-:R-:W-:-:S02]  /*61f80*/  IMAD.MOV.U32 R21, RZ, RZ, R5 ;  /* 0x000000ffff157224 */ /* 0x010fc400078e0005 */
[----:B------:R-:W-:Y:S01]  /*61f90*/  IMAD.MOV.U32 R20, RZ, RZ, R4 ;  /* 0x000000ffff147224 */ /* 0x000fe200078e0004 */
[----:B--2---:R-:W-:-:S15]  /*61fa0*/  HMMA.16816.F32 R12, R16, R4, R12 ;  /* 0x00000004100c723c */ /* 0x004fde000000180c */
[----:B------:R-:W-:-:S08]  /*61fb0*/  NOP ;  /* 0x0000000000007918 */ /* 0x000fd00000000000 */
[----:B------:R-:W-:Y:S04]  /*61fc0*/  STL.64 [R1+0xb90], R12 ;  /* 0x000b900c01007387 */ /* 0x000fe80000100a00 */
[----:B------:R0:W-:Y:S04]  /*61fd0*/  STL.64 [R1+0xb98], R14 ;  /* 0x000b980e01007387 */ /* 0x0001e80000100a00 */
[----:B0-----:R-:W2:Y:S04]  /*61fe0*/  LDL.LU.64 R14, [R1+0x3bb0] ;  /* 0x003bb000010e7983 */ /* 0x001ea80000300a00 */
[----:B------:R-:W2:Y:S04]  /*61ff0*/  LDL.LU.64 R12, [R1+0x3ba8] ;  /* 0x003ba800010c7983 */ /* 0x000ea80000300a00 */
[----:B------:R-:W4:Y:S04]  /*62000*/  LDL.LU.64 R4, [R1+0x3ba0] ;  /* 0x003ba00001047983 */ /* 0x000f280000300a00 */
[----:B------:R-:W-:Y:S04]  /*62010*/  STL [R1+0x399c], R21 ;  /* 0x00399c1501007387 */ /* 0x000fe80000100800 */
[----:B------:R0:W-:Y:S04]  /*62020*/  STL [R1+0x3998], R20 ;  /* 0x0039981401007387 */ /* 0x0001e80000100800 */
[----:B0-----:R-:W4:Y:S02]  /*62030*/  LDL.64 R20, [R1+0x98] ;  /* 0x0000980001147983 */ /* 0x001f240000100a00 */
[----:B----4-:R-:W-:-:S15]  /*62040*/  HMMA.16816.F32 R4, R16, R20, R4 ;  /* 0x000000141004723c */ /* 0x010fde0000001804 */
[----:B------:R-:W-:-:S08]  /*62050*/  NOP ;  /* 0x0000000000007918 */ /* 0x000fd00000000000 */
[----:B------:R-:W-:Y:S04]  /*62060*/  STL.64 [R1+0xb80], R4 ;  /* 0x000b800401007387 */ /* 0x000fe80000100a00 */
[----:B------:R0:W-:Y:S04]  /*62070*/  STL.64 [R1+0xb88], R6 ;  /* 0x000b880601007387 */ /* 0x0001e80000100a00 */
[----:B0-----:R-:W2:Y:S01]  /*62080*/  LDL.LU.64 R6, [R1+0x3b98] ;  /* 0x003b980001067983 */ /* 0x001ea20000300a00 */
[----:B------:R-:W-:-:S03]  /*62090*/  IMAD.MOV.U32 R0, RZ, RZ, R21 ;  /* 0x000000ffff007224 */ /* 0x000fc600078e0015 */
[----:B------:R-:W4:Y:S04]  /*620a0*/  LDL.LU.64 R4, [R1+0x3b90] ;  /* 0x003b900001047983 */ /* 0x000f280000300a00 */
[----:B------:R-:W-:Y:S01]  /*620b0*/  STL [R1+0x39a0], R0 ;  /* 0x0039a00001007387 */ /* 0x000fe20000100800 */
[----:B--2---:R-:W-:-:S15]  /*620c0*/  HMMA.16816.F32 R12, R16, R6, R12 ;  /* 0x00000006100c723c */ /* 0x004fde000000180c */
[----:B------:R-:W-:-:S08]  /*620d0*/  NOP ;  /* 0x0000000000007918 */ /* 0x000fd00000000000 */
[----:B------:R-:W-:Y:S04]  /*620e0*/  STL.64 [R1+0xb70], R12 ;  /* 0x000b700c01007387 */ /* 0x000fe80000100a00 */
[----:B------:R0:W-:Y:S04]  /*620f0*/  STL.64 [R1+0xb78], R14 ;  /* 0x000b780e01007387 */ /* 0x0001e80000100a00 */
[----:B0-----:R-:W4:Y:S04]  /*62100*/  LDL.LU.64 R14, [R1+0x3b88] ;  /* 0x003b8800010e7983 */ /* 0x001f280000300a00 */
[----:B------:R-:W4:Y:S01]  /*62110*/  LDL.LU.64 R12, [R1+0x3b80] ;  /* 0x003b8000010c7983 */ /* 0x000f220000300a00 */
[----:B------:R-:W-:-:S02]  /*62120*/  IMAD.MOV.U32 R20, RZ, RZ, R7 ;  /* 0x000000ffff147224 */ /* 0x000fc400078e0007 */
[----:B------:R-:W-:Y:S02]  /*62130*/  IMAD.MOV.U32 R21, RZ, RZ, R6 ;  /* 0x000000ffff157224 */ /* 0x000fe400078e0006 */
[----:B------:R-:W2:Y:S04]  /*62140*/  LDL.LU.64 R6, [R1+0x3b78] ;  /* 0x003b780001067983 */ /* 0x000ea80000300a00 */
[----:B------:R-:W-:Y:S04]  /*62150*/  STL [R1+0x39a8], R20 ;  /* 0x0039a81401007387 */ /* 0x000fe80000100800 */
[----:B------:R-:W-:Y:S01]  /*62160*/  STL [R1+0x39a4], R21 ;  /* 0x0039a41501007387 */ /* 0x000fe20000100800 */
[----:B----4-:R-:W-:-:S15]  /*62170*/  HMMA.16816.F32 R12, R16, R4, R12 ;  /* 0x00000004100c723c */ /* 0x010fde000000180c */
[----:B------:R-:W-:-:S08]  /*62180*/  NOP ;  /* 0x0000000000007918 */ /* 0x000fd00000000000 */
[----:B------:R-:W-:Y:S04]  /*62190*/  STL.64 [R1+0xb60], R12 ;  /* 0x000b600c01007387 */ /* 0x000fe80000100a00 */
[----:B------:R0:W-:Y:S04]  /*621a0*/  STL.64 [R1+0xb68], R14 ;  /* 0x000b680e01007387 */ /* 0x0001e80000100a00 */
[----:B0-----:R-:W2:Y:S04]  /*621b0*/  LDL.LU.64 R14, [R1+0x3b70] ;  /* 0x003b7000010e7983 */ /* 0x001ea80000300a00 */
[----:B------:R-:W2:Y:S01]  /*621c0*/  LDL.LU.64 R12, [R1+0x3b68] ;  /* 0x003b6800010c7983 */ /* 0x000ea20000300a00 */
[----:B------:R-:W-:-:S05]  /*621d0*/  IMAD.MOV.U32 R0, RZ, RZ, R5 ;  /* 0x000000ffff007224 */ /* 0x000fca00078e0005 */
[----:B------:R-:W-:Y:S01]  /*621e0*/  STL [R1+0x39ac], R0 ;  /* 0x0039ac0001007387 */ /* 0x000fe20000100800 */
[----:B--2---:R-:W-:-:S15]  /*621f0*/  HMMA.16816.F32 R12, R16, R6, R12 ;  /* 0x00000006100c723c */ /* 0x004fde000000180c */
[----:B------:R-:W-:-:S08]  /*62200*/  NOP ;  /* 0x0000000000007918 */ /* 0x000fd00000000000 */
[----:B------:R-:W-:Y:S04]  /*62210*/  STL.64 [R1+0xb50], R12 ;  /* 0x000b500c01007387 */ /* 0x000fe80000100a00 */
[----:B------:R0:W-:Y:S04]  /*62220*/  STL.64 [R1+0xb58], R14 ;  /* 0x000b580e01007387 */ /* 0x0001e80000100a00 */
[----:B0-----:R-:W2:Y:S04]  /*62230*/  LDL.LU.64 R14, [R1+0x3b60] ;  /* 0x003b6000010e7983 */ /* 0x001ea80000300a00 */
[----:B------:R-:W2:Y:S01]  /*62240*/  LDL.LU.64 R12, [R1+0x3b58] ;  /* 0x003b5800010c7983 */ /* 0x000ea20000300a00 */
[----:B------:R-:W-:-:S02]  /*62250*/  IMAD.MOV.U32 R20, RZ, RZ, R6 ;  /* 0x000000ffff147224 */ /* 0x000fc400078e0006 */
[----:B------:R-:W-:Y:S02]  /*62260*/  IMAD.MOV.U32 R21, RZ, RZ, R7 ;  /* 0x000000ffff157224 */ /* 0x000fe400078e0007 */
[----:B---3--:R-:W-:-:S03]  /*62270*/  IMAD.MOV.U32 R0, RZ, RZ, R3 ;  /* 0x000000ffff007224 */ /* 0x008fc600078e0003 */
[----:B------:R0:W-:Y:S04]  /*62280*/  STL [R1+0x39b4], R21 ;  /* 0x0039b41501007387 */ /* 0x0001e80000100800 */
[----:B------:R1:W-:Y:S04]  /*62290*/  STL [R1+0x39b0], R20 ;  /* 0x0039b01401007387 */ /* 0x0003e80000100800 */
[----:B------:R-:W-:Y:S01]  /*622a0*/  STL [R1+0x39b8], R0 ;  /* 0x0039b80001007387 */ /* 0x000fe20000100800 */
[----:B0-----:R-:W-:Y:S02]  /*622b0*/  IMAD.MOV.U32 R21, RZ, RZ, R22 ;  /* 0x000000ffff157224 */ /* 0x001fe400078e0016 */
[----:B-1----:R-:W-:Y:S01]  /*622c0*/  IMAD.MOV.U32 R20, RZ, RZ, R23 ;  /* 0x000000ffff147224 */ /* 0x002fe200078e0017 */
[----:B--2---:R-:W-:-:S15]  /*622d0*/  HMMA.16816.F32 R4, R16, R2, R12 ;  /* 0x000000021004723c */ /* 0x004fde000000180c */
[----:B------:R-:W-:-:S08]  /*622e0*/  NOP ;  /* 0x0000000000007918 */ /* 0x000fd00000000000 */
[----:B------:R-:W-:Y:S04]  /*622f0*/  STL.64 [R1+0xb40], R4 ;  /* 0x000b400401007387 */ /* 0x000fe80000100a00 */
[----:B------:R0:W-:Y:S02]  /*62300*/  STL.64 [R1+0xb48], R6 ;  /* 0x000b480601007387 */ /* 0x0001e40000100a00 */
[----:B0-----:R-:W-:-:S15]  /*62310*/  HMMA.16816.F32 R4, R16, R22, R8 ;  /* 0x000000161004723c */ /* 0x001fde0000001808 */
[----:B------:R-:W-:-:S08]  /*62320*/  NOP ;  /* 0x0000000000007918 */ /* 0x000fd00000000000 */
[----:B------:R-:W-:Y:S04]  /*62330*/  STL.64 [R1+0xb30], R4 ;  /* 0x000b300401007387 */ /* 0x000fe80000100a00 */
[----:B------:R0:W-:Y:S02]  /*62340*/  STL.64 [R1+0xb38], R6 ;  /* 0x000b380601007387 */ /* 0x0001e40000100a00 */
[----:B0-----:R-:W-:Y:S02]  /*62350*/  HMMA.16816.F32 R4, R16, R28, R24 ;  /* 0x0000001c1004723c */ /* 0x001fe40000001818 */
[----:B------:R-:W-:Y:S04]  /*62360*/  STL [R1+0x39c0], R20 ;  /* 0x0039c01401007387 */ /* 0x000fe80000100800 */
[----:B------:R-:W-:Y:S04]  /*62370*/  STL [R1+0x39bc], R21 ;  /* 0x0039bc1501007387 */ /* 0x000fe80000100800 */
[----:B------:R-:W2:-:S13]  /*62380*/  LDL.LU R24, [R1+0x5b0] ;  /* 0x0005b00001187983 */ /* 0x000e9a0000300800 */
[----:B------:R0:W-:Y:S04]  /*62390*/  STL.64 [R1+0xb20], R4 ;  /* 0x000b200401007387 */ /* 0x0001e80000100a00 */
[----:B------:R1:W-:Y:S04]  /*623a0*/  STL.64 [R1+0xb28], R6 ;  /* 0x000b280601007387 */ /* 0x0003e80000100a00 */
[----:B------:R-:W2:Y:S04]  /*623b0*/  LDL.LU R25, [R1+0x5b4] ;  /* 0x0005b40001197983 */ /* 0x000ea80000300800 */
[----:B------:R-:W3:Y:S04]  /*623c0*/  LDL.LU R26, [R1+0x5b8] ;  /* 0x0005b800011a7983 */ /* 0x000ee80000300800 */
[----:B------:R-:W3:Y:S04]  /*623d0*/  LDL.LU R27, [R1+0x5bc] ;  /* 0x0005bc00011b7983 */ /* 0x000ee80000300800 */
[----:B------:R-:W4:Y:S04]  /*623e0*/  LDL.LU.64 R22, [R1+0x40] ;  /* 0x0000400001167983 */ /* 0x000f280000300a00 */
[----:B----4-:R-:W-:Y:S04]  /*623f0*/  STL.64 [R1+0x3b40], R22 ;  /* 0x003b401601007387 */ /* 0x010fe80000100a00 */
[----:B---3--:R-:W-:Y:S04]  /*62400*/  STL.64 [R1+0x3ae8], R26 ;  /* 0x003ae81a01007387 */ /* 0x008fe80000100a00 */
[----:B--2---:R-:W-:Y:S04]  /*62410*/  STL.64 [R1+0x3ae0], R24 ;  /* 0x003ae01801007387 */ /* 0x004fe80000100a00 */
[----:B0-----:R-:W2:Y:S04]  /*62420*/  LDL.LU R4, [R1+0x5d0] ;  /* 0x0005d00001047983 */ /* 0x001ea80000300800 */
[----:B------:R-:W2:Y:S04]  /*62430*/  LDL.LU R5, [R1+0x5d4] ;  /* 0x0005d40001057983 */ /* 0x000ea80000300800 */
[----:B-1----:R-:W3:Y:S04]  /*62440*/  LDL.LU R6, [R1+0x5d8] ;  /* 0x0005d80001067983 */ /* 0x002ee80000300800 */
[----:B------:R-:W3:Y:S04]  /*62450*/  LDL.LU R7, [R1+0x5dc] ;  /* 0x0005dc0001077983 */ /* 0x000ee80000300800 */
[----:B------:R-:W4:Y:S04]  /*62460*/  LDL.LU.64 R2, [R1+0x50] ;  /* 0x0000500001027983 */ /* 0x000f280000300a00 */
[----:B---3--:R-:W-:Y:S04]  /*62470*/  STL.64 [R1+0x3b00], R6 ;  /* 0x003b000601007387 */ /* 0x008fe80000100a00 */
[----:B--2---:R0:W-:Y:S04]  /*62480*/  STL.64 [R1+0x3af8], R4 ;  /* 0x003af80401007387 */ /* 0x0041e80000100a00 */
[----:B0-----:R-:W2:Y:S04]  /*62490*/  LDL.LU R4, [R1+0x5f0] ;  /* 0x0005f00001047983 */ /* 0x001ea80000300800 */
[----:B------:R-:W2:Y:S04]  /*624a0*/  LDL.LU R5, [R1+0x5f4] ;  /* 0x0005f40001057983 */ /* 0x000ea80000300800 */
[----:B------:R-:W3:Y:S04]  /*624b0*/  LDL.LU R6, [R1+0x5f8] ;  /* 0x0005f80001067983 */ /* 0x000ee80000300800 */
        /* <DEDUP_REMOVED lines=30> */
[----:B------:R-:W3:Y:S04]  /*626a0*/  LDL.LU.64 R8, [R1+0x30] ;  /* 0x0000300001087983 */ /* 0x000ee80000300a00 */
[----:B------:R-:W3:Y:S01]  /*626b0*/  LDL.LU R12, [R1+0x5c0] ;  /* 0x0005c000010c7983 */ /* 0x000ee20000300800 */
[----:B------:R-:W-:-:S03]  /*626c0*/  IMAD.MOV.U32 R0, RZ, RZ, R29 ;  /* 0x000000ffff007224 */ /* 0x000fc600078e001d */
[----:B------:R-:W3:Y:S04]  /*626d0*/  LDL.LU R13, [R1+0x5c4] ;  /* 0x0005c400010d7983 */ /* 0x000ee80000300800 */
[----:B------:R-:W3:Y:S04]  /*626e0*/  LDL.LU R14, [R1+0x5c8] ;  /* 0x0005c800010e7983 */ /* 0x000ee80000300800 */
[----:B------:R-:W3:Y:S04]  /*626f0*/  LDL.LU R15, [R1+0x5cc] ;  /* 0x0005cc00010f7983 */ /* 0x000ee80000300800 */
[----:B------:R-:W3:Y:S04]  /*62700*/  LDL.64 R10, [R1+0x28] ;  /* 0x00002800010a7983 */ /* 0x000ee80000100a00 */
[----:B------:R-:W3:Y:S04]  /*62710*/  LDL.LU.64 R28, [R1+0x20] ;  /* 0x00002000011c7983 */ /* 0x000ee80000300a00 */
        /* <DEDUP_REMOVED lines=12> */
[----:B0-----:R-:W2:Y:S02]  /*627e0*/  LDL.64 R20, [R1+0x58] ;  /* 0x0000580001147983 */ /* 0x001ea40000100a00 */
        /* <DEDUP_REMOVED lines=8> */
[----:B------:R-:W-:Y:S01]  /*62870*/  IMAD.MOV.U32 R21, RZ, RZ, R2 ;  /* 0x000000ffff157224 */ /* 0x000fe200078e0002 */
[----:B------:R-:W-:Y:S01]  /*62880*/  STL [R1+0x39d0], R0 ;  /* 0x0039d00001007387 */ /* 0x000fe20000100800 */
[----:B--2---:R-:W-:-:S15]  /*62890*/  HMMA.16816.F32 R4, R16, R2, R4 ;  /* 0x000000021004723c */ /* 0x004fde0000001804 */
[----:B------:R-:W-:-:S08]  /*628a0*/  NOP ;  /* 0x0000000000007918 */ /* 0x000fd00000000000 */
[----:B------:R-:W-:Y:S04]  /*628b0*/  STL.64 [R1+0xaf0], R4 ;  /* 0x000af00401007387 */ /* 0x000fe80000100a00 */
[----:B------:R0:W-:Y:S04]  /*628c0*/  STL.64 [R1+0xaf8], R6 ;  /* 0x000af80601007387 */ /* 0x0001e80000100a00 */
[----:B0-----:R-:W2:Y:S04]  /*628d0*/  LDL.LU.64 R6, [R1+0x3b28] ;  /* 0x003b280001067983 */ /* 0x001ea80000300a00 */
[----:B------:R-:W2:Y:S04]  /*628e0*/  LDL.LU.64 R4, [R1+0x3b20] ;  /* 0x003b200001047983 */ /* 0x000ea80000300a00 */
[----:B------:R-:W3:Y:S04]  /*628f0*/  LDL.LU.64 R2, [R1+0x3b18] ;  /* 0x003b180001027983 */ /* 0x000ee80000300a00 */
        /* <DEDUP_REMOVED lines=10> */
[----:B----4-:R-:W-:Y:S02]  /*629a0*/  IMAD.MOV.U32 R21, RZ, RZ, R23 ;  /* 0x000000ffff157224 */ /* 0x010fe400078e0017 */
        /* <DEDUP_REMOVED lines=11> */
[----:B0-----:R-:W3:Y:S02]  /*62a60*/  LDL.64 R20, [R1+0x38] ;  /* 0x0000380001147983 */ /* 0x001ee40000100a00 */
[----:B---3--:R-:W-:-:S15]  /*62a70*/  HMMA.16816.F32 R24, R16, R20, R24 ;  /* 0x000000141018723c */ /* 0x008fde0000001818 */
[----:B------:R-:W-:-:S08]  /*62a80*/  NOP ;  /* 0x0000000000007918 */ /* 0x000fd00000000000 */
[----:B------:R-:W-:Y:S04]  /*62a90*/  STL.64 [R1+0xac0], R24 ;  /* 0x000ac01801007387 */ /* 0x000fe80000100a00 */
[----:B------:R0:W-:Y:S04]  /*62aa0*/  STL.64 [R1+0xac8], R26 ;  /* 0x000ac81a01007387 */ /* 0x0001e80000100a00 */
[----:B0-----:R-:W3:Y:S04]  /*62ab0*/  LDL.LU.64 R26, [R1+0x3ae8] ;  /* 0x003ae800011a7983 */ /* 0x001ee80000300a00 */
[----:B------:R-:W3:Y:S01]  /*62ac0*/  LDL.LU.64 R24, [R1+0x3ae0] ;  /* 0x003ae00001187983 */ /* 0x000ee20000300a00 */
[----:B--2---:R-:W-:Y:S01]  /*62ad0*/  HMMA.16816.F32 R4, R16, R8, R4 ;  /* 0x000000081004723c */ /* 0x004fe20000001804 */
[----:B------:R-:W-:-:S05]  /*62ae0*/  IMAD.MOV.U32 R0, RZ, RZ, R21 ;  /* 0x000000ffff007224 */ /* 0x000fca00078e0015 */
[----:B------:R-:W-:-:S15]  /*62af0*/  STL [R1+0x39e8], R0 ;  /* 0x0039e80001007387 */ /* 0x000fde0000100800 */
[----:B------:R-:W-:-:S02]  /*62b00*/  NOP ;  /* 0x0000000000007918 */ /* 0x000fc40000000000 */
[----:B------:R-:W-:Y:S04]  /*62b10*/  STL.64 [R1+0xab0], R4 ;  /* 0x000ab00401007387 */ /* 0x000fe80000100a00 */
[----:B------:R0:W-:Y:S02]  /*62b20*/  STL.64 [R1+0xab8], R6 ;  /* 0x000ab80601007387 */ /* 0x0001e40000100a00 */
[----:B0-----:R-:W-:Y:S01]  /*62b30*/  HMMA.16816.F32 R4, R16, R10, R12 ;  /* 0x0000000a1004723c */ /* 0x001fe2000000180c */
[----:B------:R-:W-:Y:S02]  /*62b40*/  IMAD.MOV.U32 R20, RZ, RZ, R9 ;  /* 0x000000ffff147224 */ /* 0x000fe400078e0009 */
[----:B------:R-:W-:-:S03]  /*62b50*/  IMAD.MOV.U32 R21, RZ, RZ, R8 ;  /* 0x000000ffff157224 */ /* 0x000fc600078e0008 */
[----:B------:R-:W-:Y:S01]  /*62b60*/  IMAD.MOV.U32 R0, RZ, RZ, R11 ;  /* 0x000000ffff007224 */ /* 0x000fe200078e000b */
[----:B------:R-:W-:Y:S04]  /*62b70*/  STL [R1+0x39f0], R20 ;  /* 0x0039f01401007387 */ /* 0x000fe80000100800 */
[----:B------:R-:W-:Y:S04]  /*62b80*/  STL [R1+0x39ec], R21 ;  /* 0x0039ec1501007387 */ /* 0x000fe80000100800 */
[----:B------:R-:W-:Y:S08]  /*62b90*/  STL [R1+0x39f4], R0 ;  /* 0x0039f40001007387 */ /* 0x000ff00000100800 */
[----:B------:R-:W-:Y:S04]  /*62ba0*/  STL.64 [R1+0xaa0], R4 ;  /* 0x000aa00401007387 */ /* 0x000fe80000100a00 */
[----:B------:R3:W-:Y:S02]  /*62bb0*/  STL.64 [R1+0xaa8], R6 ;  /* 0x000aa80601007387 */ /* 0x0007e40000100a00 */
[----:B---3--:R-:W-:-:S15]  /*62bc0*/  HMMA.16816.F32 R4, R16, R28, R24 ;  /* 0x0000001c1004723c */ /* 0x008fde0000001818 */
[----:B------:R-:W-:-:S08]  /*62bd0*/  NOP ;  /* 0x0000000000007918 */ /* 0x000fd00000000000 */
[----:B------:R-:W-:Y:S04]  /*62be0*/  STL.64 [R1+0xa90], R4 ;  /* 0x000a900401007387 */ /* 0x000fe80000100a00 */
[----:B------:R-:W-:Y:S04]  /*62bf0*/  STL.64 [R1+0xa98], R6 ;  /* 0x000a980601007387 */ /* 0x000fe80000100a00 */
[----:B------:R-:W2:Y:S04]  /*62c00*/  LDL.LU R12, [R1+0x500] ;  /* 0x00050000010c7983 */ /* 0x000ea80000300800 */
        /* <DEDUP_REMOVED lines=10> */
[----:B--2---:R-:W-:Y:S04]  /*62cb0*/  STL.64 [R1+0x3a48], R12 ;  /* 0x003a480c01007387 */ /* 0x004fe80000100a00 */
[----:B------:R-:W2:Y:S04]  /*62cc0*/  LDL.LU R8, [R1+0x520] ;  /* 0x0005200001087983 */ /* 0x000ea80000300800 */
[----:B------:R-:W2:Y:S04]  /*62cd0*/  LDL.LU R9, [R1+0x524] ;  /* 0x0005240001097983 */ /* 0x000ea80000300800 */
[----:B------:R-:W3:Y:S04]  /*62ce0*/  LDL.LU R10, [R1+0x528] ;  /* 0x00052800010a7983 */ /* 0x000ee80000300800 */
[----:B------:R-:W3:Y:S04]  /*62cf0*/  LDL.LU R11, [R1+0x52c] ;  /* 0x00052c00010b7983 */ /* 0x000ee80000300800 */
[----:B------:R-:W4:Y:S04]  /*62d00*/  LDL.LU R24, [R1+0x560] ;  /* 0x0005600001187983 */ /* 0x000f280000300800 */
[----:B------:R-:W4:Y:S04]  /*62d10*/  LDL.LU R25, [R1+0x564] ;  /* 0x0005640001197983 */ /* 0x000f280000300800 */
[----:B------:R-:W2:Y:S04]  /*62d20*/  LDL.LU R26, [R1+0x568] ;  /* 0x00056800011a7983 */ /* 0x000ea80000300800 */
[----:B------:R-:W2:Y:S04]  /*62d30*/  LDL.LU R27, [R1+0x56c] ;  /* 0x00056c00011b7983 */ /* 0x000ea80000300800 */
[----:B--2---:R0:W-:Y:S04]  /*62d40*/  STL.64 [R1+0x3a90], R26 ;  /* 0x003a901a01007387 */ /* 0x0041e80000100a00 */
[----:B0-----:R-:W2:Y:S04]  /*62d50*/  LDL R26, [R1] ;  /* 0x00000000011a7983 */ /* 0x001ea80000100800 */
[----:B------:R-:W2:Y:S04]  /*62d60*/  LDL R27, [R1+0x4] ;  /* 0x00000400011b7983 */ /* 0x000ea80000100800 */
[----:B----4-:R0:W-:Y:S04]  /*62d70*/  STL.64 [R1+0x3a88], R24 ;  /* 0x003a881801007387 */ /* 0x0101e80000100a00 */
[----:B0-----:R-:W4:Y:S04]  /*62d80*/  LDL.64 R24, [R1+0x8] ;  /* 0x0000080001187983 */ /* 0x001f280000100a00 */
[----:B--2---:R-:W-:Y:S04]  /*62d90*/  STL.64 [R1+0x3ac8], R26 ;  /* 0x003ac81a01007387 */ /* 0x004fe80000100a00 */
[----:B----4-:R-:W-:Y:S04]  /*62da0*/  STL.64 [R1+0x3ac0], R24 ;  /* 0x003ac01801007387 */ /* 0x010fe80000100a00 */
[----:B---3--:R-:W-:Y:S04]  /*62db0*/  STL.64 [R1+0x3a60], R10 ;  /* 0x003a600a01007387 */ /* 0x008fe80000100a00 */
[----:B------:R0:W-:Y:S04]  /*62dc0*/  STL.64 [R1+0x3a58], R8 ;  /* 0x003a580801007387 */ /* 0x0001e80000100a00 */
[----:B0-----:R-:W2:Y:S04]  /*62dd0*/  LDL.LU R8, [R1+0x540] ;  /* 0x0005400001087983 */ /* 0x001ea80000300800 */
[----:B------:R-:W2:Y:S04]  /*62de0*/  LDL.LU R9, [R1+0x544] ;  /* 0x0005440001097983 */ /* 0x000ea80000300800 */
[----:B------:R-:W3:Y:S04]  /*62df0*/  LDL.LU R10, [R1+0x548] ;  /* 0x00054800010a7983 */ /* 0x000ee80000300800 */
[----:B------:R-:W3:Y:S04]  /*62e00*/  LDL.LU R11, [R1+0x54c] ;  /* 0x00054c00010b7983 */ /* 0x000ee80000300800 */
[----:B------:R-:W4:Y:S04]  /*62e10*/  LDL.64 R4, [R1+0x18] ;  /* 0x0000180001047983 */ /* 0x000f280000100a00 */
[----:B------:R-:W2:Y:S04]  /*62e20*/  LDL.LU R24, [R1+0x590] ;  /* 0x0005900001187983 */ /* 0x000ea80000300800 */
[----:B------:R-:W2:Y:S04]  /*62e30*/  LDL.LU R25, [R1+0x594] ;  /* 0x0005940001197983 */ /* 0x000ea80000300800 */
[----:B------:R-:W3:Y:S04]  /*62e40*/  LDL.LU R26, [R1+0x598] ;  /* 0x00059800011a7983 */ /* 0x000ee80000300800 */
[----:B------:R-:W3:Y:S01]  /*62e50*/  LDL.LU R27, [R1+0x59c] ;  /* 0x00059c00011b7983 */ /* 0x000ee20000300800 */
[----:B------:R-:W-:-:S02]  /*62e60*/  IMAD.MOV.U32 R20, RZ, RZ, R28 ;  /* 0x000000ffff147224 */ /* 0x000fc400078e001c */
[----:B------:R-:W-:Y:S01]  /*62e70*/  IMAD.MOV.U32 R21, RZ, RZ, R29 ;  /* 0x000000ffff157224 */ /* 0x000fe200078e001d */
[----:B---3--:R-:W-:Y:S04]  /*62e80*/  STL.64 [R1+0x3ad8], R26 ;  /* 0x003ad81a01007387 */ /* 0x008fe80000100a00 */
[----:B--2---:R0:W-:Y:S04]  /*62e90*/  STL.64 [R1+0x3ad0], R24 ;  /* 0x003ad01801007387 */ /* 0x0041e80000100a00 */
[----:B0-----:R-:W4:Y:S04]  /*62ea0*/  LDL.LU R24, [R1+0x5a0] ;  /* 0x0005a00001187983 */ /* 0x001f280000300800 */
[----:B------:R-:W4:Y:S04]  /*62eb0*/  LDL.LU R25, [R1+0x5a4] ;  /* 0x0005a40001197983 */ /* 0x000f280000300800 */
[----:B------:R-:W4:Y:S04]  /*62ec0*/  LDL.LU R26, [R1+0x5a8] ;  /* 0x0005a800011a7983 */ /* 0x000f280000300800 */
[----:B------:R-:W4:Y:S04]  /*62ed0*/  LDL.LU R27, [R1+0x5ac] ;  /* 0x0005ac00011b7983 */ /* 0x000f280000300800 */
[----:B------:R-:W2:Y:S04]  /*62ee0*/  LDL.LU.64 R28, [R1+0x10] ;  /* 0x00001000011c7983 */ /* 0x000ea80000300a00 */
[----:B------:R-:W-:Y:S04]  /*62ef0*/  STL.64 [R1+0x3a70], R10 ;  /* 0x003a700a01007387 */ /* 0x000fe80000100a00 */
[----:B------:R0:W-:Y:S04]  /*62f00*/  STL.64 [R1+0x3a68], R8 ;  /* 0x003a680801007387 */ /* 0x0001e80000100a00 */
[----:B0-----:R-:W3:Y:S04]  /*62f10*/  LDL.LU R8, [R1+0x550] ;  /* 0x0005500001087983 */ /* 0x001ee80000300800 */
[----:B------:R-:W3:Y:S04]  /*62f20*/  LDL.LU R9, [R1+0x554] ;  /* 0x0005540001097983 */ /* 0x000ee80000300800 */
[----:B------:R-:W4:Y:S04]  /*62f30*/  LDL.LU R10, [R1+0x558] ;  /* 0x00055800010a7983 */ /* 0x000f280000300800 */
[----:B------:R-:W4:Y:S04]  /*62f40*/  LDL.LU R11, [R1+0x55c] ;  /* 0x00055c00010b7983 */ /* 0x000f280000300800 */
[----:B----4-:R-:W-:Y:S04]  /*62f50*/  STL.64 [R1+0x3aa0], R10 ;  /* 0x003aa00a01007387 */ /* 0x010fe80000100a00 */
[----:B---3--:R0:W-:Y:S04]  /*62f60*/  STL.64 [R1+0x3a98], R8 ;  /* 0x003a980801007387 */ /* 0x0081e80000100a00 */
[----:B0-----:R-:W3:Y:S04]  /*62f70*/  LDL.LU R8, [R1+0x570] ;  /* 0x0005700001087983 */ /* 0x001ee80000300800 */
[----:B------:R-:W3:Y:S04]  /*62f80*/  LDL.LU R9, [R1+0x574] ;  /* 0x0005740001097983 */ /* 0x000ee80000300800 */
[----:B------:R-:W4:Y:S04]  /*62f90*/  LDL.LU R10, [R1+0x578] ;  /* 0x00057800010a7983 */ /* 0x000f280000300800 */
[----:B------:R-:W4:Y:S01]  /*62fa0*/  LDL.LU R11, [R1+0x57c] ;  /* 0x00057c00010b7983 */ /* 0x000f220000300800 */
[----:B------:R-:W-:Y:S03]  /*62fb0*/  HMMA.16816.F32 R24, R16, R4, R24 ;  /* 0x000000041018723c */ /* 0x000fe60000001818 */
[----:B----4-:R-:W-:Y:S04]  /*62fc0*/  STL.64 [R1+0x3ab0], R10 ;  /* 0x003ab00a01007387 */ /* 0x010fe80000100a00 */
[----:B---3--:R0:W-:Y:S04]  /*62fd0*/  STL.64 [R1+0x3aa8], R8 ;  /* 0x003aa80801007387 */ /* 0x0081e80000100a00 */
[----:B0-----:R-:W3:Y:S04]  /*62fe0*/  LDL.LU R8, [R1+0x580] ;  /* 0x0005800001087983 */ /* 0x001ee80000300800 */
[----:B------:R-:W3:Y:S04]  /*62ff0*/  LDL.LU R9, [R1+0x584] ;  /* 0x0005840001097983 */ /* 0x000ee80000300800 */
[----:B------:R-:W3:Y:S04]  /*63000*/  LDL.LU R10, [R1+0x588] ;  /* 0x00058800010a7983 */ /* 0x000ee80000300800 */
[----:B------:R-:W3:Y:S04]  /*63010*/  LDL.LU R11, [R1+0x58c] ;  /* 0x00058c00010b7983 */ /* 0x000ee80000300800 */
[----:B------:R-:W4:Y:S04]  /*63020*/  LDL.LU R12, [R1+0x530] ;  /* 0x00053000010c7983 */ /* 0x000f280000300800 */
[----:B------:R-:W4:Y:S04]  /*63030*/  LDL.LU R13, [R1+0x534] ;  /* 0x00053400010d7983 */ /* 0x000f280000300800 */
[----:B------:R-:W4:Y:S04]  /*63040*/  LDL.LU R14, [R1+0x538] ;  /* 0x00053800010e7983 */ /* 0x000f280000300800 */
[----:B------:R-:W4:Y:S04]  /*63050*/  LDL.LU R15, [R1+0x53c] ;  /* 0x00053c00010f7983 */ /* 0x000f280000300800 */
[----:B------:R-:W4:Y:S04]  /*63060*/  LDL.LU R6, [R1+0x10e4] ;  /* 0x0010e40001067983 */ /* 0x000f280000300800 */
[----:B------:R-:W4:Y:S04]  /*63070*/  LDL.LU R7, [R1+0x10ec] ;  /* 0x0010ec0001077983 */ /* 0x000f280000300800 */
[----:B------:R-:W-:Y:S04]  /*63080*/  STL [R1+0x39fc], R21 ;  /* 0x0039fc1501007387 */ /* 0x000fe80000100800 */
[----:B------:R-:W-:Y:S04]  /*63090*/  STL [R1+0x39f8], R20 ;  /* 0x0039f81401007387 */ /* 0x000fe80000100800 */
[----:B------:R-:W-:Y:S04]  /*630a0*/  STL.64 [R1+0xa80], R24 ;  /* 0x000a801801007387 */ /* 0x000fe80000100a00 */
[----:B------:R0:W-:Y:S04]  /*630b0*/  STL.64 [R1+0xa88], R26 ;  /* 0x000a881a01007387 */ /* 0x0001e80000100a00 */
[----:B0-----:R-:W2:Y:S04]  /*630c0*/  LDL.LU.64 R26, [R1+0x3ad8] ;  /* 0x003ad800011a7983 */ /* 0x001ea80000300a00 */
[----:B------:R-:W2:Y:S01]  /*630d0*/  LDL.LU.64 R24, [R1+0x3ad0] ;  /* 0x003ad00001187983 */ /* 0x000ea20000300a00 */
[----:B------:R-:W-:-:S03]  /*630e0*/  IMAD.MOV.U32 R0, RZ, RZ, R5 ;  /* 0x000000ffff007224 */ /* 0x000fc600078e0005 */
[----:B------:R-:W4:Y:S04]  /*630f0*/  LDL.LU R4, [R1+0x10d4] ;  /* 0x0010d40001047983 */ /* 0x000f280000300800 */
[----:B------:R-:W4:Y:S04]  /*63100*/  LDL.LU R5, [R1+0x10dc] ;  /* 0x0010dc0001057983 */ /* 0x000f280000300800 */
[----:B------:R-:W-:Y:S01]  /*63110*/  STL [R1+0x3a00], R0 ;  /* 0x003a000001007387 */ /* 0x000fe20000100800 */
[----:B--2---:R-:W-:-:S15]  /*63120*/  HMMA.16816.F32 R24, R16, R28, R24 ;  /* 0x0000001c1018723c */ /* 0x004fde0000001818 */
[----:B------:R-:W-:-:S08]  /*63130*/  NOP ;  /* 0x0000000000007918 */ /* 0x000fd00000000000 */
[----:B------:R-:W-:Y:S04]  /*63140*/  STL.64 [R1+0xa70], R24 ;  /* 0x000a701801007387 */ /* 0x000fe80000100a00 */
[----:B------:R0:W-:Y:S04]  /*63150*/  STL.64 [R1+0xa78], R26 ;  /* 0x000a781a01007387 */ /* 0x0001e80000100a00 */
[----:B0-----:R-:W2:Y:S04]  /*63160*/  LDL.LU.64 R26, [R1+0x3ac8] ;  /* 0x003ac800011a7983 */ /* 0x001ea80000300a00 */
[----:B------:R-:W3:Y:S01]  /*63170*/  LDL.LU.64 R24, [R1+0x3ac0] ;  /* 0x003ac00001187983 */ /* 0x000ee20000300a00 */
[----:B------:R-:W-:-:S02]  /*63180*/  IMAD.MOV.U32 R21, RZ, RZ, R28 ;  /* 0x000000ffff157224 */ /* 0x000fc400078e001c */
[----:B------:R-:W-:Y:S02]  /*63190*/  IMAD.MOV.U32 R20, RZ, RZ, R29 ;  /* 0x000000ffff147224 */ /* 0x000fe400078e001d */
[----:B------:R-:W4:Y:S01]  /*631a0*/  LDL.LU.64 R28, [R1+0x3ab8] ;  /* 0x003ab800011c7983 */ /* 0x000f220000300a00 */
[----:B---3--:R-:W-:-:S15]  /*631b0*/  HMMA.16816.F32 R8, R16, R24, R8 ;  /* 0x000000181008723c */ /* 0x008fde0000001808 */
[----:B------:R-:W-:-:S08]  /*631c0*/  NOP ;  /* 0x0000000000007918 */ /* 0x000fd00000000000 */
[----:B------:R-:W-:Y:S04]  /*631d0*/  STL.64 [R1+0xa60], R8 ;  /* 0x000a600801007387 */ /* 0x000fe80000100a00 */
[----:B------:R0:W-:Y:S04]  /*631e0*/  STL.64 [R1+0xa68], R10 ;  /* 0x000a680a01007387 */ /* 0x0001e80000100a00 */
[----:B0-----:R-:W2:Y:S04]  /*631f0*/  LDL.LU.64 R10, [R1+0x3ab0] ;  /* 0x003ab000010a7983 */ /* 0x001ea80000300a00 */
[----:B------:R-:W2:Y:S01]  /*63200*/  LDL.LU.64 R8, [R1+0x3aa8] ;  /* 0x003aa80001087983 */ /* 0x000ea20000300a00 */
[----:B------:R-:W-:-:S02]  /*63210*/  IMAD.MOV.U32 R0, RZ, RZ, R25 ;  /* 0x000000ffff007224 */ /* 0x000fc400078e0019 */
[----:B--2---:R-:W-:Y:S01]  /*63220*/  HMMA.16816.F32 R24, R16, R26, R8 ;  /* 0x0000001a1018723c */ /* 0x004fe20000001808 */
[----:B------:R-:W2:Y:S04]  /*63230*/  LDL.LU.64 R10, [R1+0x3aa0] ;  /* 0x003aa000010a7983 */ /* 0x000ea80000300a00 */
[----:B------:R-:W2:-:S15]  /*63240*/  LDL.LU.64 R8, [R1+0x3a98] ;  /* 0x003a980001087983 */ /* 0x000e9e0000300a00 */
[----:B------:R-:W-:-:S03]  /*63250*/  NOP ;  /* 0x0000000000007918 */ /* 0x000fc60000000000 */
        /* <DEDUP_REMOVED lines=21> */
[----:B------:R-:W2:Y:S04]  /*633b0*/  LDL.LU.64 R8, [R1+0x3a58] ;  /* 0x003a580001087983 */ /* 0x000ea80000300a00 */
[----:B------:R-:W-:Y:S04]  /*633c0*/  STL.64 [R1+0x3788], R26 ;  /* 0x0037881a01007387 */ /* 0x000fe80000100a00 */
[----:B------:R0:W-:Y:S04]  /*633d0*/  STL.64 [R1+0x3780], R24 ;  /* 0x0037801801007387 */ /* 0x0001e80000100a00 */
[----:B0-----:R-:W3:Y:S04]  /*633e0*/  LDL.LU R24, [R1+0x8c0] ;  /* 0x0008c00001187983 */ /* 0x001ee80000300800 */
[----:B------:R-:W3:Y:S04]  /*633f0*/  LDL.LU R25, [R1+0x8c4] ;  /* 0x0008c40001197983 */ /* 0x000ee80000300800 */
[----:B------:R-:W4:Y:S04]  /*63400*/  LDL.LU R26, [R1+0x8c8] ;  /* 0x0008c800011a7983 */ /* 0x000f280000300800 */
[----:B------:R-:W4:Y:S01]  /*63410*/  LDL.LU R27, [R1+0x8cc] ;  /* 0x0008cc00011b7983 */ /* 0x000f220000300800 */
[C---:B------:R-:W-:Y:S06]  /*63420*/  HMMA.16816.F32 R12, R16.reuse, R22, R12 ;  /* 0x00000016100c723c */ /* 0x040fec000000180c */
[C---:B--2---:R-:W-:Y:S01]  /*63430*/  HMMA.16816.F32 R8, R16.reuse, R2, R8 ;  /* 0x000000021008723c */ /* 0x044fe20000001808 */
[----:B----4-:R-:W-:Y:S04]  /*63440*/  STL.64 [R1+0x3a10], R26 ;  /* 0x003a101a01007387 */ /* 0x010fe80000100a00 */
[----:B---3--:R0:W-:Y:S04]  /*63450*/  STL.64 [R1+0x3a08], R24 ;  /* 0x003a081801007387 */ /* 0x0081e80000100a00 */
        /* <DEDUP_REMOVED lines=8> */
[----:B------:R-:W-:Y:S04]  /*634e0*/  STL.64 [R1+0xa00], R8 ;  /* 0x000a000801007387 */ /* 0x000fe80000100a00 */
[----:B------:R0:W-:Y:S04]  /*634f0*/  STL.64 [R1+0xa08], R10 ;  /* 0x000a080a01007387 */ /* 0x0001e80000100a00 */
[----:B0-----:R-:W4:Y:S04]  /*63500*/  LDL.LU.64 R10, [R1+0x3a40] ;  /* 0x003a4000010a7983 */ /* 0x001f280000300a00 */
[----:B------:R-:W3:Y:S02]  /*63510*/  LDL.LU.64 R8, [R1+0x3a38] ;  /* 0x003a380001087983 */ /* 0x000ee40000300a00 */
[----:B---3--:R-:W-:-:S15]  /*63520*/  HMMA.16816.F32 R12, R16, R8, R12 ;  /* 0x00000008100c723c */ /* 0x008fde000000180c */
[----:B------:R-:W-:-:S08]  /*63530*/  NOP ;  /* 0x0000000000007918 */ /* 0x000fd00000000000 */
        /* <DEDUP_REMOVED lines=8> */
[----:B0-----:R-:W3:Y:S04]  /*635c0*/  LDL.LU.64 R14, [R1+0x3a20] ;  /* 0x003a2000010e7983 */ /* 0x001ee80000300a00 */
[----:B------:R-:W2:Y:S04]  /*635d0*/  LDL.LU.64 R12, [R1+0x3a18] ;  /* 0x003a1800010c7983 */ /* 0x000ea80000300a00 */
[----:B------:R0:W-:Y:S04]  /*635e0*/  STL.64 [R1+0x3748], R10 ;  /* 0x0037480a01007387 */ /* 0x0001e80000100a00 */
[----:B0-----:R-:W4:Y:S04]  /*635f0*/  LDL.LU R10, [R1+0x10e8] ;  /* 0x0010e800010a7983 */ /* 0x001f280000300800 */
[----:B------:R-:W3:Y:S04]  /*63600*/  LDL.LU R11, [R1+0x10f0] ;  /* 0x0010f000010b7983 */ /* 0x000ee80000300800 */
[----:B------:R0:W-:Y:S04]  /*63610*/  STL.64 [R1+0x3740], R8 ;  /* 0x0037400801007387 */ /* 0x0001e80000100a00 */
[----:B0-----:R-:W4:Y:S04]  /*63620*/  LDL.LU R8, [R1+0x10d8] ;  /* 0x0010d80001087983 */ /* 0x001f280000300800 */
[----:B------:R-:W3:Y:S01]  /*63630*/  LDL.LU R9, [R1+0x10e0] ;  /* 0x0010e00001097983 */ /* 0x000ee20000300800 */
[----:B--2---:R-:W-:-:S15]  /*63640*/  HMMA.16816.F32 R24, R16, R12, R24 ;  /* 0x0000000c1018723c */ /* 0x004fde0000001818 */
[----:B------:R-:W-:-:S08]  /*63650*/  NOP ;  /* 0x0000000000007918 */ /* 0x000fd00000000000 */
[----:B------:R-:W-:Y:S04]  /*63660*/  STL.64 [R1+0x890], R24 ;  /* 0x0008901801007387 */ /* 0x000fe80000100a00 */
[----:B------:R0:W-:Y:S04]  /*63670*/  STL.64 [R1+0x898], R26 ;  /* 0x0008981a01007387 */ /* 0x0001e80000100a00 */
[----:B0-----:R-:W2:Y:S04]  /*63680*/  LDL.LU.64 R26, [R1+0x3a10] ;  /* 0x003a1000011a7983 */ /* 0x001ea80000300a00 */
[----:B------:R-:W2:Y:S01]  /*63690*/  LDL.LU.64 R24, [R1+0x3a08] ;  /* 0x003a080001187983 */ /* 0x000ea20000300a00 */
[----:B----4-:R-:W-:-:S03]  /*636a0*/  IMAD R4, R4, 0x100, R8 ;  /* 0x0000010004047824 */ /* 0x010fc600078e0208 */
[----:B------:R-:W4:Y:S01]  /*636b0*/  LDL.LU R8, [R1+0x1f0] ;  /* 0x0001f00001087983 */ /* 0x000f220000300800 */
[----:B---3--:R-:W-:Y:S02]  /*636c0*/  IMAD R5, R5, 0x100, R9 ;  /* 0x0000010005057824 */ /* 0x008fe400078e0209 */
[----:B------:R-:W-:Y:S02]  /*636d0*/  IMAD R6, R6, 0x100, R10 ;  /* 0x0000010006067824 */ /* 0x000fe400078e020a */
[----:B------:R-:W-:Y:S01]  /*636e0*/  IMAD R7, R7, 0x100, R11 ;  /* 0x0000010007077824 */ /* 0x000fe200078e020b */
[----:B--2---:R-:W-:-:S15]  /*636f0*/  HMMA.16816.F32 R24, R16, R14, R24 ;  /* 0x0000000e1018723c */ /* 0x004fde0000001818 */
[----:B------:R-:W-:-:S08]  /*63700*/  NOP ;  /* 0x0000000000007918 */ /* 0x000fd00000000000 */
[----:B------:R-:W-:Y:S04]  /*63710*/  STL.64 [R1+0xda0], R24 ;  /* 0x000da01801007387 */ /* 0x000fe80000100a00 */
[----:B------:R-:W-:Y:S04]  /*63720*/  STL.64 [R1+0xda8], R26 ;  /* 0x000da81a01007387 */ /* 0x000fe80000100a00 */
[----:B------:R-:W4:Y:S04]  /*63730*/  LDL.LU R9, [R1+0x1f4] ;  /* 0x0001f40001097983 */ /* 0x000f280000300800 */
[----:B------:R-:W2:Y:S04]  /*63740*/  LDL.LU R10, [R1+0x1f8] ;  /* 0x0001f800010a7983 */ /* 0x000ea80000300800 */
[----:B------:R-:W2:Y:S04]  /*63750*/  LDL.LU R11, [R1+0x1fc] ;  /* 0x0001fc00010b7983 */ /* 0x000ea80000300800 */
[----:B--2---:R-:W-:Y:S04]  /*63760*/  STL.64 [R1+0x3798], R10 ;  /* 0x0037980a01007387 */ /* 0x004fe80000100a00 */
[----:B----4-:R-:W-:Y:S04]  /*63770*/  STL.64 [R1+0x3790], R8 ;  /* 0x0037900801007387 */ /* 0x010fe80000100a00 */
[----:B------:R0:W-:Y:S04]  /*63780*/  STL.64 [R1+0x3728], R14 ;  /* 0x0037280e01007387 */ /* 0x0001e80000100a00 */
[----:B0-----:R-:W2:Y:S04]  /*63790*/  LDL.LU R14, [R1] ;  /* 0x00000000010e7983 */ /* 0x001ea80000300800 */
[----:B------:R-:W2:Y:S04]  /*637a0*/  LDL.LU R15, [R1+0x4] ;  /* 0x00000400010f7983 */ /* 0x000ea80000300800 */
[----:B------:R-:W3:Y:S01]  /*637b0*/  LDL.LU R26, [R1+0x8] ;  /* 0x00000800011a7983 */ /* 0x000ee20000300800 */
[----:B------:R-:W-:-:S02]  /*637c0*/  IMAD.MOV.U32 R27, RZ, RZ, R0 ;  /* 0x000000ffff1b7224 */ /* 0x000fc400078e0000 */
[----:B------:R-:W-:Y:S02]  /*637d0*/  IMAD.MOV.U32 R24, RZ, RZ, R21 ;  /* 0x000000ffff187224 */ /* 0x000fe400078e0015 */
[----:B------:R-:W-:Y:S01]  /*637e0*/  IMAD.MOV.U32 R25, RZ, RZ, R20 ;  /* 0x000000ffff197224 */ /* 0x000fe200078e0014 */
[----:B------:R-:W4:Y:S04]  /*637f0*/  LDL.LU R0, [R1+0x3a00] ;  /* 0x003a000001007983 */ /* 0x000f280000300800 */
[----:B------:R-:W2:Y:S04]  /*63800*/  LDL.LU R21, [R1+0x39fc] ;  /* 0x0039fc0001157983 */ /* 0x000ea80000300800 */
[----:B------:R-:W2:Y:S04]  /*63810*/  LDL.LU R20, [R1+0x39f8] ;  /* 0x0039f80001147983 */ /* 0x000ea80000300800 */
[----:B---3--:R0:W-:Y:S04]  /*63820*/  STL.64 [R1+0x37a0], R26 ;  /* 0x0037a01a01007387 */ /* 0x0081e80000100a00 */
[----:B------:R-:W-:Y:S04]  /*63830*/  STL.64 [R1+0x37b8], R24 ;  /* 0x0037b81801007387 */ /* 0x000fe80000100a00 */
[----:B------:R-:W3:Y:S04]  /*63840*/  LDL.LU R8, [R1+0x230] ;  /* 0x0002300001087983 */ /* 0x000ee80000300800 */
[----:B------:R-:W3:Y:S04]  /*63850*/  LDL.LU R9, [R1+0x234] ;  /* 0x0002340001097983 */ /* 0x000ee80000300800 */
[----:B------:R-:W2:Y:S04]  /*63860*/  LDL.LU R10, [R1+0x238] ;  /* 0x00023800010a7983 */ /* 0x000ea80000300800 */
[----:B------:R-:W2:Y:S04]  /*63870*/  LDL.LU R11, [R1+0x23c] ;  /* 0x00023c00010b7983 */ /* 0x000ea80000300800 */
[----:B0-----:R-:W3:Y:S01]  /*63880*/  LDL.LU R26, [R1+0x18] ;  /* 0x00001800011a7983 */ /* 0x001ee20000300800 */
[----:B----4-:R-:W-:-:S03]  /*63890*/  IMAD.MOV.U32 R27, RZ, RZ, R0 ;  /* 0x000000ffff1b7224 */ /* 0x010fc600078e0000 */
[----:B------:R-:W4:Y:S04]  /*638a0*/  LDL.LU R0, [R1+0x39f4] ;  /* 0x0039f40001007983 */ /* 0x000f280000300800 */
[----:B---3--:R-:W-:Y:S04]  /*638b0*/  STL.64 [R1+0x37d0], R26 ;  /* 0x0037d01a01007387 */ /* 0x008fe80000100a00 */
[----:B--2---:R-:W-:Y:S04]  /*638c0*/  STL.64 [R1+0x37b0], R10 ;  /* 0x0037b00a01007387 */ /* 0x004fe80000100a00 */
[----:B------:R0:W-:Y:S04]  /*638d0*/  STL.64 [R1+0x37a8], R8 ;  /* 0x0037a80801007387 */ /* 0x0001e80000100a00 */
[----:B0-----:R-:W2:Y:S04]  /*638e0*/  LDL.LU R8, [R1+0x250] ;  /* 0x0002500001087983 */ /* 0x001ea80000300800 */
[----:B------:R-:W2:Y:S04]  /*638f0*/  LDL.LU R9, [R1+0x254] ;  /* 0x0002540001097983 */ /* 0x000ea80000300800 */
[----:B------:R-:W3:Y:S04]  /*63900*/  LDL.LU R10, [R1+0x258] ;  /* 0x00025800010a7983 */ /* 0x000ee80000300800 */
[----:B------:R-:W3:Y:S01]  /*63910*/  LDL.LU R11, [R1+0x25c] ;  /* 0x00025c00010b7983 */ /* 0x000ee20000300800 */
[----:B------:R-:W-:-:S02]  /*63920*/  IMAD.MOV.U32 R24, RZ, RZ, R20 ;  /* 0x000000ffff187224 */ /* 0x000fc400078e0014 */
[----:B------:R-:W-:Y:S01]  /*63930*/  IMAD.MOV.U32 R25, RZ, RZ, R21 ;  /* 0x000000ffff197224 */ /* 0x000fe200078e0015 */
[----:B------:R-:W4:Y:S04]  /*63940*/  LDL.LU R20, [R1+0x39f0] ;  /* 0x0039f00001147983 */ /* 0x000f280000300800 */
[----:B------:R-:W4:Y:S04]  /*63950*/  LDL.LU R21, [R1+0x39ec] ;  /* 0x0039ec0001157983 */ /* 0x000f280000300800 */
[----:B------:R-:W-:Y:S04]  /*63960*/  STL.64 [R1+0x37e8], R24 ;  /* 0x0037e81801007387 */ /* 0x000fe80000100a00 */
[----:B---3--:R-:W-:Y:S04]  /*63970*/  STL.64 [R1+0x37c8], R10 ;  /* 0x0037c80a01007387 */ /* 0x008fe80000100a00 */
[----:B--2---:R0:W-:Y:S04]  /*63980*/  STL.64 [R1+0x37c0], R8 ;  /* 0x0037c00801007387 */ /* 0x0041e80000100a00 */
[----:B0-----:R-:W2:Y:S04]  /*63990*/  LDL.LU R8, [R1+0x280] ;  /* 0x0002800001087983 */ /* 0x001ea80000300800 */
[----:B------:R-:W2:Y:S04]  /*639a0*/  LDL.LU R9, [R1+0x284] ;  /* 0x0002840001097983 */ /* 0x000ea80000300800 */
[----:B------:R-:W3:Y:S04]  /*639b0*/  LDL.LU R10, [R1+0x288] ;  /* 0x00028800010a7983 */ /* 0x000ee80000300800 */
[----:B------:R-:W3:Y:S04]  /*639c0*/  LDL.LU R11, [R1+0x28c] ;  /* 0x00028c00010b7983 */ /* 0x000ee80000300800 */
[----:B------:R-:W2:Y:S01]  /*639d0*/  LDL.LU R26, [R1+0x28] ;  /* 0x00002800011a7983 */ /* 0x000ea20000300800 */
[----:B----4-:R-:W-:-:S03]  /*639e0*/  IMAD.MOV.U32 R27, RZ, RZ, R0 ;  /* 0x000000ffff1b7224 */ /* 0x010fc600078e0000 */
[----:B------:R-:W4:Y:S04]  /*639f0*/  LDL.LU R0, [R1+0x39e8] ;  /* 0x0039e80001007983 */ /* 0x000f280000300800 */
[----:B--2---:R-:W-:Y:S04]  /*63a00*/  STL.64 [R1+0x3800], R26 ;  /* 0x0038001a01007387 */ /* 0x004fe80000100a00 */
[----:B---3--:R-:W-:Y:S04]  /*63a10*/  STL.64 [R1+0x37e0], R10 ;  /* 0x0037e00a01007387 */ /* 0x008fe80000100a00 */
        /* <DEDUP_REMOVED lines=17> */
[----:B----4-:R-:W-:-:S02]  /*63b30*/  IMAD.MOV.U32 R27, RZ, RZ, R0 ;  /* 0x000000ffff1b7224 */ /* 0x010fc400078e0000 */
[----:B------:R-:W-:Y:S02]  /*63b40*/  IMAD.MOV.U32 R24, RZ, RZ, R20 ;  /* 0x000000ffff187224 */ /* 0x000fe400078e0014 */
[----:B------:R-:W-:Y:S01]  /*63b50*/  IMAD.MOV.U32 R25, RZ, RZ, R21 ;  /* 0x000000ffff197224 */ /* 0x000fe200078e0015 */
[----:B------:R-:W4:Y:S04]  /*63b60*/  LDL.LU R0, [R1+0x39dc] ;  /* 0x0039dc0001007983 */ /* 0x000f280000300800 */
[----:B------:R-:W4:Y:S04]  /*63b70*/  LDL.LU R20, [R1+0x39d8] ;  /* 0x0039d80001147983 */ /* 0x000f280000300800 */
[----:B------:R-:W4:Y:S04]  /*63b80*/  LDL.LU R21, [R1+0x39d4] ;  /* 0x0039d40001157983 */ /* 0x000f280000300800 */
[----:B--2---:R-:W-:Y:S04]  /*63b90*/  STL.64 [R1+0x3830], R26 ;  /* 0x0038301a01007387 */ /* 0x004fe80000100a00 */
[----:B------:R-:W-:Y:S04]  /*63ba0*/  STL.64 [R1+0x3848], R24 ;  /* 0x0038481801007387 */ /* 0x000fe80000100a00 */
[----:B---3--:R-:W-:Y:S04]  /*63bb0*/  STL.64 [R1+0x3810], R10 ;  /* 0x0038100a01007387 */ /* 0x008fe80000100a00 */
[----:B------:R0:W-:Y:S04]  /*63bc0*/  STL.64 [R1+0x3808], R8 ;  /* 0x0038080801007387 */ /* 0x0001e80000100a00 */
        /* <DEDUP_REMOVED lines=99> */
[----:B------:R-:W4:Y:S01]  /*64200*/  LDL.LU R0, [R1+0x3994] ;  /* 0x0039940001007983 */ /* 0x000f220000300800 */
[----:B------:R-:W-:Y:S02]  /*64210*/  IMAD.MOV.U32 R24, RZ, RZ, R20 ;  /* 0x000000ffff187224 */ /* 0x000fe400078e0014 */
[----:B------:R-:W-:Y:S01]  /*64220*/  IMAD.MOV.U32 R25, RZ, RZ, R21 ;  /* 0x000000ffff197224 */ /* 0x000fe200078e0015 */
[----:B--2---:R-:W-:Y:S04]  /*64230*/  STL.64 [R1+0x3950], R26 ;  /* 0x0039501a01007387 */ /* 0x004fe80000100a00 */
[----:B---3--:R-:W-:Y:S04]  /*64240*/  STL.64 [R1+0x38e8], R10 ;  /* 0x0038e80a01007387 */ /* 0x008fe80000100a00 */
[----:B------:R0:W-:Y:S04]  /*64250*/  STL.64 [R1+0x38e0], R8 ;  /* 0x0038e00801007387 */ /* 0x0001e80000100a00 */
[----:B0-----:R-:W2:Y:S04]  /*64260*/  LDL.LU R8, [R1+0x410] ;  /* 0x0004100001087983 */ /* 0x001ea80000300800 */
[----:B------:R-:W2:Y:S04]  /*64270*/  LDL.LU R9, [R1+0x414] ;  /* 0x0004140001097983 */ /* 0x000ea80000300800 */
[----:B------:R-:W3:Y:S04]  /*64280*/  LDL.LU R10, [R1+0x418] ;  /* 0x00041800010a7983 */ /* 0x000ee80000300800 */
[----:B------:R-:W3:Y:S04]  /*64290*/  LDL.LU R11, [R1+0x41c] ;  /* 0x00041c00010b7983 */ /* 0x000ee80000300800 */
[----:B------:R-:W2:Y:S04]  /*642a0*/  LDL.LU R20, [R1+0x3990] ;  /* 0x0039900001147983 */ /* 0x000ea80000300800 */
[----:B------:R-:W2:Y:S04]  /*642b0*/  LDL.LU R21, [R1+0x398c] ;  /* 0x00398c0001157983 */ /* 0x000ea80000300800 */
[----:B------:R-:W3:Y:S01]  /*642c0*/  LDL R26, [R1+0xa0] ;  /* 0x0000a000011a7983 */ /* 0x000ee20000100800 */
[----:B----4-:R-:W-:-:S03]  /*642d0*/  IMAD.MOV.U32 R27, RZ, RZ, R0 ;  /* 0x000000ffff1b7224 */ /* 0x010fc600078e0000 */
[----:B------:R-:W4:Y:S04]  /*642e0*/  LDL.LU R0, [R1+0x3988] ;  /* 0x0039880001007983 */ /* 0x000f280000300800 */
[----:B---3--:R-:W-:Y:S04]  /*642f0*/  STL.64 [R1+0x3980], R26 ;  /* 0x0039801a01007387 */ /* 0x008fe80000100a00 */
[----:B------:R-:W-:Y:S04]  /*64300*/  STL.64 [R1+0x3978], R24 ;  /* 0x0039781801007387 */ /* 0x000fe80000100a00 */
[----:B------:R-:W-:Y:S04]  /*64310*/  STL.64 [R1+0x3900], R10 ;  /* 0x0039000a01007387 */ /* 0x000fe80000100a00 */
[----:B--2---:R0:W-:Y:S04]  /*64320*/  STL.64 [R1+0x38f8], R8 ;  /* 0x0038f80801007387 */ /* 0x0041e80000100a00 */
[----:B0-----:R-:W2:Y:S04]  /*64330*/  LDL.LU R8, [R1+0x430] ;  /* 0x0004300001087983 */ /* 0x001ea80000300800 */
[----:B------:R-:W2:Y:S04]  /*64340*/  LDL.LU R9, [R1+0x434] ;  /* 0x0004340001097983 */ /* 0x000ea80000300800 */
[----:B------:R-:W3:Y:S04]  /*64350*/  LDL.LU R10, [R1+0x438] ;  /* 0x00043800010a7983 */ /* 0x000ee80000300800 */
[----:B------:R-:W3:Y:S04]  /*64360*/  LDL.LU R11, [R1+0x43c] ;  /* 0x00043c00010b7983 */ /* 0x000ee80000300800 */
[----:B------:R-:W4:Y:S04]  /*64370*/  LDL.LU R24, [R1+0x8b0] ;  /* 0x0008b00001187983 */ /* 0x000f280000300800 */
[----:B------:R-:W4:Y:S04]  /*64380*/  LDL.LU R25, [R1+0x8b4] ;  /* 0x0008b40001197983 */ /* 0x000f280000300800 */
        /* <DEDUP_REMOVED lines=20> */
[----:B----4-:R-:W-:Y:S03]  /*644d0*/  HMMA.16816.F32 R24, R16, R20, R24 ;  /* 0x000000141018723c */ /* 0x010fe60000001818 */
        /* <DEDUP_REMOVED lines=12> */
[----:B------:R-:W-:Y:S04]  /*645a0*/  STL.64 [R1+0x3720], R12 ;  /* 0x0037200c01007387 */ /* 0x000fe80000100a00 */
[----:B------:R-:W-:Y:S04]  /*645b0*/  STL.64 [R1+0xd90], R24 ;  /* 0x000d901801007387 */ /* 0x000fe80000100a00 */
[----:B------:R0:W-:Y:S04]  /*645c0*/  STL.64 [R1+0xd98], R26 ;  /* 0x000d981a01007387 */ /* 0x0001e80000100a00 */
[----:B0-----:R-:W2:Y:S04]  /*645d0*/  LDL.LU.64 R26, [R1+0x3980] ;  /* 0x00398000011a7983 */ /* 0x001ea80000300a00 */
[----:B------:R-:W3:Y:S04]  /*645e0*/  LDL.LU.64 R24, [R1+0x3978] ;  /* 0x0039780001187983 */ /* 0x000ee80000300a00 */
[----:B------:R-:W-:Y:S01]  /*645f0*/  STL [R1+0x36f8], R21 ;  /* 0x0036f81501007387 */ /* 0x000fe20000100800 */
[----:B------:R-:W-:-:S02]  /*64600*/  F2FP.F16.E4M3.UNPACK_B R4, R4 ;  /* 0x00000004ff04723e */ /* 0x000fc400020006ff */
[----:B------:R-:W-:Y:S02]  /*64610*/  F2FP.F16.E4M3.UNPACK_B R5, R5 ;  /* 0x00000005ff05723e */ /* 0x000fe400020006ff */
[----:B------:R-:W-:Y:S01]  /*64620*/  F2FP.F16.E4M3.UNPACK_B R6, R6 ;  /* 0x00000006ff06723e */ /* 0x000fe200020006ff */
[----:B--2---:R-:W-:Y:S01]  /*64630*/  HMMA.16816.F32 R16, R16, R26, R8 ;  /* 0x0000001a1010723c */ /* 0x004fe20000001808 */
[----:B------:R-:W3:Y:S04]  /*64640*/  LDL.LU.64 R10, [R1+0x3970] ;  /* 0x00397000010a7983 */ /* 0x000ee80000300a00 */
[----:B------:R-:W3:Y:S01]  /*64650*/  LDL.LU.64 R8, [R1+0x3968] ;  /* 0x0039680001087983 */ /* 0x000ee20000300a00 */
[----:B------:R-:W-:-:S15]  /*64660*/  F2FP.F16.E4M3.UNPACK_B R7, R7 ;  /* 0x00000007ff07723e */ /* 0x000fde00020006ff */
[----:B------:R-:W-:-:S02]  /*64670*/  NOP ;  /* 0x0000000000007918 */ /* 0x000fc40000000000 */
[----:B------:R0:W-:Y:S04]  /*64680*/  STL.64 [R1+0x9e0], R16 ;  /* 0x0009e01001007387 */ /* 0x0001e80000100a00 */
[----:B------:R1:W-:Y:S04]  /*64690*/  STL.64 [R1+0x9e8], R18 ;  /* 0x0009e81201007387 */ /* 0x0003e80000100a00 */
[----:B0-----:R-:W2:Y:S04]  /*646a0*/  LDL.LU R16, [R1+0x210] ;  /* 0x0002100001107983 */ /* 0x001ea80000300800 */
[----:B------:R-:W2:Y:S04]  /*646b0*/  LDL.LU R17, [R1+0x214] ;  /* 0x0002140001117983 */ /* 0x000ea80000300800 */
[----:B-1----:R-:W2:Y:S01]  /*646c0*/  LDL.LU R18, [R1+0x218] ;  /* 0x0002180001127983 */ /* 0x002ea20000300800 */
        /* <DEDUP_REMOVED lines=41> */
[----:B0-----:R-:W3:Y:S01]  /*64960*/  LDL.LU.64 R24, [R1+0x38d8] ;  /* 0x0038d80001187983 */ /* 0x001ee20000300a00 */
[----:B------:R-:W-:Y:S01]  /*64970*/  IMAD.MOV.U32 R19, RZ, RZ, R0 ;  /* 0x000000ffff137224 */ /* 0x000fe200078e0000 */
[----:B---3--:R-:W-:Y:S02]  /*64980*/  HMMA.16816.F32 R24, R4, R24, R8 ;  /* 0x000000180418723c */ /* 0x008fe40000001808 */
[----:B------:R-:W3:Y:S04]  /*64990*/  LDL.LU.64 R10, [R1+0x38d0] ;  /* 0x0038d000010a7983 */ /* 0x000ee80000300a00 */
[----:B------:R-:W3:-:S15]  /*649a0*/  LDL.LU.64 R8, [R1+0x38c8] ;  /* 0x0038c80001087983 */ /* 0x000ede0000300a00 */
[----:B------:R-:W-:-:S02]  /*649b0*/  NOP ;  /* 0x0000000000007918 */ /* 0x000fc40000000000 */
[----:B------:R-:W-:Y:S04]  /*649c0*/  STL.64 [R1+0x960], R24 ;  /* 0x0009601801007387 */ /* 0x000fe80000100a00 */
[----:B------:R0:W-:Y:S01]  /*649d0*/  STL [R1+0x968], R26 ;  /* 0x0009681a01007387 */ /* 0x0001e20000100800 */
[----:B------:R-:W-:-:S03]  /*649e0*/  IMAD.MOV.U32 R0, RZ, RZ, R27 ;  /* 0x000000ffff007224 */ /* 0x000fc600078e001b */
[----:B0-----:R-:W3:Y:S04]  /*649f0*/  LDL.LU.64 R26, [R1+0x38c0] ;  /* 0x0038c000011a7983 */ /* 0x001ee80000300a00 */
[----:B------:R-:W-:Y:S01]  /*64a00*/  STL [R1+0x3058], R0 ;  /* 0x0030580001007387 */ /* 0x000fe20000100800 */
[----:B---3--:R-:W-:Y:S03]  /*64a10*/  HMMA.16816.F32 R24, R4, R26, R8 ;  /* 0x0000001a0418723c */ /* 0x008fe60000001808 */
[----:B------:R-:W3:Y:S04]  /*64a20*/  LDL.LU.64 R10, [R1+0x38b8] ;  /* 0x0038b800010a7983 */ /* 0x000ee80000300a00 */
[----:B------:R-:W3:-:S15]  /*64a30*/  LDL.LU.64 R8, [R1+0x38b0] ;  /* 0x0038b00001087983 */ /* 0x000ede0000300a00 */
[----:B------:R-:W-:-:S01]  /*64a40*/  NOP ;  /* 0x0000000000007918 */ /* 0x000fc20000000000 */
        /* <DEDUP_REMOVED lines=80> */
[C---:B---3--:R-:W-:Y:S02]  /*64f50*/  HMMA.16816.F32 R24, R4.reuse, R26, R8 ;  /* 0x0000001a0418723c */ /* 0x048fe40000001808 */
[----:B------:R-:W3:Y:S04]  /*64f60*/  LDL.LU.64 R10, [R1+0x3798] ;  /* 0x00379800010a7983 */ /* 0x000ee80000300a00 */
[----:B------:R-:W3:Y:S01]  /*64f70*/  LDL.LU.64 R8, [R1+0x3790] ;  /* 0x0037900001087983 */ /* 0x000ee20000300a00 */
[----:B--2---:R-:W-:-:S15]  /*64f80*/  HMMA.16816.F32 R16, R4, R14, R16 ;  /* 0x0000000e0410723c */ /* 0x004fde0000001810 */
[----:B------:R-:W-:-:S01]  /*64f90*/  NOP ;  /* 0x0000000000007918 */ /* 0x000fc20000000000 */
[----:B------:R-:W-:Y:S04]  /*64fa0*/  STL.64 [R1+0x230], R24 ;  /* 0x0002301801007387 */ /* 0x000fe80000100a00 */
[----:B------:R0:W-:Y:S04]  /*64fb0*/  STL.64 [R1+0x238], R26 ;  /* 0x0002381a01007387 */ /* 0x0001e80000100a00 */
[----:B0-----:R-:W2:Y:S04]  /*64fc0*/  LDL.LU.64 R26, [R1+0x3788] ;  /* 0x00378800011a7983 */ /* 0x001ea80000300a00 */
[----:B------:R-:W4:Y:S04]  /*64fd0*/  LDL.LU.64 R24, [R1+0x3780] ;  /* 0x0037800001187983 */ /* 0x000f280000300a00 */
[----:B------:R-:W4:Y:S04]  /*64fe0*/  LDL R0, [R1+0xe0c] ;  /* 0x000e0c0001007983 */ /* 0x000f280000100800 */
[----:B------:R-:W2:Y:S04]  /*64ff0*/  LDL.LU R12, [R1+0x120] ;  /* 0x00012000010c7983 */ /* 0x000ea80000300800 */
[----:B------:R-:W-:Y:S04]  /*65000*/  STL.64 [R1+0x210], R16 ;  /* 0x0002101001007387 */ /* 0x000fe80000100a00 */
[----:B------:R-:W-:Y:S01]  /*65010*/  STL.64 [R1+0x218], R18 ;  /* 0x0002181201007387 */ /* 0x000fe20000100a00 */
[----:B---3--:R-:W-:-:S15]  /*65020*/  HMMA.16816.F32 R8, R4, R28, R8 ;  /* 0x0000001c0408723c */ /* 0x008fde0000001808 */
[----:B------:R-:W-:-:S08]  /*65030*/  NOP ;  /* 0x0000000000007918 */ /* 0x000fd00000000000 */
[----:B------:R-:W-:Y:S04]  /*65040*/  STL.64 [R1+0x1f0], R8 ;  /* 0x0001f00801007387 */ /* 0x000fe80000100a00 */
[----:B------:R-:W-:Y:S04]  /*65050*/  STL.64 [R1+0x1f8], R10 ;  /* 0x0001f80a01007387 */ /* 0x000fe80000100a00 */
        /* <DEDUP_REMOVED lines=32> */
[----:B------:R-:W4:Y:S04]  /*65260*/  LDL.LU R16, [R1+0x10f4] ;  /* 0x0010f40001107983 */ /* 0x000f280000300800 */
[----:B------:R-:W4:Y:S04]  /*65270*/  LDL.LU R17, [R1+0x10fc] ;  /* 0x0010fc0001117983 */ /* 0x000f280000300800 */
[----:B------:R-:W2:Y:S04]  /*65280*/  LDL.LU R18, [R1+0x1104] ;  /* 0x0011040001127983 */ /* 0x000ea80000300800 */
[----:B------:R-:W2:Y:S04]  /*65290*/  LDL.LU R19, [R1+0x110c] ;  /* 0x00110c0001137983 */ /* 0x000ea80000300800 */
[----:B--2---:R-:W-:Y:S04]  /*652a0*/  STL.64 [R1+0x3708], R18 ;  /* 0x0037081201007387 */ /* 0x004fe80000100a00 */
[----:B----4-:R0:W-:Y:S04]  /*652b0*/  STL.64 [R1+0x3700], R16 ;  /* 0x0037001001007387 */ /* 0x0101e80000100a00 */
[----:B0-----:R-:W2:Y:S04]  /*652c0*/  LDL.LU R16, [R1+0xd0] ;  /* 0x0000d00001107983 */ /* 0x001ea80000300800 */
[----:B------:R-:W2:Y:S04]  /*652d0*/  LDL.LU R17, [R1+0xd4] ;  /* 0x0000d40001117983 */ /* 0x000ea80000300800 */
[----:B------:R-:W4:Y:S04]  /*652e0*/  LDL.LU R18, [R1+0xd8] ;  /* 0x0000d80001127983 */ /* 0x000f280000300800 */
[----:B------:R-:W4:Y:S01]  /*652f0*/  LDL.LU R19, [R1+0xdc] ;  /* 0x0000dc0001137983 */ /* 0x000f220000300800 */
[C---:B------:R-:W-:Y:S03]  /*65300*/  HMMA.16816.F32 R8, R4.reuse, R26, R8 ;  /* 0x0000001a0408723c */ /* 0x040fe60000001808 */
[----:B----4-:R-:W-:Y:S04]  /*65310*/  STL.64 [R1+0x3718], R18 ;  /* 0x0037181201007387 */ /* 0x010fe80000100a00 */
[----:B--2---:R0:W-:Y:S04]  /*65320*/  STL.64 [R1+0x3710], R16 ;  /* 0x0037101001007387 */ /* 0x0041e80000100a00 */
[----:B0-----:R-:W2:Y:S04]  /*65330*/  LDL.LU R16, [R1+0x100] ;  /* 0x0001000001107983 */ /* 0x001ea80000300800 */
[----:B------:R-:W2:Y:S04]  /*65340*/  LDL.LU R17, [R1+0x104] ;  /* 0x0001040001117983 */ /* 0x000ea80000300800 */
[----:B------:R-:W2:Y:S04]  /*65350*/  LDL.LU R18, [R1+0x108] ;  /* 0x0001080001127983 */ /* 0x000ea80000300800 */
[----:B------:R-:W2:Y:S04]  /*65360*/  LDL.LU R19, [R1+0x10c] ;  /* 0x00010c0001137983 */ /* 0x000ea80000300800 */
[----:B------:R-:W4:Y:S04]  /*65370*/  LDL R28, [R1+0xe18] ;  /* 0x000e1800011c7983 */ /* 0x000f280000100800 */
[----:B------:R-:W4:Y:S04]  /*65380*/  LDL R29, [R1+0xe1c] ;  /* 0x000e1c00011d7983 */ /* 0x000f280000100800 */
[----:B------:R-:W-:Y:S04]  /*65390*/  STL.64 [R1+0x1d0], R8 ;  /* 0x0001d00801007387 */ /* 0x000fe80000100a00 */
[----:B------:R0:W-:Y:S04]  /*653a0*/  STL.64 [R1+0x1d8], R10 ;  /* 0x0001d80a01007387 */ /* 0x0001e80000100a00 */
[----:B0-----:R-:W3:Y:S04]  /*653b0*/  LDL.LU.64 R10, [R1+0x3778] ;  /* 0x00377800010a7983 */ /* 0x001ee80000300a00 */
[----:B------:R-:W3:Y:S02]  /*653c0*/  LDL.LU.64 R8, [R1+0x3770] ;  /* 0x0037700001087983 */ /* 0x000ee40000300a00 */
[----:B---3--:R-:W-:Y:S02]  /*653d0*/  HMMA.16816.F32 R24, R4, R24, R8 ;  /* 0x000000180418723c */ /* 0x008fe40000001808 */
[----:B------:R-:W3:Y:S04]  /*653e0*/  LDL.LU.64 R10, [R1+0x3768] ;  /* 0x00376800010a7983 */ /* 0x000ee80000300a00 */
[----:B------:R-:W3:-:S15]  /*653f0*/  LDL.LU.64 R8, [R1+0x3760] ;  /* 0x0037600001087983 */ /* 0x000ede0000300a00 */
[----:B------:R-:W-:-:S02]  /*65400*/  NOP ;  /* 0x0000000000007918 */ /* 0x000fc40000000000 */
[----:B------:R0:W-:Y:S04]  /*65410*/  STL.64 [R1+0x1b0], R24 ;  /* 0x0001b01801007387 */ /* 0x0001e80000100a00 */
[----:B------:R1:W-:Y:S04]  /*65420*/  STL.64 [R1+0x1b8], R26 ;  /* 0x0001b81a01007387 */ /* 0x0003e80000100a00 */
[----:B0-----:R-:W2:Y:S04]  /*65430*/  LDL.LU R24, [R1+0x160] ;  /* 0x0001600001187983 */ /* 0x001ea80000300800 */
[----:B------:R-:W2:Y:S04]  /*65440*/  LDL.LU R25, [R1+0x164] ;  /* 0x0001640001197983 */ /* 0x000ea80000300800 */
[----:B-1----:R-:W4:Y:S04]  /*65450*/  LDL.LU R26, [R1+0x168] ;  /* 0x00016800011a7983 */ /* 0x002f280000300800 */
[----:B------:R-:W4:Y:S01]  /*65460*/  LDL.LU R27, [R1+0x16c] ;  /* 0x00016c00011b7983 */ /* 0x000f220000300800 */
[C---:B------:R-:W-:Y:S06]  /*65470*/  HMMA.16816.F32 R12, R4.reuse, R22, R12 ;  /* 0x00000016040c723c */ /* 0x040fec000000180c */
[C---:B---3--:R-:W-:Y:S01]  /*65480*/  HMMA.16816.F32 R8, R4.reuse, R2, R8 ;  /* 0x000000020408723c */ /* 0x048fe20000001808 */
[----:B----4-:R-:W-:Y:S04]  /*65490*/  STL.64 [R1+0x36f0], R26 ;  /* 0x0036f01a01007387 */ /* 0x010fe80000100a00 */
        /* <DEDUP_REMOVED lines=9> */
[----:B------:R-:W4:Y:S04]  /*65530*/  LDL R22, [R1+0xdfc] ;  /* 0x000dfc0001167983 */ /* 0x000f280000100800 */
[----:B------:R-:W4:Y:S04]  /*65540*/  LDL R23, [R1+0xe08] ;  /* 0x000e080001177983 */ /* 0x000f280000100800 */
[----:B------:R-:W-:Y:S04]  /*65550*/  STL.64 [R1+0x1a0], R8 ;  /* 0x0001a00801007387 */ /* 0x000fe80000100a00 */
[----:B------:R0:W-:Y:S04]  /*65560*/  STL.64 [R1+0x1a8], R10 ;  /* 0x0001a80a01007387 */ /* 0x0001e80000100a00 */
[----:B0-----:R-:W2:Y:S04]  /*65570*/  LDL.LU.64 R10, [R1+0x3748] ;  /* 0x00374800010a7983 */ /* 0x001ea80000300a00 */
[----:B------:R-:W3:Y:S04]  /*65580*/  LDL.LU.64 R8, [R1+0x3740] ;  /* 0x0037400001087983 */ /* 0x000ee80000300a00 */
[----:B------:R-:W4:Y:S04]  /*65590*/  LDL.LU R2, [R1+0x1110] ;  /* 0x0011100001027983 */ /* 0x000f280000300800 */
[----:B------:R-:W4:Y:S01]  /*655a0*/  LDL R3, [R1+0xdf8] ;  /* 0x000df80001037983 */ /* 0x000f220000100800 */
[----:B---3--:R-:W-:-:S15]  /*655b0*/  HMMA.16816.F32 R12, R4, R8, R12 ;  /* 0x00000008040c723c */ /* 0x008fde000000180c */
[----:B------:R-:W-:-:S08]  /*655c0*/  NOP ;  /* 0x0000000000007918 */ /* 0x000fd00000000000 */
[----:B------:R-:W-:Y:S04]  /*655d0*/  STL.64 [R1+0x140], R12 ;  /* 0x0001400c01007387 */ /* 0x000fe80000100a00 */
[----:B------:R0:W-:Y:S04]  /*655e0*/  STL.64 [R1+0x148], R14 ;  /* 0x0001480e01007387 */ /* 0x0001e80000100a00 */
[----:B0-----:R-:W2:Y:S04]  /*655f0*/  LDL.LU.64 R14, [R1+0x3738] ;  /* 0x00373800010e7983 */ /* 0x001ea80000300a00 */
[----:B------:R-:W2:Y:S04]  /*65600*/  LDL.LU.64 R12, [R1+0x3730] ;  /* 0x00373000010c7983 */ /* 0x000ea80000300a00 */
[----:B------:R-:W3:Y:S04]  /*65610*/  LDL.LU R8, [R1+0xa0] ;  /* 0x0000a00001087983 */ /* 0x000ee80000300800 */
[----:B------:R-:W3:Y:S01]  /*65620*/  LDL.LU R9, [R1+0xa4] ;  /* 0x0000a40001097983 */ /* 0x000ee20000300800 */
[----:B--2---:R-:W-:-:S15]  /*65630*/  HMMA.16816.F32 R12, R4, R10, R12 ;  /* 0x0000000a040c723c */ /* 0x004fde000000180c */
[----:B------:R-:W-:-:S08]  /*65640*/  NOP ;  /* 0x0000000000007918 */ /* 0x000fd00000000000 */
[----:B------:R-:W-:Y:S04]  /*65650*/  STL.64 [R1+0x120], R12 ;  /* 0x0001200c01007387 */ /* 0x000fe80000100a00 */
[----:B------:R0:W-:Y:S04]  /*65660*/  STL.64 [R1+0x128], R14 ;  /* 0x0001280e01007387 */ /* 0x0001e80000100a00 */
[----:B0-----:R-:W2:Y:S04]  /*65670*/  LDL.LU.64 R14, [R1+0x3728] ;  /* 0x00372800010e7983 */ /* 0x001ea80000300a00 */
[----:B------:R-:W4:Y:S04]  /*65680*/  LDL.LU.64 R12, [R1+0x3720] ;  /* 0x00372000010c7983 */ /* 0x000f280000300a00 */
[----:B------:R-:W3:Y:S04]  /*65690*/  LDL.LU R10, [R1+0x1100] ;  /* 0x00110000010a7983 */ /* 0x000ee80000300800 */
[----:B------:R-:W3:Y:S01]  /*656a0*/  LDL.LU R11, [R1+0x1108] ;  /* 0x00110800010b7983 */ /* 0x000ee20000300800 */
[----:B----4-:R-:W-:-:S15]  /*656b0*/  HMMA.16816.F32 R16, R4, R12, R16 ;  /* 0x0000000c0410723c */ /* 0x010fde0000001810 */
[----:B------:R-:W-:-:S08]  /*656c0*/  NOP ;  /* 0x0000000000007918 */ /* 0x000fd00000000000 */
[----:B------:R-:W-:Y:S04]  /*656d0*/  STL.64 [R1+0x100], R16 ;  /* 0x0001001001007387 */ /* 0x000fe80000100a00 */
[----:B------:R0:W-:Y:S04]  /*656e0*/  STL.64 [R1+0x108], R18 ;  /* 0x0001081201007387 */ /* 0x0001e80000100a00 */
[----:B0-----:R-:W2:Y:S04]  /*656f0*/  LDL.LU.64 R18, [R1+0x3718] ;  /* 0x0037180001127983 */ /* 0x001ea80000300a00 */
[----:B------:R-:W2:Y:S02]  /*65700*/  LDL.LU.64 R16, [R1+0x3710] ;  /* 0x0037100001107983 */ /* 0x000ea40000300a00 */
[----:B--2---:R-:W-:Y:S02]  /*65710*/  HMMA.16816.F32 R12, R4, R14, R16 ;  /* 0x0000000e040c723c */ /* 0x004fe40000001810 */
[----:B------:R-:W2:Y:S04]  /*65720*/  LDL.LU.64 R18, [R1+0x3708] ;  /* 0x0037080001127983 */ /* 0x000ea80000300a00 */
[----:B------:R-:W4:-:S15]  /*65730*/  LDL.LU.64 R16, [R1+0x3700] ;  /* 0x0037000001107983 */ /* 0x000f1e0000300a00 */
[----:B------:R-:W-:-:S02]  /*65740*/  NOP ;  /* 0x0000000000007918 */ /* 0x000fc40000000000 */
[----:B------:R0:W-:Y:S04]  /*65750*/  STL.64 [R1+0xe0], R12 ;  /* 0x0000e00c01007387 */ /* 0x0001e80000100a00 */
[----:B------:R1:W-:Y:S04]  /*65760*/  STL.64 [R1+0xe8], R14 ;  /* 0x0000e80e01007387 */ /* 0x0003e80000100a00 */
[----:B0-----:R-:W2:Y:S04]  /*65770*/  LDL.LU R12, [R1+0xf0] ;  /* 0x0000f000010c7983 */ /* 0x001ea80000300800 */
[----:B------:R-:W2:Y:S04]  /*65780*/  LDL.LU R13, [R1+0xf4] ;  /* 0x0000f400010d7983 */ /* 0x000ea80000300800 */
[----:B-1----:R-:W2:Y:S04]  /*65790*/  LDL.LU R14, [R1+0xf8] ;  /* 0x0000f800010e7983 */ /* 0x002ea80000300800 */
[----:B------:R-:W2:Y:S01]  /*657a0*/  LDL.LU R15, [R1+0xfc] ;  /* 0x0000fc00010f7983 */ /* 0x000ea20000300800 */
[----:B----4-:R-:W-:-:S03]  /*657b0*/  IMAD R16, R16, 0x100, R21 ;  /* 0x0000010010107824 */ /* 0x010fc600078e0215 */
[----:B------:R-:W4:Y:S01]  /*657c0*/  LDL.LU R21, [R1+0x36f8] ;  /* 0x0036f80001157983 */ /* 0x000f220000300800 */
[----:B---3--:R-:W-:Y:S01]  /*657d0*/  IMAD R17, R17, 0x100, R10 ;  /* 0x0000010011117824 */ /* 0x008fe200078e020a */
[----:B----4-:R-:W-:-:S15]  /*657e0*/  HMMA.16816.F32 R24, R4, R20, R24 ;  /* 0x000000140418723c */ /* 0x010fde0000001818 */
[----:B------:R-:W-:-:S08]  /*657f0*/  NOP ;  /* 0x0000000000007918 */ /* 0x000fd00000000000 */
[----:B------:R-:W-:Y:S04]  /*65800*/  STL.64 [R1+0xd0], R24 ;  /* 0x0000d01801007387 */ /* 0x000fe80000100a00 */
[----:B------:R0:W-:Y:S04]  /*65810*/  STL.64 [R1+0xd8], R26 ;  /* 0x0000d81a01007387 */ /* 0x0001e80000100a00 */
[----:B0-----:R-:W3:Y:S04]  /*65820*/  LDL.LU.64 R26, [R1+0x36f0] ;  /* 0x0036f000011a7983 */ /* 0x001ee80000300a00 */
[----:B------:R-:W3:Y:S01]  /*65830*/  LDL.LU.64 R24, [R1+0x36e8] ;  /* 0x0036e80001187983 */ /* 0x000ee20000300a00 */
[----:B--2---:R-:W-:-:S02]  /*65840*/  IMAD R18, R18, 0x100, R11 ;  /* 0x0000010012127824 */ /* 0x004fc400078e020b */
[----:B------:R-:W-:Y:S01]  /*65850*/  HMMA.16816.F32 R8, R4, R8, R12 ;  /* 0x000000080408723c */ /* 0x000fe2000000180c */
[----:B------:R-:W-:Y:S01]  /*65860*/  IMAD R19, R19, 0x100, R2 ;  /* 0x0000010013137824 */ /* 0x000fe200078e0202 */
[----:B------:R-:W-:Y:S02]  /*65870*/  F2FP.F16.E4M3.UNPACK_B R2, R3 ;  /* 0x00000003ff02723e */ /* 0x000fe400020006ff */
[----:B------:R-:W-:Y:S02]  /*65880*/  F2FP.F16.E4M3.UNPACK_B R16, R16 ;  /* 0x00000010ff10723e */ /* 0x000fe400020006ff */
[----:B------:R-:W-:Y:S02]  /*65890*/  F2FP.F16.E4M3.UNPACK_B R17, R17 ;  /* 0x00000011ff11723e */ /* 0x000fe400020006ff */
[----:B------:R-:W-:Y:S02]  /*658a0*/  F2FP.F16.E4M3.UNPACK_B R18, R18 ;  /* 0x00000012ff12723e */ /* 0x000fe400020006ff */
[----:B------:R-:W-:-:S02]  /*658b0*/  F2FP.F16.E4M3.UNPACK_B R19, R19 ;  /* 0x00000013ff13723e */ /* 0x000fc400020006ff */
[----:B------:R-:W-:Y:S02]  /*658c0*/  F2FP.F16.E4M3.UNPACK_B R3, R22 ;  /* 0x00000016ff03723e */ /* 0x000fe400020006ff */
[----:B------:R-:W-:Y:S01]  /*658d0*/  F2FP.F16.E4M3.UNPACK_B R4, R23 ;  /* 0x00000017ff04723e */ /* 0x000fe200020006ff */
[----:B------:R-:W-:Y:S08]  /*658e0*/  STL [R1+0xa8], R2 ;  /* 0x0000a80201007387 */ /* 0x000ff00000100800 */
[----:B------:R0:W-:Y:S04]  /*658f0*/  STL.64 [R1+0xc0], R8 ;  /* 0x0000c00801007387 */ /* 0x0001e80000100a00 */
[----:B------:R-:W-:Y:S04]  /*65900*/  STL.64 [R1+0xc8], R10 ;  /* 0x0000c80a01007387 */ /* 0x000fe80000100a00 */
[----:B------:R-:W-:Y:S01]  /*65910*/  STL [R1+0x98], R4 ;  /* 0x0000980401007387 */ /* 0x000fe20000100800 */
[----:B------:R-:W-:-:S03]  /*65920*/  F2FP.F16.E4M3.UNPACK_B R0, R0 ;  /* 0x00000000ff00723e */ /* 0x000fc600020006ff */
[----:B------:R-:W-:Y:S04]  /*65930*/  STL [R1+0xac], R3 ;  /* 0x0000ac0301007387 */ /* 0x000fe80000100800 */
[----:B------:R1:W-:Y:S01]  /*65940*/  STL [R1+0x9c], R0 ;  /* 0x00009c0001007387 */ /* 0x0003e20000100800 */
[----:B0-----:R-:W-:Y:S01]  /*65950*/  F2FP.F16.E4M3.UNPACK_B R8, R28 ;  /* 0x0000001cff08723e */ /* 0x001fe200020006ff */
[----:B-1----:R-:W-:-:S05]  /*65960*/  IMAD.MOV.U32 R0, RZ, RZ, R3 ;  /* 0x000000ffff007224 */ /* 0x002fca00078e0003 */
[----:B------:R0:W-:Y:S02]  /*65970*/  STL [R1+0x3540], R0 ;  /* 0x0035400001007387 */ /* 0x0001e40000100800 */
[----:B0-----:R-:W-:Y:S01]  /*65980*/  F2FP.F16.E4M3.UNPACK_B R0, R29 ;  /* 0x0000001dff00723e */ /* 0x001fe200020006ff */
[----:B---3--:R-:W-:-:S15]  /*65990*/  HMMA.16816.F32 R4, R16, R2, R24 ;  /* 0x000000021004723c */ /* 0x008fde0000001818 */
[----:B------:R-:W-:-:S08]  /*659a0*/  NOP ;  /* 0x0000000000007918 */ /* 0x000fd00000000000 */
[----:B------:R0:W-:Y:S04]  /*659b0*/  STL.64 [R1+0xf0], R4 ;  /* 0x0000f00401007387 */ /* 0x0001e80000100a00 */
[----:B------:R-:W-:Y:S04]  /*659c0*/  STL.64 [R1+0xf8], R6 ;  /* 0x0000f80601007387 */ /* 0x000fe80000100a00 */
[----:B------:R-:W2:Y:S04]  /*659d0*/  LDL.LU R12, [R1+0x2c0] ;  /* 0x0002c000010c7983 */ /* 0x000ea80000300800 */
[----:B------:R-:W2:Y:S04]  /*659e0*/  LDL.LU R13, [R1+0x2c4] ;  /* 0x0002c400010d7983 */ /* 0x000ea80000300800 */
[----:B------:R-:W-:Y:S04]  /*659f0*/  STL [R1+0x90], R8 ;  /* 0x0000900801007387 */ /* 0x000fe80000100800 */
[----:B------:R-:W3:Y:S04]  /*65a00*/  LDL.LU R14, [R1+0x2c8] ;  /* 0x0002c800010e7983 */ /* 0x000ee80000300800 */
[----:B------:R-:W-:Y:S04]  /*65a10*/  STL [R1+0x94], R0 ;  /* 0x0000940001007387 */ /* 0x000fe80000100800 */
[----:B------:R-:W3:Y:S04]  /*65a20*/  LDL.LU R15, [R1+0x2cc] ;  /* 0x0002cc00010f7983 */ /* 0x000ee80000300800 */
[----:B------:R-:W4:Y:S04]  /*65a30*/  LDL R2, [R1+0xe48] ;  /* 0x000e480001027983 */ /* 0x000f280000100800 */
[----:B------:R-:W4:Y:S04]  /*65a40*/  LDL R3, [R1+0xe4c] ;  /* 0x000e4c0001037983 */ /* 0x000f280000100800 */
[----:B0-----:R-:W4:Y:S04]  /*65a50*/  LDL R4, [R1+0xe38] ;  /* 0x000e380001047983 */ /* 0x001f280000100800 */
[----:B------:R-:W4:Y:S04]  /*65a60*/  LDL R5, [R1+0xe3c] ;  /* 0x000e3c0001057983 */ /* 0x000f280000100800 */
        /* <DEDUP_REMOVED lines=9> */
[----:B------:R0:W-:Y:S04]  /*65b00*/  STL.64 [R1+0x36d8], R4 ;  /* 0x0036d80401007387 */ /* 0x0001e80000100a00 */
[----:B0-----:R-:W4:Y:S04]  /*65b10*/  LDL.LU R4, [R1+0x110] ;  /* 0x0001100001047983 */ /* 0x001f280000300800 */
        /* <DEDUP_REMOVED lines=9> */
[----:B---3--:R0:W-:Y:S04]  /*65bb0*/  STL.64 [R1+0x36c0], R14 ;  /* 0x0036c00e01007387 */ /* 0x0081e80000100a00 */
[----:B--2---:R1:W-:Y:S04]  /*65bc0*/  STL.64 [R1+0x36b8], R12 ;  /* 0x0036b80c01007387 */ /* 0x0043e80000100a00 */
[----:B------:R-:W2:Y:S04]  /*65bd0*/  LDL R20, [R1+0xe58] ;  /* 0x000e580001147983 */ /* 0x000ea80000100800 */
[----:B------:R-:W3:Y:S01]  /*65be0*/  LDL R21, [R1+0xe5c] ;  /* 0x000e5c0001157983 */ /* 0x000ee20000100800 */
[----:B0-----:R-:W-:-:S03]  /*65bf0*/  IMAD.MOV.U32 R14, RZ, RZ, R8 ;  /* 0x000000ffff0e7224 */ /* 0x001fc600078e0008 */
[----:B-1----:R-:W4:Y:S04]  /*65c00*/  LDL.64 R12, [R1+0x98] ;  /* 0x00009800010c7983 */ /* 0x002f280000100a00 */
[----:B------:R-:W2:Y:S04]  /*65c10*/  LDL.LU R8, [R1+0x1c0] ;  /* 0x0001c00001087983 */ /* 0x000ea80000300800 */
        /* <DEDUP_REMOVED lines=9> */
[----:B------:R-:W2:Y:S01]  /*65cb0*/  LDL.LU R11, [R1+0x13c] ;  /* 0x00013c00010b7983 */ /* 0x000ea20000300800 */
[C---:B----4-:R-:W-:Y:S06]  /*65cc0*/  HMMA.16816.F32 R4, R16.reuse, R12, R4 ;  /* 0x0000000c1004723c */ /* 0x050fec0000001804 */
[----:B------:R-:W-:Y:S01]  /*65cd0*/  IMAD.MOV.U32 R0, RZ, RZ, R13 ;  /* 0x000000ffff007224 */ /* 0x000fe200078e000d */
[----:B------:R-:W3:Y:S04]  /*65ce0*/  LDL R22, [R1+0xe68] ;  /* 0x000e680001167983 */ /* 0x000ee80000100800 */
[----:B------:R-:W4:Y:S04]  /*65cf0*/  LDL R23, [R1+0xe6c] ;  /* 0x000e6c0001177983 */ /* 0x000f280000100800 */
[----:B------:R-:W3:Y:S04]  /*65d00*/  LDL R28, [R1+0xe78] ;  /* 0x000e7800011c7983 */ /* 0x000ee80000100800 */
[----:B------:R-:W4:Y:S04]  /*65d10*/  LDL R29, [R1+0xe7c] ;  /* 0x000e7c00011d7983 */ /* 0x000f280000100800 */
[----:B------:R-:W4:Y:S04]  /*65d20*/  LDL.LU R24, [R1+0x1e0] ;  /* 0x0001e00001187983 */ /* 0x000f280000300800 */
[----:B------:R-:W4:Y:S04]  /*65d30*/  LDL.LU R25, [R1+0x1e4] ;  /* 0x0001e40001197983 */ /* 0x000f280000300800 */
[----:B------:R-:W4:Y:S04]  /*65d40*/  LDL.LU R26, [R1+0x1e8] ;  /* 0x0001e800011a7983 */ /* 0x000f280000300800 */
[----:B------:R-:W4:Y:S04]  /*65d50*/  LDL.LU R27, [R1+0x1ec] ;  /* 0x0001ec00011b7983 */ /* 0x000f280000300800 */
[----:B------:R-:W-:Y:S04]  /*65d60*/  STL.64 [R1+0x110], R4 ;  /* 0x0001100401007387 */ /* 0x000fe80000100a00 */
[----:B------:R0:W-:Y:S04]  /*65d70*/  STL.64 [R1+0x118], R6 ;  /* 0x0001180601007387 */ /* 0x0001e80000100a00 */
[----:B0-----:R-:W3:Y:S04]  /*65d80*/  LDL.LU.64 R6, [R1+0x36e0] ;  /* 0x0036e00001067983 */ /* 0x001ee80000300a00 */
[----:B------:R-:W4:Y:S04]  /*65d90*/  LDL.LU.64 R4, [R1+0x36d8] ;  /* 0x0036d80001047983 */ /* 0x000f280000300a00 */
[----:B------:R-:W-:Y:S01]  /*65da0*/  STL [R1+0x3544], R0 ;  /* 0x0035440001007387 */ /* 0x000fe20000100800 */
[----:B--2---:R-:W-:Y:S03]  /*65db0*/  HMMA.16816.F32 R12, R16, R14, R8 ;  /* 0x0000000e100c723c */ /* 0x004fe60000001808 */
[----:B------:R-:W2:Y:S04]  /*65dc0*/  LDL.LU.64 R10, [R1+0x36d0] ;  /* 0x0036d000010a7983 */ /* 0x000ea80000300a00 */
[----:B------:R-:W2:-:S15]  /*65dd0*/  LDL.LU.64 R8, [R1+0x36c8] ;  /* 0x0036c80001087983 */ /* 0x000e9e0000300a00 */
[----:B------:R-:W-:-:S01]  /*65de0*/  NOP ;  /* 0x0000000000007918 */ /* 0x000fc20000000000 */
[----:B------:R-:W-:Y:S04]  /*65df0*/  STL.64 [R1+0x130], R12 ;  /* 0x0001300c01007387 */ /* 0x000fe80000100a00 */
[----:B------:R0:W-:Y:S04]  /*65e00*/  STL.64 [R1+0x138], R14 ;  /* 0x0001380e01007387 */ /* 0x0001e80000100a00 */
[----:B0-----:R-:W4:Y:S04]  /*65e10*/  LDL.LU.64 R14, [R1+0x36c0] ;  /* 0x0036c000010e7983 */ /* 0x001f280000300a00 */
[----:B------:R-:W4:Y:S01]  /*65e20*/  LDL.LU.64 R12, [R1+0x36b8] ;  /* 0x0036b800010c7983 */ /* 0x000f220000300a00 */
[----:B---3--:R-:W-:-:S02]  /*65e30*/  F2FP.F16.E4M3.UNPACK_B R6, R6 ;  /* 0x00000006ff06723e */ /* 0x008fc400020006ff */
[----:B------:R-:W-:-:S03]  /*65e40*/  F2FP.F16.E4M3.UNPACK_B R7, R7 ;  /* 0x00000007ff07723e */ /* 0x000fc600020006ff */
        /* <DEDUP_REMOVED lines=8> */
[----:B------:R-:W-:-:S02]  /*65ed0*/  F2FP.F16.E4M3.UNPACK_B R4, R4 ;  /* 0x00000004ff04723e */ /* 0x000fc400020006ff */
[----:B------:R-:W-:Y:S01]  /*65ee0*/  F2FP.F16.E4M3.UNPACK_B R5, R5 ;  /* 0x00000005ff05723e */ /* 0x000fe200020006ff */
[----:B------:R-:W-:Y:S02]  /*65ef0*/  IMAD.MOV.U32 R0, RZ, RZ, R7 ;  /* 0x000000ffff007224 */ /* 0x000fe400078e0007 */
[----:B------:R-:W-:Y:S04]  /*65f00*/  STL [R1+0x80], R4 ;  /* 0x0000800401007387 */ /* 0x000fe80000100800 */
[----:B------:R-:W-:Y:S04]  /*65f10*/  STL [R1+0x3548], R0 ;  /* 0x0035480001007387 */ /* 0x000fe80000100800 */
[----:B------:R-:W-:Y:S01]  /*65f20*/  STL [R1+0x84], R5 ;  /* 0x0000840501007387 */ /* 0x000fe20000100800 */
[----:B---3--:R-:W-:-:S15]  /*65f30*/  HMMA.16816.F32 R12, R16, R4, R12 ;  /* 0x00000004100c723c */ /* 0x008fde000000180c */
[----:B------:R-:W-:-:S08]  /*65f40*/  NOP ;  /* 0x0000000000007918 */ /* 0x000fd00000000000 */
[----:B------:R-:W-:Y:S04]  /*65f50*/  STL.64 [R1+0x170], R12 ;  /* 0x0001700c01007387 */ /* 0x000fe80000100a00 */
[----:B------:R0:W-:Y:S04]  /*65f60*/  STL.64 [R1+0x178], R14 ;  /* 0x0001780e01007387 */ /* 0x0001e80000100a00 */
[----:B0-----:R-:W3:Y:S04]  /*65f70*/  LDL.LU.64 R14, [R1+0x36a0] ;  /* 0x0036a000010e7983 */ /* 0x001ee80000300a00 */
[----:B------:R-:W3:Y:S01]  /*65f80*/  LDL.LU.64 R12, [R1+0x3698] ;  /* 0x00369800010c7983 */ /* 0x000ee20000300a00 */
[----:B------:R-:W-:-:S02]  /*65f90*/  F2FP.F16.E4M3.UNPACK_B R2, R2 ;  /* 0x00000002ff02723e */ /* 0x000fc400020006ff */
[----:B------:R-:W-:Y:S01]  /*65fa0*/  F2FP.F16.E4M3.UNPACK_B R3, R3 ;  /* 0x00000003ff03723e */ /* 0x000fe200020006ff */
[----:B------:R-:W-:Y:S01]  /*65fb0*/  IMAD.MOV.U32 R0, RZ, RZ, R5 ;  /* 0x000000ffff007224 */ /* 0x000fe200078e0005 */
[----:B------:R-:W-:Y:S02]  /*65fc0*/  F2FP.F16.E4M3.UNPACK_B R4, R20 ;  /* 0x00000014ff04723e */ /* 0x000fe400020006ff */
[----:B------:R-:W-:-:S07]  /*65fd0*/  F2FP.F16.E4M3.UNPACK_B R5, R21 ;  /* 0x00000015ff05723e */ /* 0x000fce00020006ff */
[----:B--2---:R-:W-:Y:S01]  /*65fe0*/  HMMA.16816.F32 R8, R16, R4, R8 ;  /* 0x000000041008723c */ /* 0x004fe20000001808 */
[----:B------:R-:W-:Y:S04]  /*65ff0*/  STL [R1+0x78], R2 ;  /* 0x0000780201007387 */ /* 0x000fe80000100800 */
[----:B------:R0:W-:Y:S04]  /*66000*/  STL [R1+0x354c], R0 ;  /* 0x00354c0001007387 */ /* 0x0001e80000100800 */
[----:B------:R1:W-:Y:S04]  /*66010*/  STL [R1+0x7c], R3 ;  /* 0x00007c0301007387 */ /* 0x0003e80000100800 */
[----:B------:R-:W-:Y:S01]  /*66020*/  STL [R1+0x70], R4 ;  /* 0x0000700401007387 */ /* 0x000fe20000100800 */
[----:B0-----:R-:W-:Y:S01]  /*66030*/  IMAD.MOV.U32 R0, RZ, RZ, R3 ;  /* 0x000000ffff007224 */ /* 0x001fe200078e0003 */
[----:B------:R-:W-:-:S02]  /*66040*/  F2FP.F16.E4M3.UNPACK_B R6, R28 ;  /* 0x0000001cff06723e */ /* 0x000fc400020006ff */
[----:B------:R-:W-:Y:S01]  /*66050*/  F2FP.F16.E4M3.UNPACK_B R7, R29 ;  /* 0x0000001dff07723e */ /* 0x000fe200020006ff */
[----:B---3--:R-:W-:Y:S07]  /*66060*/  HMMA.16816.F32 R12, R16, R2, R12 ;  /* 0x00000002100c723c */ /* 0x008fee000000180c */
[----:B------:R-:W-:Y:S02]  /*66070*/  F2FP.F16.E4M3.UNPACK_B R2, R22 ;  /* 0x00000016ff02723e */ /* 0x000fe400020006ff */
[----:B-1----:R-:W-:-:S14]  /*66080*/  F2FP.F16.E4M3.UNPACK_B R3, R23 ;  /* 0x00000017ff03723e */ /* 0x002fdc00020006ff */
[----:B------:R-:W-:Y:S04]  /*66090*/  STL.64 [R1+0x190], R12 ;  /* 0x0001900c01007387 */ /* 0x000fe80000100a00 */
[----:B------:R-:W-:Y:S04]  /*660a0*/  STL.64 [R1+0x198], R14 ;  /* 0x0001980e01007387 */ /* 0x000fe80000100a00 */
[----:B------:R-:W-:Y:S04]  /*660b0*/  STL [R1+0x3550], R0 ;  /* 0x0035500001007387 */ /* 0x000fe80000100800 */
[----:B------:R-:W-:Y:S04]  /*660c0*/  STL [R1+0x74], R5 ;  /* 0x0000740501007387 */ /* 0x000fe80000100800 */
[----:B------:R-:W-:Y:S04]  /*660d0*/  STL [R1+0x68], R2 ;  /* 0x0000680201007387 */ /* 0x000fe80000100800 */
[----:B------:R-:W-:Y:S04]  /*660e0*/  STL.64 [R1+0x1c0], R8 ;  /* 0x0001c00801007387 */ /* 0x000fe80000100a00 */
[----:B------:R0:W-:Y:S02]  /*660f0*/  STL.64 [R1+0x1c8], R10 ;  /* 0x0001c80a01007387 */ /* 0x0001e40000100a00 */
[----:B0-----:R-:W-:Y:S01]  /*66100*/  HMMA.16816.F32 R8, R16, R2, R24 ;  /* 0x000000021008723c */ /* 0x001fe20000001818 */
[----:B------:R-:W-:-:S05]  /*66110*/  IMAD.MOV.U32 R0, RZ, RZ, R5 ;  /* 0x000000ffff007224 */ /* 0x000fca00078e0005 */
[----:B------:R-:W-:Y:S04]  /*66120*/  STL [R1+0x3554], R0 ;  /* 0x0035540001007387 */ /* 0x000fe80000100800 */
[----:B------:R-:W-:Y:S04]  /*66130*/  STL [R1+0x6c], R3 ;  /* 0x00006c0301007387 */ /* 0x000fe80000100800 */
[----:B------:R-:W-:Y:S09]  /*66140*/  STL [R1+0x60], R6 ;  /* 0x0000600601007387 */ /* 0x000ff20000100800 */
[----:B------:R0:W-:Y:S04]  /*66150*/  STL.64 [R1+0x1e0], R8 ;  /* 0x0001e00801007387 */ /* 0x0001e80000100a00 */
[----:B------:R1:W-:Y:S04]  /*66160*/  STL.64 [R1+0x1e8], R10 ;  /* 0x0001e80a01007387 */ /* 0x0003e80000100a00 */
[----:B0-----:R-:W2:Y:S04]  /*66170*/  LDL.LU R8, [R1+0x490] ;  /* 0x0004900001087983 */ /* 0x001ea80000300800 */
[----:B------:R-:W-:Y:S04]  /*66180*/  STL [R1+0x64], R7 ;  /* 0x0000640701007387 */ /* 0x000fe80000100800 */
[----:B------:R-:W2:Y:S04]  /*66190*/  LDL.LU R9, [R1+0x494] ;  /* 0x0004940001097983 */ /* 0x000ea80000300800 */
[----:B-1----:R-:W3:Y:S04]  /*661a0*/  LDL.LU R10, [R1+0x498] ;  /* 0x00049800010a7983 */ /* 0x002ee80000300800 */
[----:B------:R-:W3:Y:S01]  /*661b0*/  LDL.LU R11, [R1+0x49c] ;  /* 0x00049c00010b7983 */ /* 0x000ee20000300800 */
[----:B------:R-:W-:-:S03]  /*661c0*/  IMAD.MOV.U32 R0, RZ, RZ, R3 ;  /* 0x000000ffff007224 */ /* 0x000fc600078e0003 */
[----:B------:R-:W4:Y:S04]  /*661d0*/  LDL R20, [R1+0xe98] ;  /* 0x000e980001147983 */ /* 0x000f280000100800 */
[----:B------:R-:W4:Y:S04]  /*661e0*/  LDL R21, [R1+0xe9c] ;  /* 0x000e9c0001157983 */ /* 0x000f280000100800 */
[----:B------:R-:W4:Y:S04]  /*661f0*/  LDL R14, [R1+0xea8] ;  /* 0x000ea800010e7983 */ /* 0x000f280000100800 */
[----:B------:R-:W4:Y:S04]  /*66200*/  LDL R15, [R1+0xeac] ;  /* 0x000eac00010f7983 */ /* 0x000f280000100800 */
        /* <DEDUP_REMOVED lines=28> */
[----:B------:R-:W3:Y:S04]  /*663d0*/  LDL R12, [R1+0xec8] ;  /* 0x000ec800010c7983 */ /* 0x000ee80000100800 */
[----:B------:R-:W3:Y:S04]  /*663e0*/  LDL R13, [R1+0xecc] ;  /* 0x000ecc00010d7983 */ /* 0x000ee80000100800 */
[----:B------:R-:W3:Y:S04]  /*663f0*/  LDL R22, [R1+0xed8] ;  /* 0x000ed80001167983 */ /* 0x000ee80000100800 */
[----:B------:R-:W3:Y:S04]  /*66400*/  LDL R23, [R1+0xedc] ;  /* 0x000edc0001177983 */ /* 0x000ee80000100800 */
[----:B------:R-:W3:Y:S04]  /*66410*/  LDL.LU R24, [R1+0x4d0] ;  /* 0x0004d00001187983 */ /* 0x000ee80000300800 */
[----:B------:R-:W3:Y:S04]  /*66420*/  LDL.LU R25, [R1+0x4d4] ;  /* 0x0004d40001197983 */ /* 0x000ee80000300800 */
[----:B------:R-:W3:Y:S04]  /*66430*/  LDL.LU R26, [R1+0x4d8] ;  /* 0x0004d800011a7983 */ /* 0x000ee80000300800 */
[----:B------:R-:W3:Y:S04]  /*66440*/  LDL.LU R27, [R1+0x4dc] ;  /* 0x0004dc00011b7983 */ /* 0x000ee80000300800 */
[----:B------:R-:W3:Y:S04]  /*66450*/  LDL R28, [R1+0xee8] ;  /* 0x000ee800011c7983 */ /* 0x000ee80000100800 */
[----:B------:R-:W3:Y:S04]  /*66460*/  LDL R29, [R1+0xeec] ;  /* 0x000eec00011d7983 */ /* 0x000ee80000100800 */
[----:B------:R-:W-:Y:S01]  /*66470*/  STL [R1+0x3558], R0 ;  /* 0x0035580001007387 */ /* 0x000fe20000100800 */
[----:B--2---:R-:W-:-:S15]  /*66480*/  HMMA.16816.F32 R8, R16, R6, R8 ;  /* 0x000000061008723c */ /* 0x004fde0000001808 */
[----:B------:R-:W-:-:S08]  /*66490*/  NOP ;  /* 0x0000000000007918 */ /* 0x000fd00000000000 */
[----:B------:R-:W-:Y:S04]  /*664a0*/  STL.64 [R1+0x200], R8 ;  /* 0x0002000801007387 */ /* 0x000fe80000100a00 */
[----:B------:R0:W-:Y:S04]  /*664b0*/  STL.64 [R1+0x208], R10 ;  /* 0x0002080a01007387 */ /* 0x0001e80000100a00 */
[----:B0-----:R-:W2:Y:S04]  /*664c0*/  LDL.LU.64 R10, [R1+0x3690] ;  /* 0x00369000010a7983 */ /* 0x001ea80000300a00 */
[----:B------:R-:W2:Y:S01]  /*664d0*/  LDL.LU.64 R8, [R1+0x3688] ;  /* 0x0036880001087983 */ /* 0x000ea20000300a00 */
[----:B----4-:R-:W-:-:S02]  /*664e0*/  F2FP.F16.E4M3.UNPACK_B R4, R4 ;  /* 0x00000004ff04723e */ /* 0x010fc400020006ff */
[----:B------:R-:W-:-:S03]  /*664f0*/  F2FP.F16.E4M3.UNPACK_B R5, R5 ;  /* 0x00000005ff05723e */ /* 0x000fc600020006ff */
[----:B------:R-:W-:Y:S04]  /*66500*/  STL [R1+0x58], R4 ;  /* 0x0000580401007387 */ /* 0x000fe80000100800 */
        /* <DEDUP_REMOVED lines=8> */
[----:B------:R-:W-:Y:S01]  /*66590*/  F2FP.F16.E4M3.UNPACK_B R7, R21 ;  /* 0x00000015ff07723e */ /* 0x000fe200020006ff */
[----:B------:R-:W-:Y:S02]  /*665a0*/  IMAD.MOV.U32 R0, RZ, RZ, R5 ;  /* 0x000000ffff007224 */ /* 0x000fe400078e0005 */
[----:B------:R-:W-:Y:S04]  /*665b0*/  STL [R1+0x50], R6 ;  /* 0x0000500601007387 */ /* 0x000fe80000100800 */
        /* <DEDUP_REMOVED lines=22> */
[----:B------:R-:W-:Y:S01]  /*66720*/  IMAD.MOV.U32 R0, RZ, RZ, R5 ;  /* 0x000000ffff007224 */ /* 0x000fe200078e0005 */
[----:B---3--:R-:W-:Y:S02]  /*66730*/  F2FP.F16.E4M3.UNPACK_B R4, R12 ;  /* 0x0000000cff04723e */ /* 0x008fe400020006ff */
[----:B------:R-:W-:Y:S01]  /*66740*/  F2FP.F16.E4M3.UNPACK_B R5, R13 ;  /* 0x0000000dff05723e */ /* 0x000fe200020006ff */
[----:B------:R-:W-:Y:S04]  /*66750*/  STL [R1+0x40], R2 ;  /* 0x0000400201007387 */ /* 0x000fe80000100800 */
[----:B------:R0:W-:Y:S04]  /*66760*/  STL [R1+0x3564], R0 ;  /* 0x0035640001007387 */ /* 0x0001e80000100800 */
[----:B------:R-:W-:Y:S04]  /*66770*/  STL [R1+0x44], R3 ;  /* 0x0000440301007387 */ /* 0x000fe80000100800 */
[----:B------:R-:W-:Y:S01]  /*66780*/  STL [R1+0x38], R4 ;  /* 0x0000380401007387 */ /* 0x000fe20000100800 */
[----:B0-----:R-:W-:Y:S01]  /*66790*/  IMAD.MOV.U32 R0, RZ, RZ, R3 ;  /* 0x000000ffff007224 */ /* 0x001fe200078e0003 */
[----:B--2---:R-:W-:-:S15]  /*667a0*/  HMMA.16816.F32 R8, R16, R2, R8 ;  /* 0x000000021008723c */ /* 0x004fde0000001808 */
[----:B------:R-:W-:-:S08]  /*667b0*/  NOP ;  /* 0x0000000000007918 */ /* 0x000fd00000000000 */
[----:B------:R-:W-:Y:S04]  /*667c0*/  STL.64 [R1+0x280], R8 ;  /* 0x0002800801007387 */ /* 0x000fe80000100a00 */
[----:B------:R0:W-:Y:S02]  /*667d0*/  STL.64 [R1+0x288], R10 ;  /* 0x0002880a01007387 */ /* 0x0001e40000100a00 */
[----:B0-----:R-:W-:Y:S01]  /*667e0*/  HMMA.16816.F32 R8, R16, R4, R24 ;  /* 0x000000041008723c */ /* 0x001fe20000001818 */
[----:B------:R-:W-:Y:S01]  /*667f0*/  F2FP.F16.E4M3.UNPACK_B R3, R22 ;  /* 0x00000016ff03723e */ /* 0x000fe200020006ff */
[----:B------:R0:W-:Y:S04]  /*66800*/  STL [R1+0x3568], R0 ;  /* 0x0035680001007387 */ /* 0x0001e80000100800 */
[----:B------:R-:W-:Y:S01]  /*66810*/  STL [R1+0x3c], R5 ;  /* 0x00003c0501007387 */ /* 0x000fe20000100800 */
[----:B------:R-:W-:-:S03]  /*66820*/  F2FP.F16.E4M3.UNPACK_B R2, R23 ;  /* 0x00000017ff02723e */ /* 0x000fc600020006ff */
[----:B------:R-:W-:Y:S01]  /*66830*/  STL [R1+0x30], R3 ;  /* 0x0000300301007387 */ /* 0x000fe20000100800 */
[----:B------:R-:W-:Y:S01]  /*66840*/  F2FP.F16.E4M3.UNPACK_B R4, R28 ;  /* 0x0000001cff04723e */ /* 0x000fe200020006ff */
[----:B0-----:R-:W-:-:S11]  /*66850*/  IMAD.MOV.U32 R0, RZ, RZ, R5 ;  /* 0x000000ffff007224 */ /* 0x001fd600078e0005 */
[----:B------:R-:W-:Y:S04]  /*66860*/  STL.64 [R1+0x2a0], R8 ;  /* 0x0002a00801007387 */ /* 0x000fe80000100a00 */
[----:B------:R-:W-:Y:S04]  /*66870*/  STL.64 [R1+0x2a8], R10 ;  /* 0x0002a80a01007387 */ /* 0x000fe80000100a00 */
[----:B------:R0:W-:Y:S04]  /*66880*/  STL [R1+0x356c], R0 ;  /* 0x00356c0001007387 */ /* 0x0001e80000100800 */
[----:B------:R-:W-:Y:S04]  /*66890*/  STL [R1+0x34], R2 ;  /* 0x0000340201007387 */ /* 0x000fe80000100800 */
[----:B------:R-:W2:Y:S04]  /*668a0*/  LDL.LU R12, [R1+0x3c0] ;  /* 0x0003c000010c7983 */ /* 0x000ea80000300800 */
[----:B------:R-:W-:Y:S01]  /*668b0*/  STL [R1+0x28], R4 ;  /* 0x0000280401007387 */ /* 0x000fe20000100800 */
[----:B0-----:R-:W-:-:S05]  /*668c0*/  F2FP.F16.E4M3.UNPACK_B R0, R29 ;  /* 0x0000001dff00723e */ /* 0x001fca00020006ff */
[----:B------:R-:W-:Y:S04]  /*668d0*/  STL [R1+0x2c], R0 ;  /* 0x00002c0001007387 */ /* 0x000fe80000100800 */
[----:B------:R-:W2:Y:S04]  /*668e0*/  LDL.LU R13, [R1+0x3c4] ;  /* 0x0003c400010d7983 */ /* 0x000ea80000300800 */
        /* <DEDUP_REMOVED lines=9> */
[----:B--2---:R-:W-:Y:S04]  /*66980*/  STL.64 [R1+0x35e0], R20 ;  /* 0x0035e01401007387 */ /* 0x004fe80000100a00 */
[----:B0-----:R-:W2:Y:S04]  /*66990*/  LDL.LU R12, [R1+0x380] ;  /* 0x00038000010c7983 */ /* 0x001ea80000300800 */
[----:B------:R-:W2:Y:S04]  /*669a0*/  LDL.LU R13, [R1+0x384] ;  /* 0x00038400010d7983 */ /* 0x000ea80000300800 */
[----:B--2---:R-:W-:Y:S04]  /*669b0*/  STL.64 [R1+0x35f0], R12 ;  /* 0x0035f00c01007387 */ /* 0x004fe80000100a00 */
[----:B------:R-:W2:Y:S04]  /*669c0*/  LDL.LU R14, [R1+0x388] ;  /* 0x00038800010e7983 */ /* 0x000ea80000300800 */
[----:B------:R-:W2:Y:S04]  /*669d0*/  LDL.LU R15, [R1+0x38c] ;  /* 0x00038c00010f7983 */ /* 0x000ea80000300800 */
[----:B------:R-:W3:Y:S04]  /*669e0*/  LDL R6, [R1+0xf18] ;  /* 0x000f180001067983 */ /* 0x000ee80000100800 */
[----:B------:R-:W3:Y:S04]  /*669f0*/  LDL R7, [R1+0xf1c] ;  /* 0x000f1c0001077983 */ /* 0x000ee80000100800 */
[----:B------:R-:W4:Y:S04]  /*66a00*/  LDL R4, [R1+0xf28] ;  /* 0x000f280001047983 */ /* 0x000f280000100800 */
[----:B------:R-:W4:Y:S04]  /*66a10*/  LDL R5, [R1+0xf2c] ;  /* 0x000f2c0001057983 */ /* 0x000f280000100800 */
[----:B---3--:R0:W-:Y:S04]  /*66a20*/  STL.64 [R1+0x3610], R6 ;  /* 0x0036100601007387 */ /* 0x0081e80000100a00 */
[----:B0-----:R-:W3:Y:S04]  /*66a30*/  LDL.64 R6, [R1+0x28] ;  /* 0x0000280001067983 */ /* 0x001ee80000100a00 */
[----:B----4-:R0:W-:Y:S04]  /*66a40*/  STL.64 [R1+0x3608], R4 ;  /* 0x0036080401007387 */ /* 0x0101e80000100a00 */
[----:B------:R-:W4:Y:S04]  /*66a50*/  LDL.LU R20, [R1+0x360] ;  /* 0x0003600001147983 */ /* 0x000f280000300800 */
[----:B------:R-:W4:Y:S04]  /*66a60*/  LDL.LU R21, [R1+0x364] ;  /* 0x0003640001157983 */ /* 0x000f280000300800 */
[----:B------:R-:W4:Y:S04]  /*66a70*/  LDL.LU R22, [R1+0x368] ;  /* 0x0003680001167983 */ /* 0x000f280000300800 */
[----:B------:R-:W4:Y:S04]  /*66a80*/  LDL.LU R23, [R1+0x36c] ;  /* 0x00036c0001177983 */ /* 0x000f280000300800 */
[----:B0-----:R-:W2:Y:S04]  /*66a90*/  LDL R5, [R1+0xef8] ;  /* 0x000ef80001057983 */ /* 0x001ea80000100800 */
[----:B---3--:R-:W-:Y:S04]  /*66aa0*/  STL.64 [R1+0x3640], R6 ;  /* 0x0036400601007387 */ /* 0x008fe80000100a00 */
[----:B--2---:R-:W-:Y:S04]  /*66ab0*/  STL [R1+0x3638], R5 ;  /* 0x0036380501007387 */ /* 0x004fe80000100800 */
[----:B------:R-:W2:Y:S04]  /*66ac0*/  LDL R12, [R1+0xf08] ;  /* 0x000f0800010c7983 */ /* 0x000ea80000100800 */
[----:B------:R-:W2:Y:S04]  /*66ad0*/  LDL R13, [R1+0xf0c] ;  /* 0x000f0c00010d7983 */ /* 0x000ea80000100800 */
[----:B------:R-:W3:Y:S04]  /*66ae0*/  LDL R0, [R1+0xefc] ;  /* 0x000efc0001007983 */ /* 0x000ee80000100800 */
[----:B------:R-:W-:Y:S04]  /*66af0*/  STL.64 [R1+0x3630], R14 ;  /* 0x0036300e01007387 */ /* 0x000fe80000100a00 */
[----:B--2---:R0:W-:Y:S04]  /*66b00*/  STL.64 [R1+0x3628], R12 ;  /* 0x0036280c01007387 */ /* 0x0041e80000100a00 */
[----:B0-----:R-:W2:Y:S04]  /*66b10*/  LDL.LU R12, [R1+0x300] ;  /* 0x00030000010c7983 */ /* 0x001ea80000300800 */
[----:B------:R-:W2:Y:S04]  /*66b20*/  LDL.LU R13, [R1+0x304] ;  /* 0x00030400010d7983 */ /* 0x000ea80000300800 */
[----:B------:R-:W4:Y:S04]  /*66b30*/  LDL.LU R14, [R1+0x308] ;  /* 0x00030800010e7983 */ /* 0x000f280000300800 */
[----:B------:R-:W4:Y:S01]  /*66b40*/  LDL.LU R15, [R1+0x30c] ;  /* 0x00030c00010f7983 */ /* 0x000f220000300800 */
[----:B------:R-:W-:-:S02]  /*66b50*/  IMAD.MOV.U32 R6, RZ, RZ, R3 ;  /* 0x000000ffff067224 */ /* 0x000fc400078e0003 */
[----:B------:R-:W-:Y:S01]  /*66b60*/  IMAD.MOV.U32 R7, RZ, RZ, R2 ;  /* 0x000000ffff077224 */ /* 0x000fe200078e0002 */
        /* <DEDUP_REMOVED lines=8> */
[----:B0-----:R-:W4:Y:S04]  /*66bf0*/  LDL.LU R20, [R1+0x340] ;  /* 0x0003400001147983 */ /* 0x001f280000300800 */
        /* <DEDUP_REMOVED lines=8> */
[----:B------:R-:W2:Y:S04]  /*66c80*/  LDL.LU R22, [R1+0x328] ;  /* 0x0003280001167983 */ /* 0x000ea80000300800 */
[----:B------:R-:W2:Y:S04]  /*66c90*/  LDL.LU R23, [R1+0x32c] ;  /* 0x00032c0001177983 */ /* 0x000ea80000300800 */
[----:B------:R-:W3:Y:S04]  /*66ca0*/  LDL R2, [R1+0xf38] ;  /* 0x000f380001027983 */ /* 0x000ee80000100800 */
[----:B------:R-:W4:Y:S04]  /*66cb0*/  LDL R3, [R1+0xf3c] ;  /* 0x000f3c0001037983 */ /* 0x000f280000100800 */
[----:B------:R-:W4:Y:S04]  /*66cc0*/  LDL R28, [R1+0xf48] ;  /* 0x000f4800011c7983 */ /* 0x000f280000100800 */
[----:B------:R-:W4:Y:S04]  /*66cd0*/  LDL R29, [R1+0xf4c] ;  /* 0x000f4c00011d7983 */ /* 0x000f280000100800 */
[----:B------:R-:W4:Y:S04]  /*66ce0*/  LDL R26, [R1+0xf58] ;  /* 0x000f5800011a7983 */ /* 0x000f280000100800 */
[----:B------:R-:W4:Y:S04]  /*66cf0*/  LDL R27, [R1+0xf5c] ;  /* 0x000f5c00011b7983 */ /* 0x000f280000100800 */
[----:B------:R-:W4:Y:S04]  /*66d00*/  LDL R24, [R1+0xf68] ;  /* 0x000f680001187983 */ /* 0x000f280000100800 */
[----:B------:R-:W4:Y:S04]  /*66d10*/  LDL R25, [R1+0xf6c] ;  /* 0x000f6c0001197983 */ /* 0x000f280000100800 */
[----:B------:R-:W4:Y:S04]  /*66d20*/  LDL.LU R8, [R1+0x3e0] ;  /* 0x0003e00001087983 */ /* 0x000f280000300800 */
[----:B------:R-:W4:Y:S04]  /*66d30*/  LDL.LU R9, [R1+0x3e4] ;  /* 0x0003e40001097983 */ /* 0x000f280000300800 */
[----:B------:R-:W4:Y:S04]  /*66d40*/  LDL.LU R10, [R1+0x3e8] ;  /* 0x0003e800010a7983 */ /* 0x000f280000300800 */
[----:B------:R-:W4:Y:S04]  /*66d50*/  LDL.LU R11, [R1+0x3ec] ;  /* 0x0003ec00010b7983 */ /* 0x000f280000300800 */
[----:B------:R-:W2:Y:S04]  /*66d60*/  LDL.LU.64 R14, [R1+0x3650] ;  /* 0x00365000010e7983 */ /* 0x000ea80000300a00 */
[----:B------:R-:W2:Y:S04]  /*66d70*/  LDL.LU.64 R12, [R1+0x3648] ;  /* 0x00364800010c7983 */ /* 0x000ea80000300a00 */
[----:B------:R-:W-:Y:S04]  /*66d80*/  STL.64 [R1+0x2c0], R4 ;  /* 0x0002c00401007387 */ /* 0x000fe80000100a00 */
[----:B------:R0:W-:Y:S04]  /*66d90*/  STL.64 [R1+0x2c8], R6 ;  /* 0x0002c80601007387 */ /* 0x0001e80000100a00 */
[----:B0-----:R-:W2:Y:S04]  /*66da0*/  LDL.LU.64 R6, [R1+0x3640] ;  /* 0x0036400001067983 */ /* 0x001ea80000300a00 */
[----:B------:R-:W3:Y:S01]  /*66db0*/  LDL.LU R5, [R1+0x3638] ;  /* 0x0036380001057983 */ /* 0x000ee20000300800 */
[----:B--2---:R-:W-:Y:S01]  /*66dc0*/  HMMA.16816.F32 R12, R16, R6, R12 ;  /* 0x00000006100c723c */ /* 0x004fe2000000180c */
[----:B---3--:R-:W-:-:S02]  /*66dd0*/  F2FP.F16.E4M3.UNPACK_B R4, R5 ;  /* 0x00000005ff04723e */ /* 0x008fc400020006ff */
[----:B------:R-:W-:-:S03]  /*66de0*/  F2FP.F16.E4M3.UNPACK_B R5, R0 ;  /* 0x00000000ff05723e */ /* 0x000fc600020006ff */
[----:B------:R-:W-:-:S15]  /*66df0*/  IMAD.MOV.U32 R0, RZ, RZ, R7 ;  /* 0x000000ffff007224 */ /* 0x000fde00078e0007 */
[----:B------:R-:W-:-:S02]  /*66e00*/  NOP ;  /* 0x0000000000007918 */ /* 0x000fc40000000000 */
[----:B------:R-:W-:Y:S04]  /*66e10*/  STL.64 [R1+0x2e0], R12 ;  /* 0x0002e00c01007387 */ /* 0x000fe80000100a00 */
[----:B------:R0:W-:Y:S04]  /*66e20*/  STL.64 [R1+0x2e8], R14 ;  /* 0x0002e80e01007387 */ /* 0x0001e80000100a00 */
[----:B0-----:R-:W2:Y:S04]  /*66e30*/  LDL.LU.64 R14, [R1+0x3630] ;  /* 0x00363000010e7983 */ /* 0x001ea80000300a00 */
[----:B------:R-:W3:Y:S04]  /*66e40*/  LDL.LU.64 R12, [R1+0x3628] ;  /* 0x00362800010c7983 */ /* 0x000ee80000300a00 */
[----:B------:R-:W-:Y:S04]  /*66e50*/  STL [R1+0x20], R4 ;  /* 0x0000200401007387 */ /* 0x000fe80000100800 */
[----:B------:R-:W-:Y:S04]  /*66e60*/  STL [R1+0x3570], R0 ;  /* 0x0035700001007387 */ /* 0x000fe80000100800 */
[----:B------:R0:W-:Y:S02]  /*66e70*/  STL [R1+0x24], R5 ;  /* 0x0000240501007387 */ /* 0x0001e40000100800 */
[----:B0-----:R-:W-:Y:S02]  /*66e80*/  HMMA.16816.F32 R4, R16, R4, R20 ;  /* 0x000000041004723c */ /* 0x001fe40000001814 */
[----:B------:R-:W4:Y:S04]  /*66e90*/  LDL.LU.64 R22, [R1+0x3620] ;  /* 0x0036200001167983 */ /* 0x000f280000300a00 */
[----:B------:R-:W4:-:S15]  /*66ea0*/  LDL.LU.64 R20, [R1+0x3618] ;  /* 0x0036180001147983 */ /* 0x000f1e0000300a00 */
[----:B------:R-:W-:-:S02]  /*66eb0*/  NOP ;  /* 0x0000000000007918 */ /* 0x000fc40000000000 */
[----:B------:R-:W-:Y:S04]  /*66ec0*/  STL.64 [R1+0x300], R4 ;  /* 0x0003000401007387 */ /* 0x000fe80000100a00 */
[----:B------:R0:W-:Y:S04]  /*66ed0*/  STL.64 [R1+0x308], R6 ;  /* 0x0003080601007387 */ /* 0x0001e80000100a00 */
[----:B0-----:R-:W2:Y:S04]  /*66ee0*/  LDL.LU.64 R6, [R1+0x3610] ;  /* 0x0036100001067983 */ /* 0x001ea80000300a00 */
[----:B------:R-:W2:Y:S01]  /*66ef0*/  LDL.LU.64 R4, [R1+0x3608] ;  /* 0x0036080001047983 */ /* 0x000ea20000300a00 */
[----:B---3--:R-:W-:-:S02]  /*66f00*/  F2FP.F16.E4M3.UNPACK_B R12, R12 ;  /* 0x0000000cff0c723e */ /* 0x008fc400020006ff */
[----:B------:R-:W-:-:S07]  /*66f10*/  F2FP.F16.E4M3.UNPACK_B R13, R13 ;  /* 0x0000000dff0d723e */ /* 0x000fce00020006ff */
[----:B----4-:R-:W-:Y:S06]  /*66f20*/  HMMA.16816.F32 R20, R16, R12, R20 ;  /* 0x0000000c1014723c */ /* 0x010fec0000001814 */
[----:B------:R-:W-:Y:S04]  /*66f30*/  STL [R1+0x18], R12 ;  /* 0x0000180c01007387 */ /* 0x000fe80000100800 */
[----:B------:R-:W-:-:S13]  /*66f40*/  STL [R1+0x1c], R13 ;  /* 0x00001c0d01007387 */ /* 0x000fda0000100800 */
[----:B------:R-:W-:Y:S04]  /*66f50*/  STL.64 [R1+0x320], R20 ;  /* 0x0003201401007387 */ /* 0x000fe80000100a00 */
[----:B------:R0:W-:Y:S04]  /*66f60*/  STL.64 [R1+0x328], R22 ;  /* 0x0003281601007387 */ /* 0x0001e80000100a00 */
[----:B0-----:R-:W3:Y:S04]  /*66f70*/  LDL.LU.64 R22, [R1+0x3600] ;  /* 0x0036000001167983 */ /* 0x001ee80000300a00 */
[----:B------:R-:W3:Y:S01]  /*66f80*/  LDL.LU.64 R20, [R1+0x35f8] ;  /* 0x0035f80001147983 */ /* 0x000ee20000300a00 */
[----:B------:R-:W-:-:S03]  /*66f90*/  IMAD.MOV.U32 R0, RZ, RZ, R13 ;  /* 0x000000ffff007224 */ /* 0x000fc600078e000d */
[----:B------:R-:W4:Y:S01]  /*66fa0*/  LDL.LU.64 R12, [R1+0x35f0] ;  /* 0x0035f000010c7983 */ /* 0x000f220000300a00 */
[----:B--2---:R-:W-:Y:S02]  /*66fb0*/  F2FP.F16.E4M3.UNPACK_B R6, R6 ;  /* 0x00000006ff06723e */ /* 0x004fe400020006ff */
[----:B------:R-:W-:-:S03]  /*66fc0*/  F2FP.F16.E4M3.UNPACK_B R7, R7 ;  /* 0x00000007ff07723e */ /* 0x000fc600020006ff */
[----:B------:R-:W-:Y:S04]  /*66fd0*/  STL [R1+0x10], R6 ;  /* 0x0000100601007387 */ /* 0x000fe80000100800 */
[----:B------:R0:W-:Y:S04]  /*66fe0*/  STL [R1+0x3574], R0 ;  /* 0x0035740001007387 */ /* 0x0001e80000100800 */
[----:B------:R-:W-:Y:S01]  /*66ff0*/  STL [R1+0x14], R7 ;  /* 0x0000140701007387 */ /* 0x000fe20000100800 */
[----:B------:R-:W-:Y:S02]  /*67000*/  F2FP.F16.E4M3.UNPACK_B R4, R4 ;  /* 0x00000004ff04723e */ /* 0x000fe400020006ff */
[----:B------:R-:W-:Y:S01]  /*67010*/  F2FP.F16.E4M3.UNPACK_B R5, R5 ;  /* 0x00000005ff05723e */ /* 0x000fe200020006ff */
[----:B0-----:R-:W-:Y:S01]  /*67020*/  IMAD.MOV.U32 R0, RZ, RZ, R7 ;  /* 0x000000ffff007224 */ /* 0x001fe200078e0007 */
[----:B---3--:R-:W-:-:S15]  /*67030*/  HMMA.16816.F32 R20, R16, R6, R20 ;  /* 0x000000061014723c */ /* 0x008fde0000001814 */
[----:B------:R-:W-:-:S08]  /*67040*/  NOP ;  /* 0x0000000000007918 */ /* 0x000fd00000000000 */
[----:B------:R-:W-:Y:S04]  /*67050*/  STL.64 [R1+0x340], R20 ;  /* 0x0003401401007387 */ /* 0x000fe80000100a00 */
[----:B------:R0:W-:Y:S04]  /*67060*/  STL.64 [R1+0x348], R22 ;  /* 0x0003481601007387 */ /* 0x0001e80000100a00 */
[----:B0-----:R-:W2:Y:S04]  /*67070*/  LDL.LU.64 R22, [R1+0x35e8] ;  /* 0x0035e80001167983 */ /* 0x001ea80000300a00 */
[----:B------:R-:W2:Y:S04]  /*67080*/  LDL.LU.64 R20, [R1+0x35e0] ;  /* 0x0035e00001147983 */ /* 0x000ea80000300a00 */
[----:B------:R-:W-:Y:S04]  /*67090*/  STL [R1+0x8], R4 ;  /* 0x0000080401007387 */ /* 0x000fe80000100800 */
[----:B------:R-:W-:Y:S04]  /*670a0*/  STL [R1+0x3588], R0 ;  /* 0x0035880001007387 */ /* 0x000fe80000100800 */
[----:B------:R4:W-:Y:S02]  /*670b0*/  STL [R1+0xc], R5 ;  /* 0x00000c0501007387 */ /* 0x0009e40000100800 */
[----:B----4-:R-:W-:Y:S02]  /*670c0*/  HMMA.16816.F32 R4, R16, R4, R12 ;  /* 0x000000041004723c */ /* 0x010fe4000000180c */
[----:B------:R-:W3:Y:S04]  /*670d0*/  LDL.LU.64 R14, [R1+0x35d8] ;  /* 0x0035d800010e7983 */ /* 0x000ee80000300a00 */
[----:B------:R-:W3:Y:S01]  /*670e0*/  LDL.LU.64 R12, [R1+0x35d0] ;  /* 0x0035d000010c7983 */ /* 0x000ee20000300a00 */
[----:B------:R-:W-:-:S02]  /*670f0*/  F2FP.F16.E4M3.UNPACK_B R2, R2 ;  /* 0x00000002ff02723e */ /* 0x000fc400020006ff */
[----:B------:R-:W-:-:S03]  /*67100*/  F2FP.F16.E4M3.UNPACK_B R3, R3 ;  /* 0x00000003ff03723e */ /* 0x000fc600020006ff */
[----:B------:R-:W-:Y:S11]  /*67110*/  STL [R1], R2 ;  /* 0x0000000201007387 */ /* 0x000ff60000100800 */
[----:B------:R-:W-:Y:S04]  /*67120*/  STL.64 [R1+0x360], R4 ;  /* 0x0003600401007387 */ /* 0x000fe80000100a00 */
[----:B------:R2:W-:Y:S01]  /*67130*/  STL.64 [R1+0x368], R6 ;  /* 0x0003680601007387 */ /* 0x0005e20000100a00 */
[----:B------:R-:W-:-:S02]  /*67140*/  F2FP.F16.E4M3.UNPACK_B R28, R28 ;  /* 0x0000001cff1c723e */ /* 0x000fc400020006ff */
[----:B------:R-:W-:Y:S01]  /*67150*/  F2FP.F16.E4M3.UNPACK_B R29, R29 ;  /* 0x0000001dff1d723e */ /* 0x000fe200020006ff */
[----:B------:R-:W-:Y:S01]  /*67160*/  STL [R1+0x4], R3 ;  /* 0x0000040301007387 */ /* 0x000fe20000100800 */
[----:B------:R-:W-:Y:S02]  /*67170*/  F2FP.F16.E4M3.UNPACK_B R26, R26 ;  /* 0x0000001aff1a723e */ /* 0x000fe400020006ff */
[----:B------:R-:W-:Y:S01]  /*67180*/  F2FP.F16.E4M3.UNPACK_B R27, R27 ;  /* 0x0000001bff1b723e */ /* 0x000fe200020006ff */
[----:B--2---:R-:W-:-:S15]  /*67190*/  HMMA.16816.F32 R4, R16, R2, R20 ;  /* 0x000000021004723c */ /* 0x004fde0000001814 */
[----:B------:R-:W-:-:S08]  /*671a0*/  NOP ;  /* 0x0000000000007918 */ /* 0x000fd00000000000 */
[----:B------:R-:W-:Y:S04]  /*671b0*/  STL.64 [R1+0x380], R4 ;  /* 0x0003800401007387 */ /* 0x000fe80000100a00 */
[----:B------:R3:W-:Y:S02]  /*671c0*/  STL.64 [R1+0x388], R6 ;  /* 0x0003880601007387 */ /* 0x0007e40000100a00 */
[----:B---3--:R-:W-:-:S15]  /*671d0*/  HMMA.16816.F32 R4, R16, R28, R12 ;  /* 0x0000001c1004723c */ /* 0x008fde000000180c */
[----:B------:R-:W-:-:S08]  /*671e0*/  NOP ;  /* 0x0000000000007918 */ /* 0x000fd00000000000 */
[----:B------:R-:W-:Y:S04]  /*671f0*/  STL.64 [R1+0x3a0], R4 ;  /* 0x0003a00401007387 */ /* 0x000fe80000100a00 */
[----:B------:R0:W-:Y:S04]  /*67200*/  STL.64 [R1+0x3a8], R6 ;  /* 0x0003a80601007387 */ /* 0x0001e80000100a00 */
[----:B------:R-:W2:Y:S04]  /*67210*/  LDL R22, [R1+0xf78] ;  /* 0x000f780001167983 */ /* 0x000ea80000100800 */
[----:B------:R-:W3:Y:S01]  /*67220*/  LDL R23, [R1+0xf7c] ;  /* 0x000f7c0001177983 */ /* 0x000ee20000100800 */
[----:B0-----:R-:W-:-:S15]  /*67230*/  HMMA.16816.F32 R4, R16, R26, R8 ;  /* 0x0000001a1004723c */ /* 0x001fde0000001808 */
[----:B------:R-:W-:-:S08]  /*67240*/  NOP ;  /* 0x0000000000007918 */ /* 0x000fd00000000000 */
[----:B------:R-:W-:Y:S04]  /*67250*/  STL.64 [R1+0x3d0], R4 ;  /* 0x0003d00401007387 */ /* 0x000fe80000100a00 */
[----:B------:R-:W-:Y:S04]  /*67260*/  STL.64 [R1+0x3d8], R6 ;  /* 0x0003d80601007387 */ /* 0x000fe80000100a00 */
[----:B------:R-:W4:Y:S04]  /*67270*/  LDL R10, [R1+0xfa8] ;  /* 0x000fa800010a7983 */ /* 0x000f280000100800 */
[----:B------:R-:W4:Y:S04]  /*67280*/  LDL R11, [R1+0xfac] ;  /* 0x000fac00010b7983 */ /* 0x000f280000100800 */
[----:B------:R-:W2:Y:S04]  /*67290*/  LDL R8, [R1+0xf98] ;  /* 0x000f980001087983 */ /* 0x000ea80000100800 */
[----:B------:R-:W2:Y:S04]  /*672a0*/  LDL R9, [R1+0xf9c] ;  /* 0x000f9c0001097983 */ /* 0x000ea80000100800 */
        /* <DEDUP_REMOVED lines=14> */
[----:B------:R-:W4:Y:S04]  /*67390*/  LDL.LU R0, [R1+0x2310] ;  /* 0x0023100001007983 */ /* 0x000f280000300800 */
[----:B------:R-:W3:Y:S04]  /*673a0*/  LDL.LU R4, [R1+0x230c] ;  /* 0x00230c0001047983 */ /* 0x000ee80000300800 */
[----:B------:R-:W3:Y:S04]  /*673b0*/  LDL.LU R5, [R1+0x2318] ;  /* 0x0023180001057983 */ /* 0x000ee80000300800 */
[----:B------:R-:W2:Y:S04]  /*673c0*/  LDL.LU R6, [R1+0x2314] ;  /* 0x0023140001067983 */ /* 0x000ea80000300800 */
[----:B------:R-:W4:Y:S04]  /*673d0*/  LDL.LU R20, [R1+0x2320] ;  /* 0x0023200001147983 */ /* 0x000f280000300800 */
[----:B------:R-:W4:Y:S04]  /*673e0*/  LDL.LU R21, [R1+0x231c] ;  /* 0x00231c0001157983 */ /* 0x000f280000300800 */
[----:B------:R-:W2:Y:S01]  /*673f0*/  LDL.LU R7, [R1+0x2324] ;  /* 0x0023240001077983 */ /* 0x000ea20000300800 */
[----:B------:R-:W-:-:S02]  /*67400*/  F2FP.F16.E4M3.UNPACK_B R24, R24 ;  /* 0x00000018ff18723e */ /* 0x000fc400020006ff */
[----:B------:R-:W-:Y:S01]  /*67410*/  F2FP.F16.E4M3.UNPACK_B R25, R25 ;  /* 0x00000019ff19723e */ /* 0x000fe200020006ff */
[----:B--2---:R-:W-:Y:S04]  /*67420*/  STL.64 [R1+0x3598], R6 ;  /* 0x0035980601007387 */ /* 0x004fe80000100a00 */
[----:B---3--:R0:W-:Y:S04]  /*67430*/  STL.64 [R1+0x3590], R4 ;  /* 0x0035900401007387 */ /* 0x0081e80000100a00 */
[----:B0-----:R-:W2:Y:S04]  /*67440*/  LDL.LU R4, [R1+0x460] ;  /* 0x0004600001047983 */ /* 0x001ea80000300800 */
[----:B------:R-:W2:Y:S04]  /*67450*/  LDL.LU R5, [R1+0x464] ;  /* 0x0004640001057983 */ /* 0x000ea80000300800 */
[----:B------:R-:W3:Y:S04]  /*67460*/  LDL.LU R6, [R1+0x468] ;  /* 0x0004680001067983 */ /* 0x000ee80000300800 */
[----:B------:R-:W3:Y:S01]  /*67470*/  LDL.LU R7, [R1+0x46c] ;  /* 0x00046c0001077983 */ /* 0x000ee20000300800 */
[----:B------:R-:W-:Y:S03]  /*67480*/  HMMA.16816.F32 R8, R16, R24, R8 ;  /* 0x000000181008723c */ /* 0x000fe60000001808 */
        /* <DEDUP_REMOVED lines=10> */
[----:B------:R-:W-:Y:S04]  /*67530*/  STL.64 [R1+0x3f0], R8 ;  /* 0x0003f00801007387 */ /* 0x000fe80000100a00 */
[----:B------:R0:W-:Y:S04]  /*67540*/  STL.64 [R1+0x3f8], R10 ;  /* 0x0003f80a01007387 */ /* 0x0001e80000100a00 */
[----:B0-----:R-:W3:Y:S04]  /*67550*/  LDL.LU.64 R10, [R1+0x35c8] ;  /* 0x0035c800010a7983 */ /* 0x001ee80000300a00 */
[----:B------:R-:W3:Y:S04]  /*67560*/  LDL.LU.64 R8, [R1+0x35c0] ;  /* 0x0035c00001087983 */ /* 0x000ee80000300a00 */
[----:B------:R-:W-:Y:S04]  /*67570*/  STL.64 [R1+0x3348], R26 ;  /* 0x0033481a01007387 */ /* 0x000fe80000100a00 */
[----:B------:R0:W-:Y:S04]  /*67580*/  STL.64 [R1+0x3340], R24 ;  /* 0x0033401801007387 */ /* 0x0001e80000100a00 */
[----:B0-----:R-:W3:Y:S04]  /*67590*/  LDL.LU R24, [R1+0x4c0] ;  /* 0x0004c00001187983 */ /* 0x001ee80000300800 */
[----:B------:R-:W3:Y:S04]  /*675a0*/  LDL.LU R25, [R1+0x4c4] ;  /* 0x0004c40001197983 */ /* 0x000ee80000300800 */
[----:B------:R-:W3:Y:S04]  /*675b0*/  LDL.LU R26, [R1+0x4c8] ;  /* 0x0004c800011a7983 */ /* 0x000ee80000300800 */
[----:B------:R-:W3:Y:S01]  /*675c0*/  LDL.LU R27, [R1+0x4cc] ;  /* 0x0004cc00011b7983 */ /* 0x000ee20000300800 */
[----:B------:R-:W-:-:S02]  /*675d0*/  F2FP.F16.E4M3.UNPACK_B R22, R22 ;  /* 0x00000016ff16723e */ /* 0x000fc400020006ff */
[----:B------:R-:W-:Y:S02]  /*675e0*/  F2FP.F16.E4M3.UNPACK_B R23, R23 ;  /* 0x00000017ff17723e */ /* 0x000fe400020006ff */
[----:B----4-:R-:W-:Y:S02]  /*675f0*/  F2FP.F16.E4M3.UNPACK_B R2, R2 ;  /* 0x00000002ff02723e */ /* 0x010fe400020006ff */
[----:B------:R-:W-:-:S07]  /*67600*/  F2FP.F16.E4M3.UNPACK_B R3, R3 ;  /* 0x00000003ff03723e */ /* 0x000fce00020006ff */
[C---:B--2---:R-:W-:Y:S06]  /*67610*/  HMMA.16816.F32 R4, R16.reuse, R2, R4 ;  /* 0x000000021004723c */ /* 0x044fec0000001804 */
[----:B---3--:R-:W-:Y:S01]  /*67620*/  HMMA.16816.F32 R8, R16, R22, R8 ;  /* 0x000000161008723c */ /* 0x008fe20000001808 */
[----:B------:R-:W-:Y:S04]  /*67630*/  STL.64 [R1+0x3580], R26 ;  /* 0x0035801a01007387 */ /* 0x000fe80000100a00 */
        /* <DEDUP_REMOVED lines=8> */
[----:B------:R-:W4:Y:S04]  /*676c0*/  LDL.LU.64 R8, [R1+0x35b0] ;  /* 0x0035b00001087983 */ /* 0x000f280000300a00 */
[----:B------:R-:W-:Y:S04]  /*676d0*/  STL.64 [R1+0x430], R4 ;  /* 0x0004300401007387 */ /* 0x000fe80000100a00 */
[----:B------:R0:W-:Y:S04]  /*676e0*/  STL.64 [R1+0x438], R6 ;  /* 0x0004380601007387 */ /* 0x0001e80000100a00 */
[----:B0-----:R-:W2:Y:S04]  /*676f0*/  LDL.LU.64 R6, [R1+0x35a8] ;  /* 0x0035a80001067983 */ /* 0x001ea80000300a00 */
[----:B------:R-:W2:Y:S01]  /*67700*/  LDL.LU.64 R4, [R1+0x35a0] ;  /* 0x0035a00001047983 */ /* 0x000ea20000300a00 */
[----:B----4-:R-:W-:-:S02]  /*67710*/  F2FP.F16.E4M3.UNPACK_B R8, R8 ;  /* 0x00000008ff08723e */ /* 0x010fc400020006ff */
[----:B------:R-:W-:-:S07]  /*67720*/  F2FP.F16.E4M3.UNPACK_B R9, R9 ;  /* 0x00000009ff09723e */ /* 0x000fce00020006ff */
        /* <DEDUP_REMOVED lines=8> */
[----:B------:R-:W-:Y:S01]  /*677b0*/  HMMA.16816.F32 R24, R16, R10, R24 ;  /* 0x0000000a1018723c */ /* 0x000fe20000001818 */
[----:B----4-:R-:W-:Y:S02]  /*677c0*/  IMAD R4, R4, 0x100, R0 ;  /* 0x0000010004047824 */ /* 0x010fe400078e0200 */
[----:B--2---:R-:W-:Y:S01]  /*677d0*/  IMAD R5, R6, 0x100, R5 ;  /* 0x0000010006057824 */ /* 0x004fe200078e0205 */
[----:B------:R-:W2:Y:S01]  /*677e0*/  LDL.LU R0, [R1+0x3588] ;  /* 0x0035880001007983 */ /* 0x000ea20000300800 */
[----:B------:R-:W-:-:S03]  /*677f0*/  IMAD R6, R21, 0x100, R20 ;  /* 0x0000010015067824 */ /* 0x000fc600078e0214 */
[----:B------:R-:W3:Y:S04]  /*67800*/  LDL R20, [R1+0xfd8] ;  /* 0x000fd80001147983 */ /* 0x000ee80000100800 */
[----:B------:R-:W4:Y:S11]  /*67810*/  LDL R21, [R1+0xfdc] ;  /* 0x000fdc0001157983 */ /* 0x000f360000100800 */
[----:B------:R-:W-:Y:S04]  /*67820*/  STL.64 [R1+0x470], R24 ;  /* 0x0004701801007387 */ /* 0x000fe80000100a00 */
[----:B------:R0:W-:Y:S04]  /*67830*/  STL.64 [R1+0x478], R26 ;  /* 0x0004781a01007387 */ /* 0x0001e80000100a00 */
[----:B0-----:R-:W2:Y:S04]  /*67840*/  LDL.LU.64 R26, [R1+0x3580] ;  /* 0x00358000011a7983 */ /* 0x001ea80000300a00 */
[----:B------:R-:W2:Y:S04]  /*67850*/  LDL.LU.64 R24, [R1+0x3578] ;  /* 0x0035780001187983 */ /* 0x000ea80000300a00 */
[----:B------:R0:W-:Y:S04]  /*67860*/  STL.64 [R1+0x3308], R10 ;  /* 0x0033080a01007387 */ /* 0x0001e80000100a00 */
[----:B0-----:R-:W3:Y:S01]  /*67870*/  LDL.LU R11, [R1+0x2328] ;  /* 0x00232800010b7983 */ /* 0x001ee20000300800 */
[----:B------:R-:W-:-:S02]  /*67880*/  F2FP.F16.E4M3.UNPACK_B R12, R12 ;  /* 0x0000000cff0c723e */ /* 0x000fc400020006ff */
[----:B------:R-:W-:Y:S01]  /*67890*/  F2FP.F16.E4M3.UNPACK_B R13, R13 ;  /* 0x0000000dff0d723e */ /* 0x000fe200020006ff */
[----:B------:R2:W-:Y:S01]  /*678a0*/  STL.64 [R1+0x3300], R8 ;  /* 0x0033000801007387 */ /* 0x0005e20000100a00 */
[----:B---3--:R-:W-:-:S05]  /*678b0*/  IMAD R7, R7, 0x100, R11 ;  /* 0x0000010007077824 */ /* 0x008fca00078e020b */
[----:B--2---:R-:W-:Y:S01]  /*678c0*/  HMMA.16816.F32 R8, R16, R12, R24 ;  /* 0x0000000c1008723c */ /* 0x004fe20000001818 */
[----:B------:R-:W2:Y:S06]  /*678d0*/  LDL R26, [R1+0x10] ;  /* 0x00001000011a7983 */ /* 0x000eac0000100800 */
[----:B------:R-:W-:-:S15]  /*678e0*/  IMAD.MOV.U32 R27, RZ, RZ, R0 ;  /* 0x000000ffff1b7224 */ /* 0x000fde00078e0000 */
[----:B------:R-:W-:-:S01]  /*678f0*/  NOP ;  /* 0x0000000000007918 */ /* 0x000fc20000000000 */
[----:B------:R0:W-:Y:S04]  /*67900*/  STL.64 [R1+0x4b0], R8 ;  /* 0x0004b00801007387 */ /* 0x0001e80000100a00 */
[----:B------:R1:W-:Y:S04]  /*67910*/  STL.64 [R1+0x4b8], R10 ;  /* 0x0004b80a01007387 */ /* 0x0003e80000100a00 */
[----:B------:R-:W3:Y:S04]  /*67920*/  LDL.LU R0, [R1+0x3574] ;  /* 0x0035740001007983 */ /* 0x000ee80000300800 */
[----:B0-----:R-:W4:Y:S04]  /*67930*/  LDL.LU R8, [R1+0xc50] ;  /* 0x000c500001087983 */ /* 0x001f280000300800 */
[----:B------:R-:W4:Y:S04]  /*67940*/  LDL.LU R9, [R1+0xc54] ;  /* 0x000c540001097983 */ /* 0x000f280000300800 */
[----:B-1----:R-:W2:Y:S04]  /*67950*/  LDL.LU R10, [R1+0xc58] ;  /* 0x000c5800010a7983 */ /* 0x002ea80000300800 */
[----:B------:R-:W2:Y:S04]  /*67960*/  LDL.LU R11, [R1+0xc5c] ;  /* 0x000c5c00010b7983 */ /* 0x000ea80000300800 */
[----:B--2---:R-:W-:Y:S04]  /*67970*/  STL.64 [R1+0x3390], R10 ;  /* 0x0033900a01007387 */ /* 0x004fe80000100a00 */
[----:B----4-:R-:W-:Y:S04]  /*67980*/  STL.64 [R1+0x3388], R8 ;  /* 0x0033880801007387 */ /* 0x010fe80000100a00 */
[----:B------:R-:W2:Y:S01]  /*67990*/  LDL R24, [R1+0x18] ;  /* 0x0000180001187983 */ /* 0x000ea20000100800 */
[----:B---3--:R-:W-:Y:S01]  /*679a0*/  IMAD.MOV.U32 R25, RZ, RZ, R0 ;  /* 0x000000ffff197224 */ /* 0x008fe200078e0000 */
[----:B------:R-:W-:-:S02]  /*679b0*/  F2FP.F16.E4M3.UNPACK_B R6, R6 ;  /* 0x00000006ff06723e */ /* 0x000fc400020006ff */
[----:B------:R-:W3:Y:S04]  /*679c0*/  LDL.LU R0, [R1+0x3570] ;  /* 0x0035700001007983 */ /* 0x000ee80000300800 */
[----:B------:R-:W-:Y:S01]  /*679d0*/  STL.64 [R1+0x33a0], R26 ;  /* 0x0033a01a01007387 */ /* 0x000fe20000100a00 */
[----:B------:R-:W-:Y:S02]  /*679e0*/  F2FP.F16.E4M3.UNPACK_B R4, R4 ;  /* 0x00000004ff04723e */ /* 0x000fe400020006ff */
[----:B------:R-:W-:Y:S01]  /*679f0*/  F2FP.F16.E4M3.UNPACK_B R5, R5 ;  /* 0x00000005ff05723e */ /* 0x000fe200020006ff */
[----:B--2---:R-:W-:Y:S04]  /*67a00*/  STL.64 [R1+0x3398], R24 ;  /* 0x0033981801007387 */ /* 0x004fe80000100a00 */
[----:B------:R0:W-:Y:S04]  /*67a10*/  STL [R1+0x32dc], R12 ;  /* 0x0032dc0c01007387 */ /* 0x0001e80000100800 */
[----:B------:R1:W-:Y:S04]  /*67a20*/  STL [R1+0x32d8], R13 ;  /* 0x0032d80d01007387 */ /* 0x0003e80000100800 */
[----:B0-----:R-:W2:Y:S04]  /*67a30*/  LDL R12, [R1+0x20] ;  /* 0x00002000010c7983 */ /* 0x001ea80000100800 */
[----:B-1----:R-:W2:Y:S04]  /*67a40*/  LDL R13, [R1+0x24] ;  /* 0x00002400010d7983 */ /* 0x002ea80000100800 */
[----:B------:R-:W-:Y:S04]  /*67a50*/  STL.64 [R1+0x3538], R6 ;  /* 0x0035380601007387 */ /* 0x000fe80000100a00 */
[----:B------:R-:W-:Y:S04]  /*67a60*/  STL.64 [R1+0x3530], R4 ;  /* 0x0035300401007387 */ /* 0x000fe80000100a00 */
[----:B------:R-:W4:Y:S01]  /*67a70*/  LDL R10, [R1+0x28] ;  /* 0x00002800010a7983 */ /* 0x000f220000100800 */
[----:B---3--:R-:W-:-:S03]  /*67a80*/  IMAD.MOV.U32 R11, RZ, RZ, R0 ;  /* 0x000000ffff0b7224 */ /* 0x008fc600078e0000 */
[----:B------:R-:W3:Y:S04]  /*67a90*/  LDL.LU R0, [R1+0x356c] ;  /* 0x00356c0001007983 */ /* 0x000ee80000300800 */
[----:B----4-:R0:W-:Y:S04]  /*67aa0*/  STL.64 [R1+0x33a8], R10 ;  /* 0x0033a80a01007387 */ /* 0x0101e80000100a00 */
[----:B------:R-:W4:Y:S04]  /*67ab0*/  LDL.LU R24, [R1+0xc80] ;  /* 0x000c800001187983 */ /* 0x000f280000300800 */
[----:B------:R-:W4:Y:S04]  /*67ac0*/  LDL.LU R25, [R1+0xc84] ;  /* 0x000c840001197983 */ /* 0x000f280000300800 */
[----:B------:R-:W2:Y:S04]  /*67ad0*/  LDL.LU R26, [R1+0xc88] ;  /* 0x000c8800011a7983 */ /* 0x000ea80000300800 */
[----:B------:R-:W2:Y:S04]  /*67ae0*/  LDL.LU R27, [R1+0xc8c] ;  /* 0x000c8c00011b7983 */ /* 0x000ea80000300800 */
[----:B--2---:R-:W-:Y:S04]  /*67af0*/  STL.64 [R1+0x33b8], R26 ;  /* 0x0033b81a01007387 */ /* 0x004fe80000100a00 */
[----:B----4-:R1:W-:Y:S04]  /*67b00*/  STL.64 [R1+0x33b0], R24 ;  /* 0x0033b01801007387 */ /* 0x0103e80000100a00 */
[----:B------:R-:W2:Y:S04]  /*67b10*/  LDL R8, [R1+0x30] ;  /* 0x0000300001087983 */ /* 0x000ea80000100800 */
[----:B------:R-:W2:Y:S04]  /*67b20*/  LDL R9, [R1+0x34] ;  /* 0x0000340001097983 */ /* 0x000ea80000100800 */
[----:B0-----:R-:W4:Y:S01]  /*67b30*/  LDL R10, [R1+0x38] ;  /* 0x00003800010a7983 */ /* 0x001f220000100800 */
[----:B---3--:R-:W-:-:S03]  /*67b40*/  IMAD.MOV.U32 R11, RZ, RZ, R0 ;  /* 0x000000ffff0b7224 */ /* 0x008fc600078e0000 */
[----:B------:R-:W3:Y:S04]  /*67b50*/  LDL.LU R0, [R1+0x3568] ;  /* 0x0035680001007983 */ /* 0x000ee80000300800 */
[----:B--2---:R0:W-:Y:S04]  /*67b60*/  STL.64 [R1+0x33c0], R8 ;  /* 0x0033c00801007387 */ /* 0x0041e80000100a00 */
[----:B----4-:R-:W-:Y:S04]  /*67b70*/  STL.64 [R1+0x33d8], R10 ;  /* 0x0033d80a01007387 */ /* 0x010fe80000100a00 */
[----:B-1----:R-:W2:Y:S04]  /*67b80*/  LDL.LU R24, [R1+0xc90] ;  /* 0x000c900001187983 */ /* 0x002ea80000300800 */
[----:B------:R-:W2:Y:S04]  /*67b90*/  LDL.LU R25, [R1+0xc94] ;  /* 0x000c940001197983 */ /* 0x000ea80000300800 */
[----:B------:R-:W4:Y:S04]  /*67ba0*/  LDL.LU R26, [R1+0xc98] ;  /* 0x000c9800011a7983 */ /* 0x000f280000300800 */
[----:B------:R-:W4:Y:S04]  /*67bb0*/  LDL.LU R27, [R1+0xc9c] ;  /* 0x000c9c00011b7983 */ /* 0x000f280000300800 */
[----:B0-----:R-:W2:Y:S01]  /*67bc0*/  LDL R8, [R1+0x40] ;  /* 0x0000400001087983 */ /* 0x001ea20000100800 */
[----:B---3--:R-:W-:-:S03]  /*67bd0*/  IMAD.MOV.U32 R9, RZ, RZ, R0 ;  /* 0x000000ffff097224 */ /* 0x008fc600078e0000 */
[----:B------:R-:W3:Y:S04]  /*67be0*/  LDL.LU R0, [R1+0x3564] ;  /* 0x0035640001007983 */ /* 0x000ee80000300800 */
[----:B--2---:R-:W-:Y:S04]  /*67bf0*/  STL.64 [R1+0x33f0], R8 ;  /* 0x0033f00801007387 */ /* 0x004fe80000100a00 */
[----:B----4-:R-:W-:Y:S04]  /*67c00*/  STL.64 [R1+0x33d0], R26 ;  /* 0x0033d01a01007387 */ /* 0x010fe80000100a00 */
[----:B------:R0:W-:Y:S04]  /*67c10*/  STL.64 [R1+0x33c8], R24 ;  /* 0x0033c81801007387 */ /* 0x0001e80000100a00 */
[----:B0-----:R-:W2:Y:S04]  /*67c20*/  LDL.LU R24, [R1+0xca0] ;  /* 0x000ca00001187983 */ /* 0x001ea80000300800 */
[----:B------:R-:W2:Y:S04]  /*67c30*/  LDL.LU R25, [R1+0xca4] ;  /* 0x000ca40001197983 */ /* 0x000ea80000300800 */
[----:B------:R-:W4:Y:S04]  /*67c40*/  LDL.LU R26, [R1+0xca8] ;  /* 0x000ca800011a7983 */ /* 0x000f280000300800 */
[----:B------:R-:W4:Y:S04]  /*67c50*/  LDL.LU R27, [R1+0xcac] ;  /* 0x000cac00011b7983 */ /* 0x000f280000300800 */
[----:B------:R-:W2:Y:S01]  /*67c60*/  LDL R10, [R1+0x48] ;  /* 0x00004800010a7983 */ /* 0x000ea20000100800 */
        /* <DEDUP_REMOVED lines=29> */
[----:B------:R-:W2:Y:S04]  /*67e40*/  LDL R8, [R1+0x60] ;  /* 0x0000600001087983 */ /* 0x000ea80000100800 */
[----:B------:R-:W2:Y:S04]  /*67e50*/  LDL R9, [R1+0x64] ;  /* 0x0000640001097983 */ /* 0x000ea80000100800 */
[----:B------:R-:W4:Y:S01]  /*67e60*/  LDL R10, [R1+0x68] ;  /* 0x00006800010a7983 */ /* 0x000f220000100800 */
[----:B---3--:R-:W-:-:S03]  /*67e70*/  IMAD.MOV.U32 R11, RZ, RZ, R0 ;  /* 0x000000ffff0b7224 */ /* 0x008fc600078e0000 */
[----:B------:R-:W3:Y:S04]  /*67e80*/  LDL.LU R0, [R1+0x3554] ;  /* 0x0035540001007983 */ /* 0x000ee80000300800 */
[----:B--2---:R-:W-:Y:S04]  /*67e90*/  STL.64 [R1+0x3450], R8 ;  /* 0x0034500801007387 */ /* 0x004fe80000100a00 */
[----:B----4-:R-:W-:Y:S04]  /*67ea0*/  STL.64 [R1+0x3468], R10 ;  /* 0x0034680a01007387 */ /* 0x010fe80000100a00 */
[----:B------:R-:W-:Y:S04]  /*67eb0*/  STL.64 [R1+0x3430], R26 ;  /* 0x0034301a01007387 */ /* 0x000fe80000100a00 */
        /* <DEDUP_REMOVED lines=58> */
[----:B------:R-:W3:Y:S04]  /*68260*/  LDL R8, [R1+0xa8] ;  /* 0x0000a80001087983 */ /* 0x000ee80000100800 */
[----:B----4-:R-:W-:Y:S04]  /*68270*/  STL.64 [R1+0x34c0], R26 ;  /* 0x0034c01a01007387 */ /* 0x010fe80000100a00 */
[----:B--2---:R0:W-:Y:S04]  /*68280*/  STL.64 [R1+0x34b8], R24 ;  /* 0x0034b81801007387 */ /* 0x0041e80000100a00 */
[----:B0-----:R-:W2:Y:S04]  /*68290*/  LDL.LU R24, [R1+0xd40] ;  /* 0x000d400001187983 */ /* 0x001ea80000300800 */
[----:B------:R-:W2:Y:S04]  /*682a0*/  LDL.LU R25, [R1+0xd44] ;  /* 0x000d440001197983 */ /* 0x000ea80000300800 */
[----:B------:R-:W4:Y:S04]  /*682b0*/  LDL.LU R26, [R1+0xd48] ;  /* 0x000d4800011a7983 */ /* 0x000f280000300800 */
[----:B------:R-:W4:Y:S04]  /*682c0*/  LDL.LU R27, [R1+0xd4c] ;  /* 0x000d4c00011b7983 */ /* 0x000f280000300800 */
[----:B------:R-:W2:Y:S04]  /*682d0*/  LDL.LU R4, [R1+0xde0] ;  /* 0x000de00001047983 */ /* 0x000ea80000300800 */
[----:B------:R-:W2:Y:S04]  /*682e0*/  LDL.LU R5, [R1+0xde4] ;  /* 0x000de40001057983 */ /* 0x000ea80000300800 */
[----:B------:R-:W2:Y:S01]  /*682f0*/  LDL.LU R6, [R1+0xde8] ;  /* 0x000de80001067983 */ /* 0x000ea20000300800 */
[----:B---3--:R-:W-:-:S03]  /*68300*/  IMAD.MOV.U32 R9, RZ, RZ, R0 ;  /* 0x000000ffff097224 */ /* 0x008fc600078e0000 */
[----:B------:R-:W3:Y:S04]  /*68310*/  LDL.LU R7, [R1+0xdec] ;  /* 0x000dec0001077983 */ /* 0x000ee80000300800 */
[----:B------:R-:W3:Y:S04]  /*68320*/  LDL R11, [R1+0xfe8] ;  /* 0x000fe800010b7983 */ /* 0x000ee80000100800 */
[----:B------:R-:W3:Y:S04]  /*68330*/  LDL R0, [R1+0xfec] ;  /* 0x000fec0001007983 */ /* 0x000ee80000100800 */
        /* <DEDUP_REMOVED lines=24> */
[----:B------:R-:W-:-:S02]  /*684c0*/  F2FP.F16.E4M3.UNPACK_B R14, R14 ;  /* 0x0000000eff0e723e */ /* 0x000fc400020006ff */
[----:B------:R-:W-:Y:S01]  /*684d0*/  F2FP.F16.E4M3.UNPACK_B R15, R15 ;  /* 0x0000000fff0f723e */ /* 0x000fe200020006ff */
[----:B----4-:R-:W-:Y:S04]  /*684e0*/  STL.64 [R1+0x3528], R26 ;  /* 0x0035281a01007387 */ /* 0x010fe80000100a00 */
[----:B--2---:R0:W-:Y:S04]  /*684f0*/  STL.64 [R1+0x3520], R24 ;  /* 0x0035201801007387 */ /* 0x0041e80000100a00 */
[----:B0-----:R-:W2:Y:S04]  /*68500*/  LDL.LU R24, [R1+0xdd0] ;  /* 0x000dd00001187983 */ /* 0x001ea80000300800 */
[----:B------:R-:W2:Y:S04]  /*68510*/  LDL.LU R25, [R1+0xdd4] ;  /* 0x000dd40001197983 */ /* 0x000ea80000300800 */
[----:B------:R-:W2:Y:S04]  /*68520*/  LDL.LU R26, [R1+0xdd8] ;  /* 0x000dd800011a7983 */ /* 0x000ea80000300800 */
[----:B------:R-:W2:Y:S01]  /*68530*/  LDL.LU R27, [R1+0xddc] ;  /* 0x000ddc00011b7983 */ /* 0x000ea20000300800 */
[----:B------:R-:W-:-:S02]  /*68540*/  F2FP.F16.E4M3.UNPACK_B R20, R20 ;  /* 0x00000014ff14723e */ /* 0x000fc400020006ff */
[----:B------:R-:W-:Y:S01]  /*68550*/  F2FP.F16.E4M3.UNPACK_B R21, R21 ;  /* 0x00000015ff15723e */ /* 0x000fe200020006ff */
[----:B---3--:R-:W-:Y:S01]  /*68560*/  HMMA.16816.F32 R4, R16, R14, R4 ;  /* 0x0000000e1004723c */ /* 0x008fe20000001804 */
[----:B------:R-:W-:-:S15]  /*68570*/  F2FP.F16.E4M3.UNPACK_B R10, R11 ;  /* 0x0000000bff0a723e */ /* 0x000fde00020006ff */
[----:B------:R-:W-:-:S07]  /*68580*/  NOP ;  /* 0x0000000000007918 */ /* 0x000fce0000000000 */
[----:B------:R-:W-:Y:S04]  /*68590*/  STL.64 [R1+0x8e0], R4 ;  /* 0x0008e00401007387 */ /* 0x000fe80000100a00 */
[----:B------:R0:W-:Y:S04]  /*685a0*/  STL.64 [R1+0x8e8], R6 ;  /* 0x0008e80601007387 */ /* 0x0001e80000100a00 */
[----:B0-----:R-:W3:Y:S04]  /*685b0*/  LDL.LU.64 R6, [R1+0x3538] ;  /* 0x0035380001067983 */ /* 0x001ee80000300a00 */
[----:B------:R-:W4:Y:S04]  /*685c0*/  LDL.LU.64 R4, [R1+0x3530] ;  /* 0x0035300001047983 */ /* 0x000f280000300a00 */
[----:B------:R-:W-:Y:S01]  /*685d0*/  STL [R1+0xa0], R10 ;  /* 0x0000a00a01007387 */ /* 0x000fe20000100800 */
[----:B--2---:R-:W-:-:S15]  /*685e0*/  HMMA.16816.F32 R24, R16, R20, R24 ;  /* 0x000000141018723c */ /* 0x004fde0000001818 */
[----:B------:R-:W-:-:S08]  /*685f0*/  NOP ;  /* 0x0000000000007918 */ /* 0x000fd00000000000 */
[----:B------:R-:W-:Y:S04]  /*68600*/  STL.64 [R1+0x8d0], R24 ;  /* 0x0008d01801007387 */ /* 0x000fe80000100a00 */
[----:B------:R0:W-:Y:S04]  /*68610*/  STL.64 [R1+0x8d8], R26 ;  /* 0x0008d81a01007387 */ /* 0x0001e80000100a00 */
[----:B0-----:R-:W2:Y:S04]  /*68620*/  LDL.LU.64 R26, [R1+0x3528] ;  /* 0x00352800011a7983 */ /* 0x001ea80000300a00 */
[----:B------:R-:W2:Y:S01]  /*68630*/  LDL.LU.64 R24, [R1+0x3520] ;  /* 0x0035200001187983 */ /* 0x000ea20000300a00 */
[----:B------:R-:W-:-:S05]  /*68640*/  F2FP.F16.E4M3.UNPACK_B R11, R0 ;  /* 0x00000000ff0b723e */ /* 0x000fca00020006ff */
[----:B------:R-:W-:Y:S04]  /*68650*/  STL [R1+0xa4], R11 ;  /* 0x0000a40b01007387 */ /* 0x000fe80000100800 */
[----:B------:R-:W-:Y:S04]  /*68660*/  STL.64 [R1+0x3328], R22 ;  /* 0x0033281601007387 */ /* 0x000fe80000100a00 */
[----:B------:R0:W-:Y:S04]  /*68670*/  STL.64 [R1+0x3320], R20 ;  /* 0x0033201401007387 */ /* 0x0001e80000100a00 */
[----:B0-----:R-:W4:Y:S04]  /*68680*/  LDL.LU R20, [R1+0xc60] ;  /* 0x000c600001147983 */ /* 0x001f280000300800 */
[----:B------:R-:W4:Y:S04]  /*68690*/  LDL.LU R21, [R1+0xc64] ;  /* 0x000c640001157983 */ /* 0x000f280000300800 */
[----:B------:R-:W4:Y:S04]  /*686a0*/  LDL.LU R22, [R1+0xc68] ;  /* 0x000c680001167983 */ /* 0x000f280000300800 */
[----:B------:R-:W4:Y:S01]  /*686b0*/  LDL.LU R23, [R1+0xc6c] ;  /* 0x000c6c0001177983 */ /* 0x000f220000300800 */
[----:B--2---:R-:W-:Y:S03]  /*686c0*/  HMMA.16816.F32 R16, R16, R10, R24 ;  /* 0x0000000a1010723c */ /* 0x004fe60000001818 */
[----:B------:R-:W4:Y:S04]  /*686d0*/  LDL.LU.64 R26, [R1+0x3518] ;  /* 0x00351800011a7983 */ /* 0x000f280000300a00 */
[----:B------:R-:W4:Y:S01]  /*686e0*/  LDL.LU.64 R24, [R1+0x3510] ;  /* 0x0035100001187983 */ /* 0x000f220000300a00 */
[----:B---3--:R-:W-:-:S15]  /*686f0*/  F2FP.F16.E4M3.UNPACK_B R7, R7 ;  /* 0x00000007ff07723e */ /* 0x008fde00020006ff */
[----:B------:R0:W-:Y:S04]  /*68700*/  STL.64 [R1+0x880], R16 ;  /* 0x0008801001007387 */ /* 0x0001e80000100a00 */
[----:B------:R1:W-:Y:S04]  /*68710*/  STL.64 [R1+0x888], R18 ;  /* 0x0008881201007387 */ /* 0x0003e80000100a00 */
[----:B0-----:R-:W2:Y:S04]  /*68720*/  LDL.LU R16, [R1+0xc70] ;  /* 0x000c700001107983 */ /* 0x001ea80000300800 */
[----:B------:R-:W2:Y:S04]  /*68730*/  LDL.LU R17, [R1+0xc74] ;  /* 0x000c740001117983 */ /* 0x000ea80000300800 */
[----:B-1----:R-:W2:Y:S04]  /*68740*/  LDL.LU R18, [R1+0xc78] ;  /* 0x000c780001127983 */ /* 0x002ea80000300800 */
[----:B------:R-:W2:Y:S01]  /*68750*/  LDL.LU R19, [R1+0xc7c] ;  /* 0x000c7c0001137983 */ /* 0x000ea20000300800 */
[----:B----4-:R-:W-:Y:S03]  /*68760*/  HMMA.16816.F32 R8, R4, R8, R24 ;  /* 0x000000080408723c */ /* 0x010fe60000001818 */
        /* <DEDUP_REMOVED lines=106> */
[----:B------:R-:W4:-:S15]  /*68e10*/  LDL.LU.64 R24, [R1+0x3398] ;  /* 0x0033980001187983 */ /* 0x000f1e0000300a00 */
[----:B------:R-:W-:-:S02]  /*68e20*/  NOP ;  /* 0x0000000000007918 */ /* 0x000fc40000000000 */
[----:B------:R-:W-:Y:S04]  /*68e30*/  STL.64 [R1+0x780], R8 ;  /* 0x0007800801007387 */ /* 0x000fe80000100a00 */
[----:B------:R0:W-:Y:S04]  /*68e40*/  STL.64 [R1+0x788], R10 ;  /* 0x0007880a01007387 */ /* 0x0001e80000100a00 */
[----:B0-----:R-:W3:Y:S04]  /*68e50*/  LDL.LU.64 R10, [R1+0x3390] ;  /* 0x00339000010a7983 */ /* 0x001ee80000300a00 */
[----:B------:R-:W3:Y:S01]  /*68e60*/  LDL.LU.64 R8, [R1+0x3388] ;  /* 0x0033880001087983 */ /* 0x000ee20000300a00 */
[----:B--2---:R-:W-:-:S15]  /*68e70*/  HMMA.16816.F32 R16, R4, R12, R16 ;  /* 0x0000000c0410723c */ /* 0x004fde0000001810 */
[----:B------:R-:W-:-:S08]  /*68e80*/  NOP ;  /* 0x0000000000007918 */ /* 0x000fd00000000000 */
[----:B------:R-:W-:Y:S04]  /*68e90*/  STL.64 [R1+0x770], R16 ;  /* 0x0007701001007387 */ /* 0x000fe80000100a00 */
[----:B------:R0:W-:Y:S04]  /*68ea0*/  STL.64 [R1+0x778], R18 ;  /* 0x0007781201007387 */ /* 0x0001e80000100a00 */
[----:B0-----:R-:W2:Y:S04]  /*68eb0*/  LDL.LU R18, [R1+0x233c] ;  /* 0x00233c0001127983 */ /* 0x001ea80000300800 */
[----:B------:R-:W2:Y:S01]  /*68ec0*/  LDL.LU R19, [R1+0x2348] ;  /* 0x0023480001137983 */ /* 0x000ea20000300800 */
[C---:B----4-:R-:W-:Y:S06]  /*68ed0*/  HMMA.16816.F32 R20, R4.reuse, R24, R20 ;  /* 0x000000180414723c */ /* 0x050fec0000001814 */
[----:B---3--:R-:W-:-:S15]  /*68ee0*/  HMMA.16816.F32 R8, R4, R26, R8 ;  /* 0x0000001a0408723c */ /* 0x008fde0000001808 */
[----:B------:R-:W-:-:S02]  /*68ef0*/  NOP ;  /* 0x0000000000007918 */ /* 0x000fc40000000000 */
[----:B------:R0:W-:Y:S04]  /*68f00*/  STL.64 [R1+0x760], R20 ;  /* 0x0007601401007387 */ /* 0x0001e80000100a00 */
[----:B------:R1:W-:Y:S04]  /*68f10*/  STL.64 [R1+0x768], R22 ;  /* 0x0007681601007387 */ /* 0x0003e80000100a00 */
[----:B------:R-:W3:Y:S04]  /*68f20*/  LDL.LU R0, [R1+0x2344] ;  /* 0x0023440001007983 */ /* 0x000ee80000300800 */
[----:B0-----:R-:W4:Y:S04]  /*68f30*/  LDL.LU R20, [R1+0xc00] ;  /* 0x000c000001147983 */ /* 0x001f280000300800 */
[----:B------:R-:W-:Y:S04]  /*68f40*/  STL.64 [R1+0x750], R8 ;  /* 0x0007500801007387 */ /* 0x000fe80000100a00 */
[----:B------:R-:W-:Y:S04]  /*68f50*/  STL.64 [R1+0x758], R10 ;  /* 0x0007580a01007387 */ /* 0x000fe80000100a00 */
[----:B------:R-:W4:Y:S04]  /*68f60*/  LDL.LU R21, [R1+0xc04] ;  /* 0x000c040001157983 */ /* 0x000f280000300800 */
[----:B-1----:R-:W2:Y:S04]  /*68f70*/  LDL.LU R22, [R1+0xc08] ;  /* 0x000c080001167983 */ /* 0x002ea80000300800 */
[----:B------:R-:W2:Y:S04]  /*68f80*/  LDL.LU R23, [R1+0xc0c] ;  /* 0x000c0c0001177983 */ /* 0x000ea80000300800 */
[----:B------:R-:W3:Y:S04]  /*68f90*/  LDL.LU R24, [R1+0xc20] ;  /* 0x000c200001187983 */ /* 0x000ee80000300800 */
[----:B------:R-:W3:Y:S04]  /*68fa0*/  LDL.LU R25, [R1+0xc24] ;  /* 0x000c240001197983 */ /* 0x000ee80000300800 */
[----:B------:R-:W4:Y:S04]  /*68fb0*/  LDL.LU R26, [R1+0xc28] ;  /* 0x000c2800011a7983 */ /* 0x000f280000300800 */
[----:B------:R-:W4:Y:S04]  /*68fc0*/  LDL.LU R27, [R1+0xc2c] ;  /* 0x000c2c00011b7983 */ /* 0x000f280000300800 */
[----:B----4-:R0:W-:Y:S04]  /*68fd0*/  STL.64 [R1+0x3358], R26 ;  /* 0x0033581a01007387 */ /* 0x0101e80000100a00 */
[----:B0-----:R-:W4:Y:S04]  /*68fe0*/  LDL R26, [R1] ;  /* 0x00000000011a7983 */ /* 0x001f280000100800 */
[----:B------:R-:W4:Y:S04]  /*68ff0*/  LDL R27, [R1+0x4] ;  /* 0x00000400011b7983 */ /* 0x000f280000100800 */
[----:B---3--:R-:W-:Y:S04]  /*69000*/  STL.64 [R1+0x3350], R24 ;  /* 0x0033501801007387 */ /* 0x008fe80000100a00 */
[----:B----4-:R-:W-:Y:S04]  /*69010*/  STL.64 [R1+0x3370], R26 ;  /* 0x0033701a01007387 */ /* 0x010fe80000100a00 */
[----:B--2---:R-:W-:Y:S04]  /*69020*/  STL.64 [R1+0x3338], R22 ;  /* 0x0033381601007387 */ /* 0x004fe80000100a00 */
        /* <DEDUP_REMOVED lines=30> */
[----:B------:R-:W2:Y:S04]  /*69210*/  LDL.LU R16, [R1+0x232c] ;  /* 0x00232c0001107983 */ /* 0x000ea80000300800 */
[----:B------:R-:W3:Y:S04]  /*69220*/  LDL.LU R13, [R1+0x2338] ;  /* 0x00233800010d7983 */ /* 0x000ee80000300800 */
[----:B------:R-:W-:Y:S01]  /*69230*/  STL.64 [R1+0x32e8], R14 ;  /* 0x0032e80e01007387 */ /* 0x000fe20000100a00 */
[C---:B----4-:R-:W-:Y:S03]  /*69240*/  HMMA.16816.F32 R24, R4.reuse, R24, R20 ;  /* 0x000000180418723c */ /* 0x050fe60000001814 */
[----:B---3--:R0:W-:Y:S04]  /*69250*/  STL.64 [R1+0x32e0], R12 ;  /* 0x0032e00c01007387 */ /* 0x0081e80000100a00 */
        /* <DEDUP_REMOVED lines=8> */
[----:B------:R-:W3:Y:S04]  /*692e0*/  LDL.LU R14, [R1+0xbd8] ;  /* 0x000bd800010e7983 */ /* 0x000ee80000300800 */
[----:B------:R-:W3:Y:S04]  /*692f0*/  LDL.LU R15, [R1+0xbdc] ;  /* 0x000bdc00010f7983 */ /* 0x000ee80000300800 */
[----:B------:R-:W4:Y:S04]  /*69300*/  LDL.LU R17, [R1+0x2334] ;  /* 0x0023340001117983 */ /* 0x000f280000300800 */
[----:B------:R-:W2:Y:S04]  /*69310*/  LDL.LU.64 R22, [R1+0x3380] ;  /* 0x0033800001167983 */ /* 0x000ea80000300a00 */
[----:B------:R-:W2:Y:S04]  /*69320*/  LDL.LU.64 R20, [R1+0x3378] ;  /* 0x0033780001147983 */ /* 0x000ea80000300a00 */
        /* <DEDUP_REMOVED lines=30> */
[----:B0-----:R-:W4:Y:S04]  /*69510*/  LDL.64 R26, [R1+0xa0] ;  /* 0x0000a000011a7983 */ /* 0x001f280000100a00 */
[----:B------:R0:W-:Y:S04]  /*69520*/  STL.64 [R1+0x3120], R24 ;  /* 0x0031201801007387 */ /* 0x0001e80000100a00 */
[----:B----4-:R1:W-:Y:S04]  /*69530*/  STL.64 [R1+0x32c0], R26 ;  /* 0x0032c01a01007387 */ /* 0x0103e80000100a00 */
[----:B0-----:R-:W4:Y:S04]  /*69540*/  LDL.LU R24, [R1+0xdc0] ;  /* 0x000dc00001187983 */ /* 0x001f280000300800 */
[----:B------:R-:W4:Y:S04]  /*69550*/  LDL.LU R25, [R1+0xdc4] ;  /* 0x000dc40001197983 */ /* 0x000f280000300800 */
[----:B-1----:R-:W3:Y:S04]  /*69560*/  LDL.LU R26, [R1+0xdc8] ;  /* 0x000dc800011a7983 */ /* 0x002ee80000300800 */
        /* <DEDUP_REMOVED lines=16> */
[----:B0-----:R-:W3:Y:S04]  /*69670*/  LDL.LU.64 R10, [R1+0x3308] ;  /* 0x00330800010a7983 */ /* 0x001ee80000300a00 */
[----:B------:R-:W4:Y:S02]  /*69680*/  LDL.LU.64 R8, [R1+0x3300] ;  /* 0x0033000001087983 */ /* 0x000f240000300a00 */
[----:B----4-:R-:W-:-:S15]  /*69690*/  HMMA.16816.F32 R12, R4, R8, R12 ;  /* 0x00000008040c723c */ /* 0x010fde000000180c */
        /* <DEDUP_REMOVED lines=10> */
[----:B------:R-:W4:Y:S04]  /*69740*/  LDL.LU.64 R12, [R1+0x32e0] ;  /* 0x0032e000010c7983 */ /* 0x000f280000300a00 */
[----:B------:R-:W-:Y:S04]  /*69750*/  STL.64 [R1+0x30e8], R10 ;  /* 0x0030e80a01007387 */ /* 0x000fe80000100a00 */
[----:B------:R0:W-:Y:S04]  /*69760*/  STL.64 [R1+0x30e0], R8 ;  /* 0x0030e00801007387 */ /* 0x0001e80000100a00 */
[----:B0-----:R-:W3:Y:S04]  /*69770*/  LDL.LU R8, [R1+0xba0] ;  /* 0x000ba00001087983 */ /* 0x001ee80000300800 */
[----:B------:R-:W3:Y:S04]  /*69780*/  LDL.LU R9, [R1+0xba4] ;  /* 0x000ba40001097983 */ /* 0x000ee80000300800 */
[----:B------:R-:W3:Y:S04]  /*69790*/  LDL.LU R10, [R1+0xba8] ;  /* 0x000ba800010a7983 */ /* 0x000ee80000300800 */
[----:B------:R-:W3:Y:S01]  /*697a0*/  LDL.LU R11, [R1+0xbac] ;  /* 0x000bac00010b7983 */ /* 0x000ee20000300800 */
[----:B----4-:R-:W-:-:S02]  /*697b0*/  IMAD R16, R16, 0x100, R12 ;  /* 0x0000010010107824 */ /* 0x010fc400078e020c */
[----:B------:R-:W-:Y:S01]  /*697c0*/  IMAD R17, R17, 0x100, R13 ;  /* 0x0000010011117824 */ /* 0x000fe200078e020d */
[----:B------:R-:W2:Y:S04]  /*697d0*/  LDL.LU R12, [R1+0x32dc] ;  /* 0x0032dc00010c7983 */ /* 0x000ea80000300800 */
[----:B------:R-:W2:Y:S02]  /*697e0*/  LDL.LU R13, [R1+0x32d8] ;  /* 0x0032d800010d7983 */ /* 0x000ea40000300800 */
[----:B--2---:R-:W-:-:S15]  /*697f0*/  HMMA.16816.F32 R24, R4, R12, R24 ;  /* 0x0000000c0418723c */ /* 0x004fde0000001818 */
[----:B------:R-:W-:-:S08]  /*69800*/  NOP ;  /* 0x0000000000007918 */ /* 0x000fd00000000000 */
[----:B------:R-:W-:Y:S04]  /*69810*/  STL.64 [R1+0x6b0], R24 ;  /* 0x0006b01801007387 */ /* 0x000fe80000100a00 */
[----:B------:R0:W-:Y:S04]  /*69820*/  STL.64 [R1+0x6b8], R26 ;  /* 0x0006b81a01007387 */ /* 0x0001e80000100a00 */
[----:B0-----:R-:W3:Y:S04]  /*69830*/  LDL.LU.64 R26, [R1+0x32d0] ;  /* 0x0032d000011a7983 */ /* 0x001ee80000300a00 */
[----:B------:R-:W3:Y:S04]  /*69840*/  LDL.LU.64 R24, [R1+0x32c8] ;  /* 0x0032c80001187983 */ /* 0x000ee80000300a00 */
[----:B------:R0:W-:Y:S04]  /*69850*/  STL [R1+0x309c], R12 ;  /* 0x00309c0c01007387 */ /* 0x0001e80000100800 */
[----:B0-----:R-:W2:Y:S04]  /*69860*/  LDL.LU R12, [R1+0x2340] ;  /* 0x00234000010c7983 */ /* 0x001ea80000300800 */
[----:B------:R-:W-:Y:S01]  /*69870*/  STL [R1+0x3098], R13 ;  /* 0x0030980d01007387 */ /* 0x000fe20000100800 */
[----:B---3--:R-:W-:Y:S01]  /*69880*/  HMMA.16816.F32 R24, R4, R14, R24 ;  /* 0x0000000e0418723c */ /* 0x008fe20000001818 */
[----:B--2---:R-:W-:-:S15]  /*69890*/  IMAD R18, R18, 0x100, R12 ;  /* 0x0000010012127824 */ /* 0x004fde00078e020c */
[----:B------:R-:W-:-:S07]  /*698a0*/  NOP ;  /* 0x0000000000007918 */ /* 0x000fce0000000000 */
[----:B------:R-:W-:Y:S04]  /*698b0*/  STL.64 [R1+0x8c0], R24 ;  /* 0x0008c01801007387 */ /* 0x000fe80000100a00 */
[----:B------:R0:W-:Y:S04]  /*698c0*/  STL.64 [R1+0x8c8], R26 ;  /* 0x0008c81a01007387 */ /* 0x0001e80000100a00 */
[----:B0-----:R-:W2:Y:S04]  /*698d0*/  LDL.LU.64 R26, [R1+0x32c0] ;  /* 0x0032c000011a7983 */ /* 0x001ea80000300a00 */
[----:B------:R0:W-:Y:S04]  /*698e0*/  STL [R1+0x3084], R14 ;  /* 0x0030840e01007387 */ /* 0x0001e80000100800 */
[----:B------:R1:W-:Y:S04]  /*698f0*/  STL [R1+0x3080], R15 ;  /* 0x0030800f01007387 */ /* 0x0003e80000100800 */
[----:B------:R-:W3:Y:S04]  /*69900*/  LDL.LU R12, [R1+0xdb0] ;  /* 0x000db000010c7983 */ /* 0x000ee80000300800 */
[----:B------:R-:W3:Y:S04]  /*69910*/  LDL.LU R13, [R1+0xdb4] ;  /* 0x000db400010d7983 */ /* 0x000ee80000300800 */
[----:B0-----:R-:W3:Y:S04]  /*69920*/  LDL.LU R14, [R1+0xdb8] ;  /* 0x000db800010e7983 */ /* 0x001ee80000300800 */
[----:B-1----:R-:W3:Y:S04]  /*69930*/  LDL.LU R15, [R1+0xdbc] ;  /* 0x000dbc00010f7983 */ /* 0x002ee80000300800 */
[----:B------:R-:W-:Y:S04]  /*69940*/  STL.64 [R1+0x3108], R22 ;  /* 0x0031081601007387 */ /* 0x000fe80000100a00 */
[----:B------:R-:W-:Y:S01]  /*69950*/  STL.64 [R1+0x3100], R20 ;  /* 0x0031001401007387 */ /* 0x000fe20000100a00 */
[C---:B---3--:R-:W-:Y:S06]  /*69960*/  HMMA.16816.F32 R12, R4.reuse, R20, R12 ;  /* 0x00000014040c723c */ /* 0x048fec000000180c */
[----:B--2---:R-:W-:-:S15]  /*69970*/  HMMA.16816.F32 R4, R4, R26, R8 ;  /* 0x0000001a0404723c */ /* 0x004fde0000001808 */
[----:B------:R-:W-:-:S02]  /*69980*/  NOP ;  /* 0x0000000000007918 */ /* 0x000fc40000000000 */
[----:B------:R-:W-:Y:S04]  /*69990*/  STL.64 [R1+0x8b0], R12 ;  /* 0x0008b00c01007387 */ /* 0x000fe80000100a00 */
[----:B------:R-:W-:Y:S04]  /*699a0*/  STL.64 [R1+0x8b8], R14 ;  /* 0x0008b80e01007387 */ /* 0x000fe80000100a00 */
        /* <DEDUP_REMOVED lines=37> */
[----:B------:R-:W-:Y:S01]  /*69c00*/  IMAD R19, R0, 0x100, R19 ;  /* 0x0000010000137824 */ /* 0x000fe200078e0213 */
[----:B------:R-:W-:-:S02]  /*69c10*/  F2FP.F16.E4M3.UNPACK_B R16, R16 ;  /* 0x00000010ff10723e */ /* 0x000fc400020006ff */
        /* <DEDUP_REMOVED lines=8> */
[----:B------:R-:W-:Y:S01]  /*69ca0*/  F2FP.F16.E4M3.UNPACK_B R19, R19 ;  /* 0x00000013ff13723e */ /* 0x000fe200020006ff */
[----:B------:R-:W3:Y:S01]  /*69cb0*/  LDL.LU R20, [R1+0xb30] ;  /* 0x000b300001147983 */ /* 0x000ee20000300800 */
[----:B------:R-:W-:-:S03]  /*69cc0*/  IMAD.MOV.U32 R13, RZ, RZ, R27 ;  /* 0x000000ffff0d7224 */ /* 0x000fc600078e001b */
[----:B------:R-:W3:Y:S04]  /*69cd0*/  LDL.LU R21, [R1+0xb34] ;  /* 0x000b340001157983 */ /* 0x000ee80000300800 */
[----:B------:R-:W3:Y:S01]  /*69ce0*/  LDL.LU R22, [R1+0xb38] ;  /* 0x000b380001167983 */ /* 0x000ee20000300800 */
[----:B------:R-:W-:-:S03]  /*69cf0*/  IMAD.MOV.U32 R14, RZ, RZ, R26 ;  /* 0x000000ffff0e7224 */ /* 0x000fc600078e001a */
[----:B------:R-:W3:Y:S04]  /*69d00*/  LDL.LU R23, [R1+0xb3c] ;  /* 0x000b3c0001177983 */ /* 0x000ee80000300800 */
[----:B------:R-:W3:Y:S04]  /*69d10*/  LDL.64 R24, [R1+0x70] ;  /* 0x0000700001187983 */ /* 0x000ee80000100a00 */
[----:B------:R-:W3:Y:S04]  /*69d20*/  LDL.LU.64 R26, [R1+0x68] ;  /* 0x00006800011a7983 */ /* 0x000ee80000300a00 */
[----:B------:R0:W-:Y:S01]  /*69d30*/  STL [R1+0x30a4], R13 ;  /* 0x0030a40d01007387 */ /* 0x0001e20000100800 */
[----:B----4-:R-:W-:-:S03]  /*69d40*/  IMAD.MOV.U32 R6, RZ, RZ, R4 ;  /* 0x000000ffff067224 */ /* 0x010fc600078e0004 */
[----:B0-----:R-:W4:Y:S04]  /*69d50*/  LDL.LU.64 R12, [R1+0x90] ;  /* 0x00009000010c7983 */ /* 0x001f280000300a00 */
[----:B------:R-:W-:Y:S01]  /*69d60*/  STL [R1+0x30a0], R14 ;  /* 0x0030a00e01007387 */ /* 0x000fe20000100800 */
[----:B--2---:R-:W-:-:S15]  /*69d70*/  HMMA.16816.F32 R8, R16, R4, R8 ;  /* 0x000000041008723c */ /* 0x004fde0000001808 */
[----:B------:R-:W-:-:S08]  /*69d80*/  NOP ;  /* 0x0000000000007918 */ /* 0x000fd00000000000 */
[----:B------:R-:W-:Y:S04]  /*69d90*/  STL.64 [R1+0x690], R8 ;  /* 0x0006900801007387 */ /* 0x000fe80000100a00 */
[----:B------:R0:W-:Y:S04]  /*69da0*/  STL.64 [R1+0x698], R10 ;  /* 0x0006980a01007387 */ /* 0x0001e80000100a00 */
[----:B0-----:R-:W2:Y:S04]  /*69db0*/  LDL.LU.64 R10, [R1+0x32b8] ;  /* 0x0032b800010a7983 */ /* 0x001ea80000300a00 */
[----:B------:R-:W2:Y:S04]  /*69dc0*/  LDL.LU.64 R8, [R1+0x32b0] ;  /* 0x0032b00001087983 */ /* 0x000ea80000300a00 */
[----:B------:R0:W-:Y:S04]  /*69dd0*/  STL [R1+0x30ac], R5 ;  /* 0x0030ac0501007387 */ /* 0x0001e80000100800 */
[----:B0-----:R-:W3:Y:S04]  /*69de0*/  LDL.LU.64 R4, [R1+0x80] ;  /* 0x0000800001047983 */ /* 0x001ee80000300a00 */
[----:B------:R0:W-:Y:S04]  /*69df0*/  STL [R1+0x30a8], R6 ;  /* 0x0030a80601007387 */ /* 0x0001e80000100800 */
[----:B0-----:R-:W2:Y:S02]  /*69e00*/  LDL.LU.64 R6, [R1+0x98] ;  /* 0x0000980001067983 */ /* 0x001ea40000300a00 */
[----:B--2---:R-:W-:-:S15]  /*69e10*/  HMMA.16816.F32 R8, R16, R6, R8 ;  /* 0x000000061008723c */ /* 0x004fde0000001808 */
[----:B------:R-:W-:-:S08]  /*69e20*/  NOP ;  /* 0x0000000000007918 */ /* 0x000fd00000000000 */
[----:B------:R-:W-:Y:S04]  /*69e30*/  STL.64 [R1+0x680], R8 ;  /* 0x0006800801007387 */ /* 0x000fe80000100a00 */
[----:B------:R0:W-:Y:S04]  /*69e40*/  STL.64 [R1+0x688], R10 ;  /* 0x0006880a01007387 */ /* 0x0001e80000100a00 */
[----:B0-----:R-:W2:Y:S04]  /*69e50*/  LDL.LU.64 R10, [R1+0x32a8] ;  /* 0x0032a800010a7983 */ /* 0x001ea80000300a00 */
[----:B------:R-:W2:Y:S01]  /*69e60*/  LDL.LU.64 R8, [R1+0x32a0] ;  /* 0x0032a00001087983 */ /* 0x000ea20000300a00 */
[----:B------:R-:W-:-:S03]  /*69e70*/  IMAD.MOV.U32 R15, RZ, RZ, R6 ;  /* 0x000000ffff0f7224 */ /* 0x000fc600078e0006 */
[----:B------:R-:W-:Y:S01]  /*69e80*/  STL [R1+0x30b4], R7 ;  /* 0x0030b40701007387 */ /* 0x000fe20000100800 */
[----:B----4-:R-:W-:-:S03]  /*69e90*/  IMAD.MOV.U32 R14, RZ, RZ, R12 ;  /* 0x000000ffff0e7224 */ /* 0x010fc600078e000c */
[----:B------:R-:W-:Y:S01]  /*69ea0*/  STL [R1+0x30b0], R15 ;  /* 0x0030b00f01007387 */ /* 0x000fe20000100800 */
[----:B--2---:R-:W-:Y:S07]  /*69eb0*/  HMMA.16816.F32 R8, R16, R12, R8 ;  /* 0x0000000c1008723c */ /* 0x004fee0000001808 */
[----:B------:R-:W-:-:S15]  /*69ec0*/  IMAD.MOV.U32 R12, RZ, RZ, R13 ;  /* 0x000000ffff0c7224 */ /* 0x000fde00078e000d */
[----:B------:R-:W-:-:S01]  /*69ed0*/  NOP ;  /* 0x0000000000007918 */ /* 0x000fc20000000000 */
[----:B------:R-:W-:Y:S04]  /*69ee0*/  STL.64 [R1+0x670], R8 ;  /* 0x0006700801007387 */ /* 0x000fe80000100a00 */
[----:B------:R0:W-:Y:S04]  /*69ef0*/  STL.64 [R1+0x678], R10 ;  /* 0x0006780a01007387 */ /* 0x0001e80000100a00 */
[----:B0-----:R-:W2:Y:S04]  /*69f00*/  LDL.LU.64 R10, [R1+0x3298] ;  /* 0x00329800010a7983 */ /* 0x001ea80000300a00 */
[----:B------:R-:W2:Y:S04]  /*69f10*/  LDL.LU.64 R8, [R1+0x3290] ;  /* 0x0032900001087983 */ /* 0x000ea80000300a00 */
[----:B------:R0:W-:Y:S04]  /*69f20*/  STL [R1+0x30bc], R12 ;  /* 0x0030bc0c01007387 */ /* 0x0001e80000100800 */
[----:B0-----:R-:W2:Y:S04]  /*69f30*/  LDL.LU.64 R12, [R1+0x88] ;  /* 0x00008800010c7983 */ /* 0x001ea80000300a00 */
[----:B------:R-:W-:Y:S01]  /*69f40*/  STL [R1+0x30b8], R14 ;  /* 0x0030b80e01007387 */ /* 0x000fe20000100800 */
[----:B--2---:R-:W-:-:S15]  /*69f50*/  HMMA.16816.F32 R8, R16, R12, R8 ;  /* 0x0000000c1008723c */ /* 0x004fde0000001808 */
[----:B------:R-:W-:-:S08]  /*69f60*/  NOP ;  /* 0x0000000000007918 */ /* 0x000fd00000000000 */
[----:B------:R-:W-:Y:S04]  /*69f70*/  STL.64 [R1+0x660], R8 ;  /* 0x0006600801007387 */ /* 0x000fe80000100a00 */
[----:B------:R0:W-:Y:S04]  /*69f80*/  STL.64 [R1+0x668], R10 ;  /* 0x0006680a01007387 */ /* 0x0001e80000100a00 */
[----:B0-----:R-:W3:Y:S04]  /*69f90*/  LDL.LU.64 R10, [R1+0x3288] ;  /* 0x00328800010a7983 */ /* 0x001ee80000300a00 */
[----:B------:R-:W3:Y:S01]  /*69fa0*/  LDL.LU.64 R8, [R1+0x3280] ;  /* 0x0032800001087983 */ /* 0x000ee20000300a00 */
[----:B------:R-:W-:-:S05]  /*69fb0*/  IMAD.MOV.U32 R6, RZ, RZ, R12 ;  /* 0x000000ffff067224 */ /* 0x000fca00078e000c */
[----:B------:R0:W-:Y:S04]  /*69fc0*/  STL [R1+0x30c0], R6 ;  /* 0x0030c00601007387 */ /* 0x0001e80000100800 */
[----:B0-----:R-:W2:Y:S01]  /*69fd0*/  LDL.LU.64 R6, [R1+0x78] ;  /* 0x0000780001067983 */ /* 0x001ea20000300a00 */
[----:B---3--:R-:W-:-:S15]  /*69fe0*/  HMMA.16816.F32 R8, R16, R4, R8 ;  /* 0x000000041008723c */ /* 0x008fde0000001808 */
[----:B------:R-:W-:-:S08]  /*69ff0*/  NOP ;  /* 0x0000000000007918 */ /* 0x000fd00000000000 */
[----:B------:R-:W-:Y:S04]  /*6a000*/  STL.64 [R1+0x650], R8 ;  /* 0x0006500801007387 */ /* 0x000fe80000100a00 */
[----:B------:R0:W-:Y:S04]  /*6a010*/  STL.64 [R1+0x658], R10 ;  /* 0x0006580a01007387 */ /* 0x0001e80000100a00 */
[----:B0-----:R-:W2:Y:S04]  /*6a020*/  LDL.LU.64 R10, [R1+0x3278] ;  /* 0x00327800010a7983 */ /* 0x001ea80000300a00 */
[----:B------:R-:W2:Y:S04]  /*6a030*/  LDL.LU.64 R8, [R1+0x3270] ;  /* 0x0032700001087983 */ /* 0x000ea80000300a00 */
        /* <DEDUP_REMOVED lines=8> */
[----:B------:R-:W-:Y:S01]  /*6a0c0*/  IMAD.MOV.U32 R14, RZ, RZ, R6 ;  /* 0x000000ffff0e7224 */ /* 0x000fe200078e0006 */
[----:B------:R0:W-:Y:S02]  /*6a0d0*/  STL [R1+0x30dc], R7 ;  /* 0x0030dc0701007387 */ /* 0x0001e40000100800 */
[----:B0-----:R-:W-:Y:S06]  /*6a0e0*/  HMMA.16816.F32 R4, R16, R24, R20 ;  /* 0x000000181004723c */ /* 0x001fec0000001814 */
[----:B------:R-:W-:Y:S02]  /*6a0f0*/  IMAD.MOV.U32 R0, RZ, RZ, R25 ;  /* 0x000000ffff007224 */ /* 0x000fe400078e0019 */
[----:B------:R-:W-:-:S15]  /*6a100*/  IMAD.MOV.U32 R12, RZ, RZ, R27 ;  /* 0x000000ffff0c7224 */ /* 0x000fde00078e001b */
[----:B------:R-:W-:Y:S04]  /*6a110*/  STL.64 [R1+0x630], R4 ;  /* 0x0006300401007387 */ /* 0x000fe80000100a00 */
[----:B------:R0:W-:Y:S02]  /*6a120*/  STL.64 [R1+0x638], R6 ;  /* 0x0006380601007387 */ /* 0x0001e40000100a00 */
[----:B0-----:R-:W-:Y:S01]  /*6a130*/  IMAD.MOV.U32 R6, RZ, RZ, R26 ;  /* 0x000000ffff067224 */ /* 0x001fe200078e001a */
[----:B--2---:R-:W-:-:S15]  /*6a140*/  HMMA.16816.F32 R8, R16, R26, R8 ;  /* 0x0000001a1008723c */ /* 0x004fde0000001808 */
[----:B------:R-:W-:-:S08]  /*6a150*/  NOP ;  /* 0x0000000000007918 */ /* 0x000fd00000000000 */
[----:B------:R0:W-:Y:S04]  /*6a160*/  STL.64 [R1+0x620], R8 ;  /* 0x0006200801007387 */ /* 0x0001e80000100a00 */
[----:B------:R1:W-:Y:S04]  /*6a170*/  STL.64 [R1+0x628], R10 ;  /* 0x0006280a01007387 */ /* 0x0003e80000100a00 */
[----:B0-----:R-:W2:Y:S04]  /*6a180*/  LDL.LU R8, [R1+0xa00] ;  /* 0x000a000001087983 */ /* 0x001ea80000300800 */
[----:B------:R-:W2:Y:S04]  /*6a190*/  LDL.LU R9, [R1+0xa04] ;  /* 0x000a040001097983 */ /* 0x000ea80000300800 */
[----:B-1----:R-:W3:Y:S04]  /*6a1a0*/  LDL.LU R10, [R1+0xa08] ;  /* 0x000a0800010a7983 */ /* 0x002ee80000300800 */
[----:B------:R-:W3:Y:S04]  /*6a1b0*/  LDL.LU R11, [R1+0xa0c] ;  /* 0x000a0c00010b7983 */ /* 0x000ee80000300800 */
[----:B------:R-:W4:Y:S04]  /*6a1c0*/  LDL.LU R20, [R1+0xa20] ;  /* 0x000a200001147983 */ /* 0x000f280000300800 */
[----:B------:R-:W4:Y:S04]  /*6a1d0*/  LDL.LU R21, [R1+0xa24] ;  /* 0x000a240001157983 */ /* 0x000f280000300800 */
[----:B------:R-:W2:Y:S04]  /*6a1e0*/  LDL.LU R22, [R1+0xa28] ;  /* 0x000a280001167983 */ /* 0x000ea80000300800 */
        /* <DEDUP_REMOVED lines=120> */
[C---:B----4-:R-:W-:Y:S03]  /*6a970*/  HMMA.16816.F32 R24, R16.reuse, R4, R24 ;  /* 0x000000041018723c */ /* 0x050fe60000001818 */
        /* <DEDUP_REMOVED lines=8> */
[----:B0-----:R-:W3:Y:S04]  /*6aa00*/  LDL.LU R8, [R1+0xa10] ;  /* 0x000a100001087983 */ /* 0x001ee80000300800 */
[----:B------:R-:W3:Y:S04]  /*6aa10*/  LDL.LU R9, [R1+0xa14] ;  /* 0x000a140001097983 */ /* 0x000ee80000300800 */
[----:B------:R-:W3:Y:S04]  /*6aa20*/  LDL.LU R10, [R1+0xa18] ;  /* 0x000a1800010a7983 */ /* 0x000ee80000300800 */
[----:B------:R-:W3:Y:S04]  /*6aa30*/  LDL.LU R11, [R1+0xa1c] ;  /* 0x000a1c00010b7983 */ /* 0x000ee80000300800 */
[----:B------:R-:W-:Y:S04]  /*6aa40*/  STL.64 [R1+0x30d0], R14 ;  /* 0x0030d00e01007387 */ /* 0x000fe80000100a00 */
[----:B------:R0:W-:Y:S04]  /*6aa50*/  STL.64 [R1+0x30c8], R12 ;  /* 0x0030c80c01007387 */ /* 0x0001e80000100a00 */
[----:B0-----:R-:W4:Y:S04]  /*6aa60*/  LDL.LU R12, [R1+0x8a0] ;  /* 0x0008a000010c7983 */ /* 0x001f280000300800 */
[----:B------:R-:W4:Y:S04]  /*6aa70*/  LDL.LU R13, [R1+0x8a4] ;  /* 0x0008a400010d7983 */ /* 0x000f280000300800 */
[----:B------:R-:W4:Y:S04]  /*6aa80*/  LDL.LU R14, [R1+0x8a8] ;  /* 0x0008a800010e7983 */ /* 0x000f280000300800 */
[----:B------:R-:W4:Y:S04]  /*6aa90*/  LDL.LU R15, [R1+0x8ac] ;  /* 0x0008ac00010f7983 */ /* 0x000f280000300800 */
        /* <DEDUP_REMOVED lines=51> */
[----:B0-----:R-:W2:Y:S01]  /*6add0*/  LDL.LU.64 R26, [R1+0x31b0] ;  /* 0x0031b000011a7983 */ /* 0x001ea20000300a00 */
[----:B------:R-:W-:-:S03]  /*6ade0*/  IMAD.MOV.U32 R7, RZ, RZ, R4 ;  /* 0x000000ffff077224 */ /* 0x000fc600078e0004 */
        /* <DEDUP_REMOVED lines=61> */
[----:B--2---:R-:W-:-:S15]  /*6b1c0*/  HMMA.16816.F32 R8, R16, R22, R8 ;  /* 0x000000161008723c */ /* 0x004fde0000001808 */
[----:B------:R-:W-:-:S08]  /*6b1d0*/  NOP ;  /* 0x0000000000007918 */ /* 0x000fd00000000000 */
[----:B------:R-:W-:Y:S04]  /*6b1e0*/  STL.64 [R1+0x510], R8 ;  /* 0x0005100801007387 */ /* 0x000fe80000100a00 */
[----:B------:R0:W-:Y:S04]  /*6b1f0*/  STL.64 [R1+0x518], R10 ;  /* 0x0005180a01007387 */ /* 0x0001e80000100a00 */
[----:B0-----:R-:W2:Y:S04]  /*6b200*/  LDL.LU.64 R10, [R1+0x30f8] ;  /* 0x0030f800010a7983 */ /* 0x001ea80000300a00 */
[----:B------:R-:W2:Y:S04]  /*6b210*/  LDL.LU.64 R8, [R1+0x30f0] ;  /* 0x0030f00001087983 */ /* 0x000ea80000300a00 */
[----:B------:R0:W-:Y:S04]  /*6b220*/  STL.64 [R1+0x3078], R22 ;  /* 0x0030781601007387 */ /* 0x0001e80000100a00 */
[----:B0-----:R-:W4:Y:S04]  /*6b230*/  LDL.LU R23, [R1+0x2350] ;  /* 0x0023500001177983 */ /* 0x001f280000300800 */
[----:B---3--:R-:W-:Y:S01]  /*6b240*/  STL.64 [R1+0x3070], R20 ;  /* 0x0030701401007387 */ /* 0x008fe20000100a00 */
[----:B--2---:R-:W-:-:S15]  /*6b250*/  HMMA.16816.F32 R8, R16, R2, R8 ;  /* 0x000000021008723c */ /* 0x004fde0000001808 */
[----:B------:R-:W-:-:S08]  /*6b260*/  NOP ;  /* 0x0000000000007918 */ /* 0x000fd00000000000 */
[----:B------:R-:W-:Y:S04]  /*6b270*/  STL.64 [R1+0x500], R8 ;  /* 0x0005000801007387 */ /* 0x000fe80000100a00 */
[----:B------:R0:W-:Y:S04]  /*6b280*/  STL.64 [R1+0x508], R10 ;  /* 0x0005080a01007387 */ /* 0x0001e80000100a00 */
[----:B0-----:R-:W2:Y:S04]  /*6b290*/  LDL.LU.64 R10, [R1+0x30e8] ;  /* 0x0030e800010a7983 */ /* 0x001ea80000300a00 */
[----:B------:R-:W4:Y:S02]  /*6b2a0*/  LDL.LU.64 R8, [R1+0x30e0] ;  /* 0x0030e00001087983 */ /* 0x000f240000300a00 */
[C---:B----4-:R-:W-:Y:S06]  /*6b2b0*/  HMMA.16816.F32 R24, R16.reuse, R8, R24 ;  /* 0x000000081018723c */ /* 0x050fec0000001818 */
[----:B--2---:R-:W-:-:S15]  /*6b2c0*/  HMMA.16816.F32 R12, R16, R10, R12 ;  /* 0x0000000a100c723c */ /* 0x004fde000000180c */
[----:B------:R-:W-:-:S02]  /*6b2d0*/  NOP ;  /* 0x0000000000007918 */ /* 0x000fc40000000000 */
[----:B------:R-:W-:Y:S04]  /*6b2e0*/  STL.64 [R1+0x4f0], R24 ;  /* 0x0004f01801007387 */ /* 0x000fe80000100a00 */
[----:B------:R0:W-:Y:S02]  /*6b2f0*/  STL.64 [R1+0x4f8], R26 ;  /* 0x0004f81a01007387 */ /* 0x0001e40000100a00 */
[----:B0-----:R-:W-:Y:S02]  /*6b300*/  IMAD.MOV.U32 R26, RZ, RZ, R7 ;  /* 0x000000ffff1a7224 */ /* 0x001fe400078e0007 */
[----:B------:R-:W-:Y:S01]  /*6b310*/  IMAD.MOV.U32 R27, RZ, RZ, R5 ;  /* 0x000000ffff1b7224 */ /* 0x000fe200078e0005 */
[----:B------:R-:W2:Y:S04]  /*6b320*/  LDL.LU R7, [R1+0x30dc] ;  /* 0x0030dc0001077983 */ /* 0x000ea80000300800 */
[----:B------:R-:W3:Y:S04]  /*6b330*/  LDL.LU R5, [R1+0x30d8] ;  /* 0x0030d80001057983 */ /* 0x000ee80000300800 */
[----:B------:R-:W-:Y:S04]  /*6b340*/  STL.64 [R1+0x4e0], R12 ;  /* 0x0004e00c01007387 */ /* 0x000fe80000100a00 */
[----:B------:R0:W-:Y:S04]  /*6b350*/  STL.64 [R1+0x4e8], R14 ;  /* 0x0004e80e01007387 */ /* 0x0001e80000100a00 */
[----:B0-----:R-:W4:Y:S04]  /*6b360*/  LDL.LU.64 R14, [R1+0x30d0] ;  /* 0x0030d000010e7983 */ /* 0x001f280000300a00 */
[----:B------:R-:W2:Y:S01]  /*6b370*/  LDL.LU.64 R12, [R1+0x30c8] ;  /* 0x0030c800010c7983 */ /* 0x000ea20000300a00 */
[----:B------:R-:W-:-:S03]  /*6b380*/  IMAD.MOV.U32 R24, RZ, RZ, R6 ;  /* 0x000000ffff187224 */ /* 0x000fc600078e0006 */
[----:B------:R-:W3:Y:S01]  /*6b390*/  LDL.LU R6, [R1+0x30c0] ;  /* 0x0030c00001067983 */ /* 0x000ee20000300800 */
[----:B--2---:R-:W-:-:S03]  /*6b3a0*/  IMAD.MOV.U32 R25, RZ, RZ, R12 ;  /* 0x000000ffff197224 */ /* 0x004fc600078e000c */
[----:B------:R-:W2:Y:S04]  /*6b3b0*/  LDL.LU R12, [R1+0x30bc] ;  /* 0x0030bc00010c7983 */ /* 0x000ea80000300800 */
[----:B------:R-:W-:Y:S04]  /*6b3c0*/  STL.64 [R1+0x2fb8], R26 ;  /* 0x002fb81a01007387 */ /* 0x000fe80000100a00 */
[----:B------:R-:W-:Y:S04]  /*6b3d0*/  STL.64 [R1+0x2fb0], R24 ;  /* 0x002fb01801007387 */ /* 0x000fe80000100a00 */
[----:B------:R-:W-:Y:S04]  /*6b3e0*/  STL.64 [R1+0x2e40], R10 ;  /* 0x002e400a01007387 */ /* 0x000fe80000100a00 */
[----:B------:R0:W-:Y:S04]  /*6b3f0*/  STL.64 [R1+0x2e38], R8 ;  /* 0x002e380801007387 */ /* 0x0001e80000100a00 */
[----:B0-----:R-:W2:Y:S04]  /*6b400*/  LDL.LU R8, [R1+0x940] ;  /* 0x0009400001087983 */ /* 0x001ea80000300800 */
[----:B------:R-:W2:Y:S04]  /*6b410*/  LDL.LU R9, [R1+0x944] ;  /* 0x0009440001097983 */ /* 0x000ea80000300800 */
[----:B------:R-:W2:Y:S04]  /*6b420*/  LDL.LU R10, [R1+0x948] ;  /* 0x00094800010a7983 */ /* 0x000ea80000300800 */
[----:B------:R-:W2:Y:S01]  /*6b430*/  LDL.LU R11, [R1+0x94c] ;  /* 0x00094c00010b7983 */ /* 0x000ea20000300800 */
[----:B----4-:R-:W-:-:S02]  /*6b440*/  IMAD.MOV.U32 R26, RZ, RZ, R14 ;  /* 0x000000ffff1a7224 */ /* 0x010fc400078e000e */
[----:B------:R-:W-:Y:S02]  /*6b450*/  IMAD.MOV.U32 R27, RZ, RZ, R7 ;  /* 0x000000ffff1b7224 */ /* 0x000fe400078e0007 */
[----:B------:R-:W-:Y:S02]  /*6b460*/  IMAD.MOV.U32 R24, RZ, RZ, R15 ;  /* 0x000000ffff187224 */ /* 0x000fe400078e000f */
[----:B---3--:R-:W-:Y:S01]  /*6b470*/  IMAD.MOV.U32 R25, RZ, RZ, R5 ;  /* 0x000000ffff197224 */ /* 0x008fe200078e0005 */
[----:B--2---:R-:W-:Y:S04]  /*6b480*/  STL.64 [R1+0x2fc8], R10 ;  /* 0x002fc80a01007387 */ /* 0x004fe80000100a00 */
[----:B------:R0:W-:Y:S04]  /*6b490*/  STL.64 [R1+0x2fc0], R8 ;  /* 0x002fc00801007387 */ /* 0x0001e80000100a00 */
[----:B------:R-:W2:Y:S04]  /*6b4a0*/  LDL.LU R14, [R1+0x30b8] ;  /* 0x0030b800010e7983 */ /* 0x000ea80000300800 */
[----:B------:R-:W3:Y:S04]  /*6b4b0*/  LDL.LU R7, [R1+0x30b4] ;  /* 0x0030b40001077983 */ /* 0x000ee80000300800 */
[----:B------:R-:W4:Y:S04]  /*6b4c0*/  LDL.LU R15, [R1+0x30b0] ;  /* 0x0030b000010f7983 */ /* 0x000f280000300800 */
[----:B------:R-:W3:Y:S04]  /*6b4d0*/  LDL.LU R5, [R1+0x30ac] ;  /* 0x0030ac0001057983 */ /* 0x000ee80000300800 */
[----:B------:R1:W-:Y:S04]  /*6b4e0*/  STL.64 [R1+0x2fd0], R26 ;  /* 0x002fd01a01007387 */ /* 0x0003e80000100a00 */
[----:B------:R-:W-:Y:S04]  /*6b4f0*/  STL.64 [R1+0x2fe8], R24 ;  /* 0x002fe81801007387 */ /* 0x000fe80000100a00 */
[----:B0-----:R-:W2:Y:S04]  /*6b500*/  LDL.LU R8, [R1+0x970] ;  /* 0x0009700001087983 */ /* 0x001ea80000300800 */
[----:B------:R-:W2:Y:S04]  /*6b510*/  LDL.LU R9, [R1+0x974] ;  /* 0x0009740001097983 */ /* 0x000ea80000300800 */
[----:B------:R-:W4:Y:S04]  /*6b520*/  LDL.LU R10, [R1+0x978] ;  /* 0x00097800010a7983 */ /* 0x000f280000300800 */
[----:B------:R-:W4:Y:S01]  /*6b530*/  LDL.LU R11, [R1+0x97c] ;  /* 0x00097c00010b7983 */ /* 0x000f220000300800 */
[----:B-1----:R-:W-:-:S02]  /*6b540*/  IMAD.MOV.U32 R26, RZ, RZ, R6 ;  /* 0x000000ffff1a7224 */ /* 0x002fc400078e0006 */
[----:B------:R-:W-:Y:S01]  /*6b550*/  IMAD.MOV.U32 R27, RZ, RZ, R13 ;  /* 0x000000ffff1b7224 */ /* 0x000fe200078e000d */
[----:B------:R-:W3:Y:S04]  /*6b560*/  LDL.LU R6, [R1+0x30a8] ;  /* 0x0030a80001067983 */ /* 0x000ee80000300800 */
[----:B------:R-:W3:Y:S04]  /*6b570*/  LDL.LU R13, [R1+0x30a4] ;  /* 0x0030a400010d7983 */ /* 0x000ee80000300800 */
[----:B------:R-:W-:Y:S04]  /*6b580*/  STL.64 [R1+0x3000], R26 ;  /* 0x0030001a01007387 */ /* 0x000fe80000100a00 */
[----:B----4-:R-:W-:Y:S04]  /*6b590*/  STL.64 [R1+0x2fe0], R10 ;  /* 0x002fe00a01007387 */ /* 0x010fe80000100a00 */
[----:B--2---:R0:W-:Y:S04]  /*6b5a0*/  STL.64 [R1+0x2fd8], R8 ;  /* 0x002fd80801007387 */ /* 0x0041e80000100a00 */
[----:B0-----:R-:W2:Y:S04]  /*6b5b0*/  LDL.LU R8, [R1+0x980] ;  /* 0x0009800001087983 */ /* 0x001ea80000300800 */
[----:B------:R-:W2:Y:S04]  /*6b5c0*/  LDL.LU R9, [R1+0x984] ;  /* 0x0009840001097983 */ /* 0x000ea80000300800 */
[----:B------:R-:W4:Y:S04]  /*6b5d0*/  LDL.LU R10, [R1+0x988] ;  /* 0x00098800010a7983 */ /* 0x000f280000300800 */
[----:B------:R-:W4:Y:S01]  /*6b5e0*/  LDL.LU R11, [R1+0x98c] ;  /* 0x00098c00010b7983 */ /* 0x000f220000300800 */
[----:B------:R-:W-:-:S02]  /*6b5f0*/  IMAD.MOV.U32 R24, RZ, RZ, R14 ;  /* 0x000000ffff187224 */ /* 0x000fc400078e000e */
        /* <DEDUP_REMOVED lines=11> */
[----:B---3--:R-:W-:-:S05]  /*6b6b0*/  IMAD.MOV.U32 R27, RZ, RZ, R7 ;  /* 0x000000ffff1b7224 */ /* 0x008fca00078e0007 */
[----:B------:R0:W-:Y:S01]  /*6b6c0*/  STL.64 [R1+0x3030], R26 ;  /* 0x0030301a01007387 */ /* 0x0001e20000100a00 */
[----:B------:R-:W-:Y:S02]  /*6b6d0*/  IMAD.MOV.U32 R24, RZ, RZ, R6 ;  /* 0x000000ffff187224 */ /* 0x000fe400078e0006 */
[----:B------:R-:W-:Y:S02]  /*6b6e0*/  IMAD R4, R4, 0x100, R23 ;  /* 0x0000010004047824 */ /* 0x000fe400078e0217 */
[----:B0-----:R-:W-:Y:S01]  /*6b6f0*/  IMAD.MOV.U32 R26, RZ, RZ, R14 ;  /* 0x000000ffff1a7224 */ /* 0x001fe200078e000e */
[----:B----4-:R-:W-:Y:S04]  /*6b700*/  STL.64 [R1+0x3010], R10 ;  /* 0x0030100a01007387 */ /* 0x010fe80000100a00 */
        /* <DEDUP_REMOVED lines=9> */
[----:B------:R-:W2:Y:S04]  /*6b7a0*/  LDL.LU R20, [R1+0xda0] ;  /* 0x000da00001147983 */ /* 0x000ea80000300800 */
[----:B------:R-:W2:Y:S04]  /*6b7b0*/  LDL.LU R21, [R1+0xda4] ;  /* 0x000da40001157983 */ /* 0x000ea80000300800 */
[----:B------:R-:W3:Y:S04]  /*6b7c0*/  LDL.LU R22, [R1+0xda8] ;  /* 0x000da80001167983 */ /* 0x000ee80000300800 */
[----:B------:R-:W3:Y:S01]  /*6b7d0*/  LDL.LU R23, [R1+0xdac] ;  /* 0x000dac0001177983 */ /* 0x000ee20000300800 */
[----:B------:R-:W-:-:S02]  /*6b7e0*/  IMAD.MOV.U32 R27, RZ, RZ, R13 ;  /* 0x000000ffff1b7224 */ /* 0x000fc400078e000d */
[----:B------:R-:W-:Y:S01]  /*6b7f0*/  IMAD.MOV.U32 R25, RZ, RZ, R5 ;  /* 0x000000ffff197224 */ /* 0x000fe200078e0005 */
[----:B------:R-:W4:Y:S04]  /*6b800*/  LDL.LU R13, [R1+0x2358] ;  /* 0x00235800010d7983 */ /* 0x000f280000300800 */
[----:B------:R-:W4:Y:S04]  /*6b810*/  LDL.LU R5, [R1+0x2354] ;  /* 0x0023540001057983 */ /* 0x000f280000300800 */
        /* <DEDUP_REMOVED lines=24> */
[----:B------:R-:W-:-:S03]  /*6b9a0*/  IMAD R5, R5, 0x100, R13 ;  /* 0x0000010005057824 */ /* 0x000fc600078e020d */
[----:B----4-:R-:W-:Y:S04]  /*6b9b0*/  STL.64 [R1+0x3050], R10 ;  /* 0x0030500a01007387 */ /* 0x010fe80000100a00 */
[----:B--2---:R0:W-:Y:S04]  /*6b9c0*/  STL.64 [R1+0x3048], R8 ;  /* 0x0030480801007387 */ /* 0x0041e80000100a00 */
[----:B0-----:R-:W2:Y:S04]  /*6b9d0*/  LDL.LU R8, [R1+0x9e0] ;  /* 0x0009e00001087983 */ /* 0x001ea80000300800 */
[----:B------:R-:W2:Y:S04]  /*6b9e0*/  LDL.LU R9, [R1+0x9e4] ;  /* 0x0009e40001097983 */ /* 0x000ea80000300800 */
[----:B------:R-:W2:Y:S04]  /*6b9f0*/  LDL.LU R10, [R1+0x9e8] ;  /* 0x0009e800010a7983 */ /* 0x000ea80000300800 */
[----:B------:R-:W2:Y:S04]  /*6ba00*/  LDL.LU R11, [R1+0x9ec] ;  /* 0x0009ec00010b7983 */ /* 0x000ea80000300800 */
[----:B------:R-:W4:Y:S01]  /*6ba10*/  LDL.LU R13, [R1+0x3098] ;  /* 0x00309800010d7983 */ /* 0x000f220000300800 */
[----:B------:R-:W-:-:S02]  /*6ba20*/  IMAD R6, R6, 0x100, R14 ;  /* 0x0000010006067824 */ /* 0x000fc400078e020e */
[----:B------:R-:W-:Y:S01]  /*6ba30*/  IMAD R7, R7, 0x100, R15 ;  /* 0x0000010007077824 */ /* 0x000fe200078e020f */
[----:B----4-:R-:W-:-:S15]  /*6ba40*/  HMMA.16816.F32 R20, R16, R12, R20 ;  /* 0x0000000c1014723c */ /* 0x010fde0000001814 */
[----:B------:R-:W-:-:S08]  /*6ba50*/  NOP ;  /* 0x0000000000007918 */ /* 0x000fd00000000000 */
[----:B------:R-:W-:Y:S04]  /*6ba60*/  STL.64 [R1+0x4d0], R20 ;  /* 0x0004d01401007387 */ /* 0x000fe80000100a00 */
[----:B------:R0:W-:Y:S04]  /*6ba70*/  STL.64 [R1+0x4d8], R22 ;  /* 0x0004d81601007387 */ /* 0x0001e80000100a00 */
[----:B0-----:R-:W4:Y:S04]  /*6ba80*/  LDL.LU.64 R22, [R1+0x3090] ;  /* 0x0030900001167983 */ /* 0x001f280000300a00 */
[----:B------:R-:W4:Y:S04]  /*6ba90*/  LDL.LU.64 R20, [R1+0x3088] ;  /* 0x0030880001147983 */ /* 0x000f280000300a00 */
[----:B------:R-:W4:Y:S04]  /*6baa0*/  LDL.LU R14, [R1+0x3084] ;  /* 0x00308400010e7983 */ /* 0x000f280000300800 */
[----:B------:R-:W4:Y:S02]  /*6bab0*/  LDL.LU R15, [R1+0x3080] ;  /* 0x00308000010f7983 */ /* 0x000f240000300800 */
[----:B----4-:R-:W-:-:S15]  /*6bac0*/  HMMA.16816.F32 R20, R16, R14, R20 ;  /* 0x0000000e1014723c */ /* 0x010fde0000001814 */
[----:B------:R-:W-:-:S08]  /*6bad0*/  NOP ;  /* 0x0000000000007918 */ /* 0x000fd00000000000 */
[----:B------:R-:W-:Y:S04]  /*6bae0*/  STL.64 [R1+0x8a0], R20 ;  /* 0x0008a01401007387 */ /* 0x000fe80000100a00 */
[----:B------:R0:W-:Y:S04]  /*6baf0*/  STL.64 [R1+0x8a8], R22 ;  /* 0x0008a81601007387 */ /* 0x0001e80000100a00 */
[----:B0-----:R-:W4:Y:S04]  /*6bb00*/  LDL.LU.64 R22, [R1+0x3078] ;  /* 0x0030780001167983 */ /* 0x001f280000300a00 */
[----:B------:R-:W3:Y:S04]  /*6bb10*/  LDL.LU.64 R20, [R1+0x3070] ;  /* 0x0030700001147983 */ /* 0x000ee80000300a00 */
[----:B------:R-:W-:Y:S04]  /*6bb20*/  STL.64 [R1+0x2e20], R14 ;  /* 0x002e200e01007387 */ /* 0x000fe80000100a00 */
[----:B------:R0:W-:Y:S04]  /*6bb30*/  STL.64 [R1+0x2e18], R12 ;  /* 0x002e180c01007387 */ /* 0x0001e80000100a00 */
[----:B0-----:R-:W2:Y:S04]  /*6bb40*/  LDL.LU R12, [R1+0x950] ;  /* 0x00095000010c7983 */ /* 0x001ea80000300800 */
[----:B------:R-:W2:Y:S04]  /*6bb50*/  LDL.LU R13, [R1+0x954] ;  /* 0x00095400010d7983 */ /* 0x000ea80000300800 */
[----:B------:R-:W2:Y:S04]  /*6bb60*/  LDL.LU R14, [R1+0x958] ;  /* 0x00095800010e7983 */ /* 0x000ea80000300800 */
[----:B------:R-:W2:Y:S01]  /*6bb70*/  LDL.LU R15, [R1+0x95c] ;  /* 0x00095c00010f7983 */ /* 0x000ea20000300800 */
[----:B---3--:R-:W-:-:S15]  /*6bb80*/  HMMA.16816.F32 R24, R16, R20, R24 ;  /* 0x000000141018723c */ /* 0x008fde0000001818 */
[----:B------:R-:W-:-:S08]  /*6bb90*/  NOP ;  /* 0x0000000000007918 */ /* 0x000fd00000000000 */
[----:B------:R-:W-:Y:S04]  /*6bba0*/  STL.64 [R1+0x890], R24 ;  /* 0x0008901801007387 */ /* 0x000fe80000100a00 */
[----:B------:R0:W-:Y:S04]  /*6bbb0*/  STL.64 [R1+0x898], R26 ;  /* 0x0008981a01007387 */ /* 0x0001e80000100a00 */
[----:B0-----:R-:W2:Y:S04]  /*6bbc0*/  LDL.LU.64 R26, [R1+0x3068] ;  /* 0x00306800011a7983 */ /* 0x001ea80000300a00 */
[----:B------:R-:W3:Y:S04]  /*6bbd0*/  LDL.LU.64 R24, [R1+0x3060] ;  /* 0x0030600001187983 */ /* 0x000ee80000300a00 */
[----:B----4-:R0:W-:Y:S04]  /*6bbe0*/  STL.64 [R1+0x2e60], R22 ;  /* 0x002e601601007387 */ /* 0x0101e80000100a00 */
[----:B0-----:R-:W4:Y:S01]  /*6bbf0*/  LDL.LU R22, [R1+0x70] ;  /* 0x0000700001167983 */ /* 0x001f220000300800 */
[----:B------:R-:W-:-:S03]  /*6bc00*/  IMAD.MOV.U32 R23, RZ, RZ, R0 ;  /* 0x000000ffff177224 */ /* 0x000fc600078e0000 */
[----:B------:R-:W4:Y:S04]  /*6bc10*/  LDL.LU R0, [R1+0x3058] ;  /* 0x0030580001007983 */ /* 0x000f280000300800 */
[----:B------:R-:W-:Y:S01]  /*6bc20*/  STL.64 [R1+0x2e58], R20 ;  /* 0x002e581401007387 */ /* 0x000fe20000100a00 */
[----:B--2---:R-:W-:Y:S03]  /*6bc30*/  HMMA.16816.F32 R16, R16, R26, R8 ;  /* 0x0000001a1010723c */ /* 0x004fe60000001808 */
[----:B------:R-:W3:Y:S04]  /*6bc40*/  LDL.LU.64 R10, [R1+0x3050] ;  /* 0x00305000010a7983 */ /* 0x000ee80000300a00 */
[----:B------:R-:W3:Y:S01]  /*6bc50*/  LDL.LU.64 R8, [R1+0x3048] ;  /* 0x0030480001087983 */ /* 0x000ee20000300a00 */
[----:B------:R-:W-:-:S02]  /*6bc60*/  F2FP.F16.E4M3.UNPACK_B R4, R4 ;  /* 0x00000004ff04723e */ /* 0x000fc400020006ff */
[----:B------:R-:W-:Y:S02]  /*6bc70*/  F2FP.F16.E4M3.UNPACK_B R5, R5 ;  /* 0x00000005ff05723e */ /* 0x000fe400020006ff */
[----:B------:R-:W-:Y:S02]  /*6bc80*/  F2FP.F16.E4M3.UNPACK_B R6, R6 ;  /* 0x00000006ff06723e */ /* 0x000fe400020006ff */
[----:B------:R-:W-:-:S09]  /*6bc90*/  F2FP.F16.E4M3.UNPACK_B R7, R7 ;  /* 0x00000007ff07723e */ /* 0x000fd200020006ff */
        /* <DEDUP_REMOVED lines=47> */
[----:B------:R-:W3:Y:S01]  /*6bf90*/  LDL.LU.64 R24, [R1+0x2fb0] ;  /* 0x002fb00001187983 */ /* 0x000ee20000300a00 */
[----:B----4-:R-:W-:-:S07]  /*6bfa0*/  IMAD.MOV.U32 R19, RZ, RZ, R0 ;  /* 0x000000ffff137224 */ /* 0x010fce00078e0000 */
[----:B--2---:R-:W-:Y:S01]  /*6bfb0*/  HMMA.16816.F32 R20, R4, R22, R16 ;  /* 0x000000160414723c */ /* 0x004fe20000001810 */
[----:B------:R-:W2:Y:S04]  /*6bfc0*/  LDL.LU R17, [R1+0x2374] ;  /* 0x0023740001117983 */ /* 0x000ea80000300800 */
[----:B------:R-:W4:-:S15]  /*6bfd0*/  LDL.LU R18, [R1+0x237c] ;  /* 0x00237c0001127983 */ /* 0x000f1e0000300800 */
[----:B------:R-:W-:-:S03]  /*6bfe0*/  NOP ;  /* 0x0000000000007918 */ /* 0x000fc60000000000 */
[----:B------:R-:W-:Y:S04]  /*6bff0*/  STL.64 [R1+0x3e0], R20 ;  /* 0x0003e01401007387 */ /* 0x000fe80000100a00 */
[----:B------:R-:W-:Y:S04]  /*6c000*/  STL.64 [R1+0x3e8], R22 ;  /* 0x0003e81601007387 */ /* 0x000fe80000100a00 */
[----:B------:R-:W4:Y:S01]  /*6c010*/  LDL.LU R19, [R1+0x2384] ;  /* 0x0023840001137983 */ /* 0x000f220000300800 */
[C---:B---3--:R-:W-:Y:S06]  /*6c020*/  HMMA.16816.F32 R8, R4.reuse, R26, R8 ;  /* 0x0000001a0408723c */ /* 0x048fec0000001808 */
[----:B------:R-:W-:-:S15]  /*6c030*/  HMMA.16816.F32 R12, R4, R24, R12 ;  /* 0x00000018040c723c */ /* 0x000fde000000180c */
[----:B------:R-:W-:-:S02]  /*6c040*/  NOP ;  /* 0x0000000000007918 */ /* 0x000fc40000000000 */
[----:B------:R-:W-:Y:S06]  /*6c050*/  STL.64 [R1+0x390], R8 ;  /* 0x0003900801007387 */ /* 0x000fec0000100a00 */
[----:B------:R0:W-:Y:S04]  /*6c060*/  STL.64 [R1+0x3c0], R12 ;  /* 0x0003c00c01007387 */ /* 0x0001e80000100a00 */
[----:B------:R1:W-:Y:S04]  /*6c070*/  STL.64 [R1+0x3c8], R14 ;  /* 0x0003c80e01007387 */ /* 0x0003e80000100a00 */
[----:B------:R3:W-:Y:S01]  /*6c080*/  STL [R1+0x398], R10 ;  /* 0x0003980a01007387 */ /* 0x0007e20000100800 */
[----:B------:R-:W-:-:S03]  /*6c090*/  IMAD.MOV.U32 R0, RZ, RZ, R11 ;  /* 0x000000ffff007224 */ /* 0x000fc600078e000b */
[----:B0-----:R-:W2:Y:S04]  /*6c0a0*/  LDL.LU R12, [R1+0x120] ;  /* 0x00012000010c7983 */ /* 0x001ea80000300800 */
[----:B------:R-:W2:Y:S04]  /*6c0b0*/  LDL.LU R13, [R1+0x124] ;  /* 0x00012400010d7983 */ /* 0x000ea80000300800 */
[----:B-1----:R-:W4:Y:S04]  /*6c0c0*/  LDL.LU R14, [R1+0x128] ;  /* 0x00012800010e7983 */ /* 0x002f280000300800 */
[----:B------:R-:W4:Y:S04]  /*6c0d0*/  LDL.LU R15, [R1+0x12c] ;  /* 0x00012c00010f7983 */ /* 0x000f280000300800 */
[----:B------:R-:W2:Y:S04]  /*6c0e0*/  LDL.LU R8, [R1+0x1a0] ;  /* 0x0001a00001087983 */ /* 0x000ea80000300800 */
[----:B------:R-:W2:Y:S04]  /*6c0f0*/  LDL.LU R9, [R1+0x1a4] ;  /* 0x0001a40001097983 */ /* 0x000ea80000300800 */
[----:B---3--:R-:W3:Y:S04]  /*6c100*/  LDL.LU R10, [R1+0x1a8] ;  /* 0x0001a800010a7983 */ /* 0x008ee80000300800 */
        /* <DEDUP_REMOVED lines=13> */
[----:B---3--:R0:W-:Y:S04]  /*6c1e0*/  STL.64 [R1+0x2e90], R10 ;  /* 0x002e900a01007387 */ /* 0x0081e80000100a00 */
[----:B0-----:R-:W3:Y:S04]  /*6c1f0*/  LDL.LU R10, [R1] ;  /* 0x00000000010a7983 */ /* 0x001ee80000300800 */
[----:B------:R-:W3:Y:S04]  /*6c200*/  LDL.LU R11, [R1+0x4] ;  /* 0x00000400010b7983 */ /* 0x000ee80000300800 */
[----:B--2---:R0:W-:Y:S04]  /*6c210*/  STL.64 [R1+0x2e88], R8 ;  /* 0x002e880801007387 */ /* 0x0041e80000100a00 */
[----:B---3--:R-:W-:Y:S04]  /*6c220*/  STL.64 [R1+0x2ea8], R10 ;  /* 0x002ea80a01007387 */ /* 0x008fe80000100a00 */
[----:B------:R-:W2:Y:S04]  /*6c230*/  LDL.LU R24, [R1+0x1f0] ;  /* 0x0001f00001187983 */ /* 0x000ea80000300800 */
[----:B------:R-:W2:Y:S04]  /*6c240*/  LDL.LU R25, [R1+0x1f4] ;  /* 0x0001f40001197983 */ /* 0x000ea80000300800 */
[----:B------:R-:W3:Y:S04]  /*6c250*/  LDL.LU R26, [R1+0x1f8] ;  /* 0x0001f800011a7983 */ /* 0x000ee80000300800 */
[----:B------:R-:W3:Y:S04]  /*6c260*/  LDL.LU R27, [R1+0x1fc] ;  /* 0x0001fc00011b7983 */ /* 0x000ee80000300800 */
[----:B0-----:R-:W4:Y:S04]  /*6c270*/  LDL.LU R8, [R1+0x8] ;  /* 0x0000080001087983 */ /* 0x001f280000300800 */
[----:B------:R-:W4:Y:S04]  /*6c280*/  LDL.LU R9, [R1+0xc] ;  /* 0x00000c0001097983 */ /* 0x000f280000300800 */
        /* <DEDUP_REMOVED lines=36> */
[----:B------:R-:W2:Y:S04]  /*6c4d0*/  LDL.LU R10, [R1+0x30] ;  /* 0x00003000010a7983 */ /* 0x000ea80000300800 */
[----:B------:R-:W2:Y:S04]  /*6c4e0*/  LDL.LU R11, [R1+0x34] ;  /* 0x00003400010b7983 */ /* 0x000ea80000300800 */
        /* <DEDUP_REMOVED lines=74> */
[----:B------:R-:W2:Y:S04]  /*6c990*/  LDL.LU R16, [R1+0x236c] ;  /* 0x00236c0001107983 */ /* 0x000ea80000300800 */
[----:B------:R-:W-:Y:S01]  /*6c9a0*/  STL.64 [R1+0x2e10], R18 ;  /* 0x002e101201007387 */ /* 0x000fe20000100a00 */
[C---:B----4-:R-:W-:Y:S03]  /*6c9b0*/  HMMA.16816.F32 R8, R4.reuse, R8, R24 ;  /* 0x000000080408723c */ /* 0x050fe60000001818 */
[----:B--2---:R0:W-:Y:S04]  /*6c9c0*/  STL.64 [R1+0x2e08], R16 ;  /* 0x002e081001007387 */ /* 0x0041e80000100a00 */
[----:B0-----:R-:W2:Y:S04]  /*6c9d0*/  LDL.LU R16, [R1+0x100] ;  /* 0x0001000001107983 */ /* 0x001ea80000300800 */
[----:B------:R-:W2:Y:S04]  /*6c9e0*/  LDL.LU R17, [R1+0x104] ;  /* 0x0001040001117983 */ /* 0x000ea80000300800 */
[----:B------:R-:W2:Y:S04]  /*6c9f0*/  LDL.LU R18, [R1+0x108] ;  /* 0x0001080001127983 */ /* 0x000ea80000300800 */
[----:B------:R-:W2:Y:S04]  /*6ca00*/  LDL.LU R19, [R1+0x10c] ;  /* 0x00010c0001137983 */ /* 0x000ea80000300800 */
[----:B------:R-:W-:Y:S04]  /*6ca10*/  STL [R1+0x2720], R0 ;  /* 0x0027200001007387 */ /* 0x000fe80000100800 */
[----:B------:R-:W4:Y:S04]  /*6ca20*/  LDL.LU.64 R26, [R1+0x2fa8] ;  /* 0x002fa800011a7983 */ /* 0x000f280000300a00 */
[----:B------:R-:W4:Y:S04]  /*6ca30*/  LDL.LU.64 R24, [R1+0x2fa0] ;  /* 0x002fa00001187983 */ /* 0x000f280000300a00 */
        /* <DEDUP_REMOVED lines=79> */
[----:B0-----:R-:W3:Y:S04]  /*6cf30*/  LDL.LU.64 R10, [R1+0x2e90] ;  /* 0x002e9000010a7983 */ /* 0x001ee80000300a00 */
[----:B------:R-:W3:Y:S01]  /*6cf40*/  LDL.LU.64 R8, [R1+0x2e88] ;  /* 0x002e880001087983 */ /* 0x000ee20000300a00 */
[----:B----4-:R-:W-:-:S15]  /*6cf50*/  HMMA.16816.F32 R24, R4, R28, R24 ;  /* 0x0000001c0418723c */ /* 0x010fde0000001818 */
[----:B------:R-:W-:-:S08]  /*6cf60*/  NOP ;  /* 0x0000000000007918 */ /* 0x000fd00000000000 */
[----:B------:R-:W-:Y:S04]  /*6cf70*/  STL.64 [R1+0x1f0], R24 ;  /* 0x0001f01801007387 */ /* 0x000fe80000100a00 */
[----:B------:R0:W-:Y:S04]  /*6cf80*/  STL.64 [R1+0x1f8], R26 ;  /* 0x0001f81a01007387 */ /* 0x0001e80000100a00 */
[----:B0-----:R-:W3:Y:S04]  /*6cf90*/  LDL.LU.64 R26, [R1+0x2e80] ;  /* 0x002e8000011a7983 */ /* 0x001ee80000300a00 */
[----:B------:R-:W4:Y:S04]  /*6cfa0*/  LDL.LU.64 R24, [R1+0x2e78] ;  /* 0x002e780001187983 */ /* 0x000f280000300a00 */
[----:B------:R-:W2:Y:S04]  /*6cfb0*/  LDL.LU R28, [R1+0x2380] ;  /* 0x00238000011c7983 */ /* 0x000ea80000300800 */
[----:B------:R-:W2:Y:S01]  /*6cfc0*/  LDL.LU R29, [R1+0x2388] ;  /* 0x00238800011d7983 */ /* 0x000ea20000300800 */
[C---:B---3--:R-:W-:Y:S06]  /*6cfd0*/  HMMA.16816.F32 R8, R4.reuse, R26, R8 ;  /* 0x0000001a0408723c */ /* 0x048fec0000001808 */
[----:B----4-:R-:W-:-:S15]  /*6cfe0*/  HMMA.16816.F32 R20, R4, R24, R20 ;  /* 0x000000180414723c */ /* 0x010fde0000001814 */
[----:B------:R-:W-:-:S02]  /*6cff0*/  NOP ;  /* 0x0000000000007918 */ /* 0x000fc40000000000 */
[----:B------:R-:W-:Y:S04]  /*6d000*/  STL.64 [R1+0x1d0], R8 ;  /* 0x0001d00801007387 */ /* 0x000fe80000100a00 */
[----:B------:R0:W-:Y:S04]  /*6d010*/  STL.64 [R1+0x1d8], R10 ;  /* 0x0001d80a01007387 */ /* 0x0001e80000100a00 */
[----:B0-----:R-:W3:Y:S04]  /*6d020*/  LDL.LU.64 R10, [R1+0x2e70] ;  /* 0x002e7000010a7983 */ /* 0x001ee80000300a00 */
[----:B------:R-:W3:Y:S04]  /*6d030*/  LDL.LU.64 R8, [R1+0x2e68] ;  /* 0x002e680001087983 */ /* 0x000ee80000300a00 */
[----:B------:R-:W4:Y:S04]  /*6d040*/  LDL.LU R26, [R1+0x2370] ;  /* 0x00237000011a7983 */ /* 0x000f280000300800 */
[----:B------:R-:W4:Y:S04]  /*6d050*/  LDL.LU R27, [R1+0x2378] ;  /* 0x00237800011b7983 */ /* 0x000f280000300800 */
[----:B------:R-:W-:Y:S04]  /*6d060*/  STL.64 [R1+0x1b0], R20 ;  /* 0x0001b01401007387 */ /* 0x000fe80000100a00 */
[----:B------:R0:W-:Y:S04]  /*6d070*/  STL.64 [R1+0x1b8], R22 ;  /* 0x0001b81601007387 */ /* 0x0001e80000100a00 */
[----:B0-----:R-:W3:Y:S04]  /*6d080*/  LDL.LU.64 R22, [R1+0x2e60] ;  /* 0x002e600001167983 */ /* 0x001ee80000300a00 */
[----:B------:R-:W4:Y:S01]  /*6d090*/  LDL.LU.64 R20, [R1+0x2e58] ;  /* 0x002e580001147983 */ /* 0x000f220000300a00 */
[----:B---3--:R-:W-:-:S15]  /*6d0a0*/  HMMA.16816.F32 R8, R4, R22, R8 ;  /* 0x000000160408723c */ /* 0x008fde0000001808 */
        /* <DEDUP_REMOVED lines=8> */
[----:B------:R0:W-:Y:S01]  /*6d130*/  STL [R1+0x168], R10 ;  /* 0x0001680a01007387 */ /* 0x0001e20000100800 */
[----:B------:R-:W-:-:S03]  /*6d140*/  IMAD.MOV.U32 R0, RZ, RZ, R11 ;  /* 0x000000ffff007224 */ /* 0x000fc600078e000b */
[----:B0-----:R-:W3:Y:S04]  /*6d150*/  LDL.LU.64 R10, [R1+0x2e40] ;  /* 0x002e4000010a7983 */ /* 0x001ee80000300a00 */
[----:B------:R-:W2:Y:S04]  /*6d160*/  LDL.LU.64 R8, [R1+0x2e38] ;  /* 0x002e380001087983 */ /* 0x000ea80000300a00 */
[----:B------:R-:W-:Y:S01]  /*6d170*/  STL [R1+0x2724], R0 ;  /* 0x0027240001007387 */ /* 0x000fe20000100800 */
[----:B--2---:R-:W-:-:S15]  /*6d180*/  HMMA.16816.F32 R12, R4, R8, R12 ;  /* 0x00000008040c723c */ /* 0x004fde000000180c */
[----:B------:R-:W-:-:S08]  /*6d190*/  NOP ;  /* 0x0000000000007918 */ /* 0x000fd00000000000 */
[----:B------:R-:W-:Y:S04]  /*6d1a0*/  STL.64 [R1+0x140], R12 ;  /* 0x0001400c01007387 */ /* 0x000fe80000100a00 */
[----:B------:R0:W-:Y:S04]  /*6d1b0*/  STL.64 [R1+0x148], R14 ;  /* 0x0001480e01007387 */ /* 0x0001e80000100a00 */
[----:B0-----:R-:W3:Y:S04]  /*6d1c0*/  LDL.LU.64 R14, [R1+0x2e30] ;  /* 0x002e3000010e7983 */ /* 0x001ee80000300a00 */
[----:B------:R-:W3:Y:S02]  /*6d1d0*/  LDL.LU.64 R12, [R1+0x2e28] ;  /* 0x002e2800010c7983 */ /* 0x000ee40000300a00 */
[----:B---3--:R-:W-:Y:S02]  /*6d1e0*/  HMMA.16816.F32 R8, R4, R10, R12 ;  /* 0x0000000a0408723c */ /* 0x008fe4000000180c */
[----:B------:R-:W2:Y:S04]  /*6d1f0*/  LDL.LU.64 R14, [R1+0x2e20] ;  /* 0x002e2000010e7983 */ /* 0x000ea80000300a00 */
[----:B------:R-:W3:-:S15]  /*6d200*/  LDL.LU.64 R12, [R1+0x2e18] ;  /* 0x002e1800010c7983 */ /* 0x000ede0000300a00 */
[----:B------:R-:W-:-:S02]  /*6d210*/  NOP ;  /* 0x0000000000007918 */ /* 0x000fc40000000000 */
[----:B------:R0:W-:Y:S04]  /*6d220*/  STL.64 [R1+0x120], R8 ;  /* 0x0001200801007387 */ /* 0x0001e80000100a00 */
[----:B------:R1:W-:Y:S04]  /*6d230*/  STL.64 [R1+0x128], R10 ;  /* 0x0001280a01007387 */ /* 0x0003e80000100a00 */
[----:B0-----:R-:W2:Y:S04]  /*6d240*/  LDL.LU R8, [R1+0xe0] ;  /* 0x0000e00001087983 */ /* 0x001ea80000300800 */
[----:B------:R-:W2:Y:S04]  /*6d250*/  LDL.LU R9, [R1+0xe4] ;  /* 0x0000e40001097983 */ /* 0x000ea80000300800 */
[----:B-1----:R-:W2:Y:S04]  /*6d260*/  LDL.LU R10, [R1+0xe8] ;  /* 0x0000e800010a7983 */ /* 0x002ea80000300800 */
[----:B------:R-:W2:Y:S01]  /*6d270*/  LDL.LU R11, [R1+0xec] ;  /* 0x0000ec00010b7983 */ /* 0x000ea20000300800 */
[----:B---3--:R-:W-:-:S15]  /*6d280*/  HMMA.16816.F32 R16, R4, R12, R16 ;  /* 0x0000000c0410723c */ /* 0x008fde0000001810 */
[----:B------:R-:W-:-:S08]  /*6d290*/  NOP ;  /* 0x0000000000007918 */ /* 0x000fd00000000000 */
[----:B------:R-:W-:Y:S04]  /*6d2a0*/  STL.64 [R1+0x100], R16 ;  /* 0x0001001001007387 */ /* 0x000fe80000100a00 */
[----:B------:R0:W-:Y:S04]  /*6d2b0*/  STL.64 [R1+0x108], R18 ;  /* 0x0001081201007387 */ /* 0x0001e80000100a00 */
[----:B0-----:R-:W3:Y:S04]  /*6d2c0*/  LDL.LU.64 R18, [R1+0x2e10] ;  /* 0x002e100001127983 */ /* 0x001ee80000300a00 */
[----:B------:R-:W4:Y:S01]  /*6d2d0*/  LDL.LU.64 R16, [R1+0x2e08] ;  /* 0x002e080001107983 */ /* 0x000f220000300a00 */
[----:B--2---:R-:W-:-:S15]  /*6d2e0*/  HMMA.16816.F32 R8, R4, R14, R8 ;  /* 0x0000000e0408723c */ /* 0x004fde0000001808 */
[----:B------:R-:W-:-:S08]  /*6d2f0*/  NOP ;  /* 0x0000000000007918 */ /* 0x000fd00000000000 */
[----:B------:R0:W-:Y:S04]  /*6d300*/  STL.64 [R1+0xe0], R8 ;  /* 0x0000e00801007387 */ /* 0x0001e80000100a00 */
[----:B------:R1:W-:Y:S01]  /*6d310*/  STL.64 [R1+0xe8], R10 ;  /* 0x0000e80a01007387 */ /* 0x0003e20000100a00 */
[----:B---3--:R-:W-:Y:S02]  /*6d320*/  IMAD R18, R18, 0x100, R28 ;  /* 0x0000010012127824 */ /* 0x008fe400078e021c */
[----:B------:R-:W-:Y:S02]  /*6d330*/  IMAD R19, R19, 0x100, R29 ;  /* 0x0000010013137824 */ /* 0x000fe400078e021d */
[----:B----4-:R-:W-:Y:S02]  /*6d340*/  IMAD R16, R16, 0x100, R26 ;  /* 0x0000010010107824 */ /* 0x010fe400078e021a */
[----:B------:R-:W-:Y:S01]  /*6d350*/  IMAD R17, R17, 0x100, R27 ;  /* 0x0000010011117824 */ /* 0x000fe200078e021b */
[----:B------:R-:W-:Y:S04]  /*6d360*/  STL.64 [R1+0x2e00], R18 ;  /* 0x002e001201007387 */ /* 0x000fe80000100a00 */
[----:B------:R2:W-:Y:S04]  /*6d370*/  STL.64 [R1+0x2df8], R16 ;  /* 0x002df81001007387 */ /* 0x0005e80000100a00 */
[----:B------:R-:W3:Y:S04]  /*6d380*/  LDL.LU R2, [R1+0xe28] ;  /* 0x000e280001027983 */ /* 0x000ee80000300800 */
[----:B------:R-:W4:Y:S04]  /*6d390*/  LDL.LU R3, [R1+0xe2c] ;  /* 0x000e2c0001037983 */ /* 0x000f280000300800 */
[----:B0-----:R-:W3:Y:S04]  /*6d3a0*/  LDL.LU R8, [R1+0x130] ;  /* 0x0001300001087983 */ /* 0x001ee80000300800 */
[----:B------:R-:W3:Y:S04]  /*6d3b0*/  LDL.LU R9, [R1+0x134] ;  /* 0x0001340001097983 */ /* 0x000ee80000300800 */
[----:B-1----:R-:W4:Y:S04]  /*6d3c0*/  LDL.LU R10, [R1+0x138] ;  /* 0x00013800010a7983 */ /* 0x002f280000300800 */
[----:B------:R-:W4:Y:S04]  /*6d3d0*/  LDL.LU R11, [R1+0x13c] ;  /* 0x00013c00010b7983 */ /* 0x000f280000300800 */
[----:B------:R-:W3:Y:S04]  /*6d3e0*/  LDL.LU R28, [R1+0xdf8] ;  /* 0x000df800011c7983 */ /* 0x000ee80000300800 */
[----:B------:R-:W3:Y:S04]  /*6d3f0*/  LDL.LU R29, [R1+0xdfc] ;  /* 0x000dfc00011d7983 */ /* 0x000ee80000300800 */
[----:B--2---:R-:W2:Y:S04]  /*6d400*/  LDL.LU R16, [R1+0xd0] ;  /* 0x0000d00001107983 */ /* 0x004ea80000300800 */
[----:B------:R-:W2:Y:S04]  /*6d410*/  LDL.LU R17, [R1+0xd4] ;  /* 0x0000d40001117983 */ /* 0x000ea80000300800 */
[----:B------:R-:W2:Y:S04]  /*6d420*/  LDL.LU R18, [R1+0xd8] ;  /* 0x0000d80001127983 */ /* 0x000ea80000300800 */
[----:B------:R-:W2:Y:S04]  /*6d430*/  LDL.LU R19, [R1+0xdc] ;  /* 0x0000dc0001137983 */ /* 0x000ea80000300800 */
[----:B------:R-:W4:Y:S04]  /*6d440*/  LDL.LU R12, [R1+0xe08] ;  /* 0x000e0800010c7983 */ /* 0x000f280000300800 */
[----:B------:R-:W4:Y:S04]  /*6d450*/  LDL.LU R13, [R1+0xe0c] ;  /* 0x000e0c00010d7983 */ /* 0x000f280000300800 */
[----:B------:R-:W3:Y:S04]  /*6d460*/  LDL.LU R15, [R1+0xe18] ;  /* 0x000e1800010f7983 */ /* 0x000ee80000300800 */
[----:B---3--:R-:W-:Y:S04]  /*6d470*/  STL [R1+0x2df0], R15 ;  /* 0x002df00f01007387 */ /* 0x008fe80000100800 */
[----:B----4-:R0:W-:Y:S04]  /*6d480*/  STL.64 [R1+0x2de8], R12 ;  /* 0x002de80c01007387 */ /* 0x0101e80000100a00 */
[----:B0-----:R-:W3:Y:S04]  /*6d490*/  LDL.LU R12, [R1+0xc0] ;  /* 0x0000c000010c7983 */ /* 0x001ee80000300800 */
[----:B------:R-:W3:Y:S04]  /*6d4a0*/  LDL.LU R13, [R1+0xc4] ;  /* 0x0000c400010d7983 */ /* 0x000ee80000300800 */
[----:B------:R-:W3:Y:S04]  /*6d4b0*/  LDL.LU R14, [R1+0xc8] ;  /* 0x0000c800010e7983 */ /* 0x000ee80000300800 */
[----:B------:R-:W3:Y:S04]  /*6d4c0*/  LDL.LU R15, [R1+0xcc] ;  /* 0x0000cc00010f7983 */ /* 0x000ee80000300800 */
[----:B------:R-:W4:Y:S04]  /*6d4d0*/  LDL.LU R0, [R1+0xe1c] ;  /* 0x000e1c0001007983 */ /* 0x000f280000300800 */
[----:B------:R-:W-:Y:S04]  /*6d4e0*/  STL.64 [R1+0x2dd0], R10 ;  /* 0x002dd00a01007387 */ /* 0x000fe80000100a00 */
[----:B------:R0:W-:Y:S04]  /*6d4f0*/  STL.64 [R1+0x2dc8], R8 ;  /* 0x002dc80801007387 */ /* 0x0001e80000100a00 */
[----:B0-----:R-:W3:Y:S04]  /*6d500*/  LDL.LU R8, [R1+0x110] ;  /* 0x0001100001087983 */ /* 0x001ee80000300800 */
[----:B------:R-:W3:Y:S04]  /*6d510*/  LDL.LU R9, [R1+0x114] ;  /* 0x0001140001097983 */ /* 0x000ee80000300800 */
[----:B------:R-:W4:Y:S04]  /*6d520*/  LDL.LU R10, [R1+0x118] ;  /* 0x00011800010a7983 */ /* 0x000f280000300800 */
[----:B------:R-:W4:Y:S01]  /*6d530*/  LDL.LU R11, [R1+0x11c] ;  /* 0x00011c00010b7983 */ /* 0x000f220000300800 */
[----:B--2---:R-:W-:Y:S01]  /*6d540*/  HMMA.16816.F32 R16, R4, R20, R16 ;  /* 0x000000140410723c */ /* 0x004fe20000001810 */
[----:B------:R-:W-:-:S02]  /*6d550*/  F2FP.F16.E4M3.UNPACK_B R28, R28.H1 ;  /* 0x0000001cff1c723e */ /* 0x000fc400030006ff */
[----:B----4-:R-:W-:Y:S04]  /*6d560*/  STL.64 [R1+0x2de0], R10 ;  /* 0x002de00a01007387 */ /* 0x010fe80000100a00 */
[----:B---3--:R0:W-:Y:S04]  /*6d570*/  STL.64 [R1+0x2dd8], R8 ;  /* 0x002dd80801007387 */ /* 0x0081e80000100a00 */
[----:B0-----:R-:W2:Y:S04]  /*6d580*/  LDL.LU R8, [R1+0xf0] ;  /* 0x0000f00001087983 */ /* 0x001ea80000300800 */
[----:B------:R-:W2:Y:S04]  /*6d590*/  LDL.LU R9, [R1+0xf4] ;  /* 0x0000f40001097983 */ /* 0x000ea80000300800 */
[----:B------:R-:W2:Y:S04]  /*6d5a0*/  LDL.LU R10, [R1+0xf8] ;  /* 0x0000f800010a7983 */ /* 0x000ea80000300800 */
[----:B------:R-:W2:Y:S04]  /*6d5b0*/  LDL.LU R11, [R1+0xfc] ;  /* 0x0000fc00010b7983 */ /* 0x000ea80000300800 */
[----:B------:R-:W3:Y:S04]  /*6d5c0*/  LDL.LU R22, [R1+0xe38] ;  /* 0x000e380001167983 */ /* 0x000ee80000300800 */
[----:B------:R-:W4:Y:S04]  /*6d5d0*/  LDL.LU R23, [R1+0xe3c] ;  /* 0x000e3c0001177983 */ /* 0x000f280000300800 */
[----:B------:R-:W3:Y:S04]  /*6d5e0*/  LDL.LU R24, [R1+0x150] ;  /* 0x0001500001187983 */ /* 0x000ee80000300800 */
[----:B------:R-:W3:Y:S04]  /*6d5f0*/  LDL.LU R25, [R1+0x154] ;  /* 0x0001540001197983 */ /* 0x000ee80000300800 */
[----:B------:R-:W3:Y:S04]  /*6d600*/  LDL.LU R26, [R1+0x158] ;  /* 0x00015800011a7983 */ /* 0x000ee80000300800 */
[----:B------:R-:W3:Y:S04]  /*6d610*/  LDL.LU R27, [R1+0x15c] ;  /* 0x00015c00011b7983 */ /* 0x000ee80000300800 */
[----:B------:R0:W-:Y:S04]  /*6d620*/  STL [R1+0xa8], R28 ;  /* 0x0000a81c01007387 */ /* 0x0001e80000100800 */
[----:B------:R-:W-:Y:S01]  /*6d630*/  STL.64 [R1+0xd0], R16 ;  /* 0x0000d01001007387 */ /* 0x000fe20000100a00 */
[----:B0-----:R-:W-:-:S05]  /*6d640*/  F2FP.F16.E4M3.UNPACK_B R28, R29.H1 ;  /* 0x0000001dff1c723e */ /* 0x001fca00030006ff */
[----:B------:R-:W-:Y:S04]  /*6d650*/  STL [R1+0xac], R28 ;  /* 0x0000ac1c01007387 */ /* 0x000fe80000100800 */
[----:B------:R0:W-:Y:S04]  /*6d660*/  STL.64 [R1+0xd8], R18 ;  /* 0x0000d81201007387 */ /* 0x0001e80000100a00 */
[----:B0-----:R-:W2:Y:S04]  /*6d670*/  LDL.LU.64 R18, [R1+0x2e00] ;  /* 0x002e000001127983 */ /* 0x001ea80000300a00 */
[----:B------:R-:W4:Y:S04]  /*6d680*/  LDL.LU.64 R16, [R1+0x2df8] ;  /* 0x002df80001107983 */ /* 0x000f280000300a00 */
[----:B------:R-:W3:Y:S04]  /*6d690*/  LDL.LU R20, [R1+0xa0] ;  /* 0x0000a00001147983 */ /* 0x000ee80000300800 */
[----:B------:R-:W3:Y:S04]  /*6d6a0*/  LDL.LU R21, [R1+0xa4] ;  /* 0x0000a40001157983 */ /* 0x000ee80000300800 */
[----:B------:R-:W2:Y:S04]  /*6d6b0*/  LDL.LU R28, [R1+0xe48] ;  /* 0x000e4800011c7983 */ /* 0x000ea80000300800 */
[----:B------:R-:W2:Y:S01]  /*6d6c0*/  LDL.LU R29, [R1+0xe4c] ;  /* 0x000e4c00011d7983 */ /* 0x000ea20000300800 */
[----:B---3--:R-:W-:Y:S03]  /*6d6d0*/  HMMA.16816.F32 R4, R4, R20, R12 ;  /* 0x000000140404723c */ /* 0x008fe6000000180c */
[----:B------:R-:W3:Y:S04]  /*6d6e0*/  LDL.LU R15, [R1+0x2df0] ;  /* 0x002df000010f7983 */ /* 0x000ee80000300800 */
[----:B------:R-:W3:-:S15]  /*6d6f0*/  LDL.LU.64 R12, [R1+0x2de8] ;  /* 0x002de800010c7983 */ /* 0x000ede0000300a00 */
[----:B------:R-:W-:-:S01]  /*6d700*/  NOP ;  /* 0x0000000000007918 */ /* 0x000fc20000000000 */
[----:B------:R-:W-:Y:S04]  /*6d710*/  STL.64 [R1+0xc0], R4 ;  /* 0x0000c00401007387 */ /* 0x000fe80000100a00 */
[----:B------:R0:W-:Y:S04]  /*6d720*/  STL.64 [R1+0xc8], R6 ;  /* 0x0000c80601007387 */ /* 0x0001e80000100a00 */
[----:B0-----:R-:W3:Y:S01]  /*6d730*/  LDL.64 R6, [R1+0xa8] ;  /* 0x0000a80001067983 */ /* 0x001ee20000100a00 */
[----:B----4-:R-:W-:Y:S02]  /*6d740*/  F2FP.F16.E4M3.UNPACK_B R16, R16 ;  /* 0x00000010ff10723e */ /* 0x010fe400020006ff */
[----:B------:R-:W-:-:S02]  /*6d750*/  F2FP.F16.E4M3.UNPACK_B R17, R17 ;  /* 0x00000011ff11723e */ /* 0x000fc400020006ff */
[----:B--2---:R-:W-:Y:S02]  /*6d760*/  F2FP.F16.E4M3.UNPACK_B R18, R18 ;  /* 0x00000012ff12723e */ /* 0x004fe400020006ff */
[----:B------:R-:W-:-:S07]  /*6d770*/  F2FP.F16.E4M3.UNPACK_B R19, R19 ;  /* 0x00000013ff13723e */ /* 0x000fce00020006ff */
[----:B---3--:R-:W-:-:S15]  /*6d780*/  HMMA.16816.F32 R8, R16, R6, R8 ;  /* 0x000000061008723c */ /* 0x008fde0000001808 */
[----:B------:R-:W-:-:S08]  /*6d790*/  NOP ;  /* 0x0000000000007918 */ /* 0x000fd00000000000 */
[----:B------:R-:W-:Y:S04]  /*6d7a0*/  STL.64 [R1+0x1a0], R8 ;  /* 0x0001a00801007387 */ /* 0x000fe80000100a00 */
[----:B------:R0:W-:Y:S04]  /*6d7b0*/  STL.64 [R1+0x1a8], R10 ;  /* 0x0001a80a01007387 */ /* 0x0001e80000100a00 */
[----:B0-----:R-:W2:Y:S04]  /*6d7c0*/  LDL.LU.64 R10, [R1+0x2de0] ;  /* 0x002de000010a7983 */ /* 0x001ea80000300a00 */
[----:B------:R-:W2:Y:S01]  /*6d7d0*/  LDL.LU.64 R8, [R1+0x2dd8] ;  /* 0x002dd80001087983 */ /* 0x000ea20000300a00 */
[----:B------:R-:W-:-:S02]  /*6d7e0*/  F2FP.F16.E4M3.UNPACK_B R12, R12.H1 ;  /* 0x0000000cff0c723e */ /* 0x000fc400030006ff */
[----:B------:R-:W-:Y:S01]  /*6d7f0*/  F2FP.F16.E4M3.UNPACK_B R13, R13.H1 ;  /* 0x0000000dff0d723e */ /* 0x000fe200030006ff */
[----:B------:R-:W-:Y:S02]  /*6d800*/  IMAD.MOV.U32 R20, RZ, RZ, R7 ;  /* 0x000000ffff147224 */ /* 0x000fe400078e0007 */
[----:B------:R-:W-:Y:S01]  /*6d810*/  IMAD.MOV.U32 R21, RZ, RZ, R6 ;  /* 0x000000ffff157224 */ /* 0x000fe200078e0006 */
[----:B------:R-:W-:Y:S01]  /*6d820*/  F2FP.F16.E4M3.UNPACK_B R4, R15.H1 ;  /* 0x0000000fff04723e */ /* 0x000fe200030006ff */
[----:B------:R2:W-:Y:S04]  /*6d830*/  STL.64 [R1+0xa0], R12 ;  /* 0x0000a00c01007387 */ /* 0x0005e80000100a00 */
[----:B------:R0:W-:Y:S04]  /*6d840*/  STL [R1+0x2c14], R20 ;  /* 0x002c141401007387 */ /* 0x0001e80000100800 */
[----:B------:R1:W-:Y:S01]  /*6d850*/  STL [R1+0x2c10], R21 ;  /* 0x002c101501007387 */ /* 0x0003e20000100800 */
[----:B--2---:R-:W-:Y:S03]  /*6d860*/  HMMA.16816.F32 R12, R16, R12, R8 ;  /* 0x0000000c100c723c */ /* 0x004fe60000001808 */
[----:B------:R-:W2:Y:S04]  /*6d870*/  LDL.LU.64 R10, [R1+0x2dd0] ;  /* 0x002dd000010a7983 */ /* 0x000ea80000300a00 */
[----:B------:R-:W2:Y:S01]  /*6d880*/  LDL.LU.64 R8, [R1+0x2dc8] ;  /* 0x002dc80001087983 */ /* 0x000ea20000300a00 */
[----:B------:R-:W-:-:S02]  /*6d890*/  F2FP.F16.E4M3.UNPACK_B R5, R0.H1 ;  /* 0x00000000ff05723e */ /* 0x000fc400030006ff */
[----:B------:R-:W-:Y:S02]  /*6d8a0*/  F2FP.F16.E4M3.UNPACK_B R2, R2.H1 ;  /* 0x00000002ff02723e */ /* 0x000fe400030006ff */
[----:B------:R-:W-:Y:S01]  /*6d8b0*/  F2FP.F16.E4M3.UNPACK_B R3, R3.H1 ;  /* 0x00000003ff03723e */ /* 0x000fe200030006ff */
[----:B------:R-:W-:Y:S01]  /*6d8c0*/  STL [R1+0x98], R4 ;  /* 0x0000980401007387 */ /* 0x000fe20000100800 */
[----:B0-----:R-:W-:Y:S02]  /*6d8d0*/  IMAD.MOV.U32 R20, RZ, RZ, R4 ;  /* 0x000000ffff147224 */ /* 0x001fe400078e0004 */
[----:B-1----:R-:W-:-:S07]  /*6d8e0*/  IMAD.MOV.U32 R21, RZ, RZ, R5 ;  /* 0x000000ffff157224 */ /* 0x002fce00078e0005 */
[----:B------:R-:W-:Y:S04]  /*6d8f0*/  STL.64 [R1+0x110], R12 ;  /* 0x0001100c01007387 */ /* 0x000fe80000100a00 */
[----:B------:R-:W-:Y:S04]  /*6d900*/  STL.64 [R1+0x118], R14 ;  /* 0x0001180e01007387 */ /* 0x000fe80000100a00 */
[----:B------:R0:W-:Y:S01]  /*6d910*/  STL [R1+0x9c], R5 ;  /* 0x00009c0501007387 */ /* 0x0001e20000100800 */
[----:B------:R-:W-:Y:S01]  /*6d920*/  F2FP.F16.E4M3.UNPACK_B R0, R23.H1 ;  /* 0x00000017ff00723e */ /* 0x000fe200030006ff */
[C---:B--2---:R-:W-:Y:S06]  /*6d930*/  HMMA.16816.F32 R8, R16.reuse, R4, R8 ;  /* 0x000000041008723c */ /* 0x044fec0000001808 */
[----:B0-----:R-:W-:-:S15]  /*6d940*/  HMMA.16816.F32 R4, R16, R2, R24 ;  /* 0x000000021004723c */ /* 0x001fde0000001818 */
[----:B------:R-:W-:-:S02]  /*6d950*/  NOP ;  /* 0x0000000000007918 */ /* 0x000fc40000000000 */
[----:B------:R0:W-:Y:S04]  /*6d960*/  STL.64 [R1+0x130], R8 ;  /* 0x0001300801007387 */ /* 0x0001e80000100a00 */
[----:B------:R-:W-:Y:S04]  /*6d970*/  STL.64 [R1+0x138], R10 ;  /* 0x0001380a01007387 */ /* 0x000fe80000100a00 */
[----:B------:R-:W-:Y:S04]  /*6d980*/  STL.64 [R1+0x90], R2 ;  /* 0x0000900201007387 */ /* 0x000fe80000100a00 */
[----:B------:R1:W-:Y:S04]  /*6d990*/  STL [R1+0x2c1c], R21 ;  /* 0x002c1c1501007387 */ /* 0x0003e80000100800 */
[----:B------:R2:W-:Y:S01]  /*6d9a0*/  STL [R1+0x2c18], R20 ;  /* 0x002c181401007387 */ /* 0x0005e20000100800 */
[----:B0-----:R-:W-:Y:S01]  /*6d9b0*/  F2FP.F16.E4M3.UNPACK_B R8, R22.H1 ;  /* 0x00000016ff08723e */ /* 0x001fe200030006ff */
[----:B-1----:R-:W-:-:S02]  /*6d9c0*/  IMAD.MOV.U32 R21, RZ, RZ, R2 ;  /* 0x000000ffff157224 */ /* 0x002fc400078e0002 */
[----:B--2---:R-:W-:Y:S02]  /*6d9d0*/  IMAD.MOV.U32 R20, RZ, RZ, R3 ;  /* 0x000000ffff147224 */ /* 0x004fe400078e0003 */
[----:B------:R0:W-:Y:S04]  /*6d9e0*/  STL [R1+0x88], R8 ;  /* 0x0000880801007387 */ /* 0x0001e80000100800 */
[----:B------:R1:W-:Y:S04]  /*6d9f0*/  STL [R1+0x8c], R0 ;  /* 0x00008c0001007387 */ /* 0x0003e80000100800 */
[----:B------:R-:W-:Y:S04]  /*6da00*/  STL.64 [R1+0x150], R4 ;  /* 0x0001500401007387 */ /* 0x000fe80000100a00 */
[----:B------:R-:W-:Y:S01]  /*6da10*/  STL.64 [R1+0x158], R6 ;  /* 0x0001580601007387 */ /* 0x000fe20000100a00 */
[----:B------:R-:W-:-:S03]  /*6da20*/  F2FP.F16.E4M3.UNPACK_B R2, R28.H1 ;  /* 0x0000001cff02723e */ /* 0x000fc600030006ff */
[----:B------:R-:W-:Y:S04]  /*6da30*/  STL [R1+0x2c24], R20 ;  /* 0x002c241401007387 */ /* 0x000fe80000100800 */
[----:B------:R-:W-:Y:S04]  /*6da40*/  STL [R1+0x2c20], R21 ;  /* 0x002c201501007387 */ /* 0x000fe80000100800 */
[----:B0-----:R-:W2:Y:S01]  /*6da50*/  LDL.LU R8, [R1+0x220] ;  /* 0x0002200001087983 */ /* 0x001ea20000300800 */
[----:B-1----:R-:W-:-:S03]  /*6da60*/  F2FP.F16.E4M3.UNPACK_B R0, R29.H1 ;  /* 0x0000001dff00723e */ /* 0x002fc600030006ff */
[----:B------:R-:W2:Y:S04]  /*6da70*/  LDL.LU R9, [R1+0x224] ;  /* 0x0002240001097983 */ /* 0x000ea80000300800 */
[----:B------:R-:W-:Y:S04]  /*6da80*/  STL [R1+0x80], R2 ;  /* 0x0000800201007387 */ /* 0x000fe80000100800 */
[----:B------:R-:W3:Y:S04]  /*6da90*/  LDL.LU R10, [R1+0x228] ;  /* 0x00022800010a7983 */ /* 0x000ee80000300800 */
[----:B------:R-:W-:Y:S04]  /*6daa0*/  STL [R1+0x84], R0 ;  /* 0x0000840001007387 */ /* 0x000fe80000100800 */
[----:B------:R-:W3:Y:S04]  /*6dab0*/  LDL.LU R11, [R1+0x22c] ;  /* 0x00022c00010b7983 */ /* 0x000ee80000300800 */
[----:B---3--:R-:W-:Y:S04]  /*6dac0*/  STL.64 [R1+0x2d70], R10 ;  /* 0x002d700a01007387 */ /* 0x008fe80000100a00 */
[----:B--2---:R0:W-:Y:S04]  /*6dad0*/  STL.64 [R1+0x2d68], R8 ;  /* 0x002d680801007387 */ /* 0x0041e80000100a00 */
[----:B0-----:R-:W2:Y:S04]  /*6dae0*/  LDL.LU R8, [R1+0x1e0] ;  /* 0x0001e00001087983 */ /* 0x001ea80000300800 */
[----:B------:R-:W2:Y:S04]  /*6daf0*/  LDL.LU R9, [R1+0x1e4] ;  /* 0x0001e40001097983 */ /* 0x000ea80000300800 */
[----:B--2---:R-:W-:Y:S04]  /*6db00*/  STL.64 [R1+0x2d78], R8 ;  /* 0x002d780801007387 */ /* 0x004fe80000100a00 */
[----:B------:R-:W2:Y:S04]  /*6db10*/  LDL.LU R10, [R1+0x1e8] ;  /* 0x0001e800010a7983 */ /* 0x000ea80000300800 */
[----:B------:R-:W2:Y:S04]  /*6db20*/  LDL.LU R11, [R1+0x1ec] ;  /* 0x0001ec00010b7983 */ /* 0x000ea80000300800 */
[----:B--2---:R0:W-:Y:S04]  /*6db30*/  STL.64 [R1+0x2db0], R10 ;  /* 0x002db00a01007387 */ /* 0x0041e80000100a00 */
[----:B------:R-:W2:Y:S04]  /*6db40*/  LDL.LU R6, [R1+0xe68] ;  /* 0x000e680001067983 */ /* 0x000ea80000300800 */
[----:B------:R-:W2:Y:S04]  /*6db50*/  LDL.LU R7, [R1+0xe6c] ;  /* 0x000e6c0001077983 */ /* 0x000ea80000300800 */
[----:B------:R-:W3:Y:S04]  /*6db60*/  LDL.LU R5, [R1+0xe78] ;  /* 0x000e780001057983 */ /* 0x000ee80000300800 */
[----:B--2---:R1:W-:Y:S04]  /*6db70*/  STL.64 [R1+0x2d98], R6 ;  /* 0x002d980601007387 */ /* 0x0043e80000100a00 */
[----:B0-----:R-:W2:Y:S04]  /*6db80*/  LDL.64 R10, [R1+0x88] ;  /* 0x00008800010a7983 */ /* 0x001ea80000100a00 */
[----:B------:R-:W4:Y:S04]  /*6db90*/  LDL.LU R9, [R1+0xe58] ;  /* 0x000e580001097983 */ /* 0x000f280000300800 */
[----:B------:R-:W2:Y:S04]  /*6dba0*/  LDL.LU R4, [R1+0xe5c] ;  /* 0x000e5c0001047983 */ /* 0x000ea80000300800 */
[----:B---3--:R-:W-:Y:S01]  /*6dbb0*/  STL [R1+0x2d90], R5 ;  /* 0x002d900501007387 */ /* 0x008fe20000100800 */
[----:B-1----:R-:W-:-:S02]  /*6dbc0*/  IMAD.MOV.U32 R6, RZ, RZ, R2 ;  /* 0x000000ffff067224 */ /* 0x002fc400078e0002 */
[----:B------:R-:W-:-:S05]  /*6dbd0*/  IMAD.MOV.U32 R7, RZ, RZ, R0 ;  /* 0x000000ffff077224 */ /* 0x000fca00078e0000 */
[----:B------:R-:W-:Y:S04]  /*6dbe0*/  STL.64 [R1+0x2dc0], R6 ;  /* 0x002dc00601007387 */ /* 0x000fe80000100a00 */
[----:B--2---:R0:W-:Y:S04]  /*6dbf0*/  STL [R1+0x2db8], R4 ;  /* 0x002db80401007387 */ /* 0x0041e80000100800 */
[----:B0-----:R-:W2:Y:S04]  /*6dc00*/  LDL.LU R4, [R1+0x170] ;  /* 0x0001700001047983 */ /* 0x001ea80000300800 */
[----:B------:R-:W2:Y:S04]  /*6dc10*/  LDL.LU R5, [R1+0x174] ;  /* 0x0001740001057983 */ /* 0x000ea80000300800 */
        /* <DEDUP_REMOVED lines=14> */
[----:B------:R-:W-:Y:S03]  /*6dd00*/  HMMA.16816.F32 R4, R16, R10, R4 ;  /* 0x0000000a1004723c */ /* 0x000fe60000001804 */
[----:B----4-:R-:W-:Y:S04]  /*6dd10*/  STL.64 [R1+0x2da8], R14 ;  /* 0x002da80e01007387 */ /* 0x010fe80000100a00 */
[----:B--2---:R0:W-:Y:S04]  /*6dd20*/  STL.64 [R1+0x2da0], R12 ;  /* 0x002da00c01007387 */ /* 0x0041e80000100a00 */
[----:B0-----:R-:W2:Y:S04]  /*6dd30*/  LDL.LU R12, [R1+0x190] ;  /* 0x00019000010c7983 */ /* 0x001ea80000300800 */
[----:B------:R-:W2:Y:S04]  /*6dd40*/  LDL.LU R13, [R1+0x194] ;  /* 0x00019400010d7983 */ /* 0x000ea80000300800 */
[----:B------:R-:W2:Y:S04]  /*6dd50*/  LDL.LU R14, [R1+0x198] ;  /* 0x00019800010e7983 */ /* 0x000ea80000300800 */
[----:B------:R-:W2:Y:S04]  /*6dd60*/  LDL.LU R15, [R1+0x19c] ;  /* 0x00019c00010f7983 */ /* 0x000ea80000300800 */
        /* <DEDUP_REMOVED lines=9> */
[----:B------:R-:W-:Y:S04]  /*6de00*/  STL.64 [R1+0x3b0], R4 ;  /* 0x0003b00401007387 */ /* 0x000fe80000100a00 */
[----:B------:R0:W-:Y:S04]  /*6de10*/  STL.64 [R1+0x3b8], R6 ;  /* 0x0003b80601007387 */ /* 0x0001e80000100a00 */
[----:B0-----:R-:W2:Y:S04]  /*6de20*/  LDL.LU.64 R6, [R1+0x2dc0] ;  /* 0x002dc00001067983 */ /* 0x001ea80000300a00 */
[----:B------:R-:W3:Y:S01]  /*6de30*/  LDL.LU R4, [R1+0x2db8] ;  /* 0x002db80001047983 */ /* 0x000ee20000300800 */
[----:B------:R-:W-:-:S02]  /*6de40*/  IMAD.MOV.U32 R21, RZ, RZ, R11 ;  /* 0x000000ffff157224 */ /* 0x000fc400078e000b */
[----:B------:R-:W-:Y:S01]  /*6de50*/  IMAD.MOV.U32 R20, RZ, RZ, R10 ;  /* 0x000000ffff147224 */ /* 0x000fe200078e000a */
[----:B------:R-:W-:Y:S01]  /*6de60*/  F2FP.F16.E4M3.UNPACK_B R8, R9.H1 ;  /* 0x00000009ff08723e */ /* 0x000fe200030006ff */
[----:B------:R-:W4:Y:S04]  /*6de70*/  LDL.LU.64 R10, [R1+0x2db0] ;  /* 0x002db000010a7983 */ /* 0x000f280000300a00 */
[----:B------:R0:W-:Y:S04]  /*6de80*/  STL [R1+0x2c2c], R21 ;  /* 0x002c2c1501007387 */ /* 0x0001e80000100800 */
[----:B------:R1:W-:Y:S01]  /*6de90*/  STL [R1+0x2c28], R20 ;  /* 0x002c281401007387 */ /* 0x0003e20000100800 */
[----:B---3--:R-:W-:-:S02]  /*6dea0*/  F2FP.F16.E4M3.UNPACK_B R9, R4.H1 ;  /* 0x00000004ff09723e */ /* 0x008fc400030006ff */
[----:B--2---:R-:W-:Y:S01]  /*6deb0*/  HMMA.16816.F32 R4, R16, R6, R12 ;  /* 0x000000061004723c */ /* 0x004fe2000000180c */
[----:B------:R-:W2:Y:S04]  /*6dec0*/  LDL.LU.64 R14, [R1+0x2da8] ;  /* 0x002da800010e7983 */ /* 0x000ea80000300a00 */
[----:B------:R-:W2:Y:S01]  /*6ded0*/  LDL.LU.64 R12, [R1+0x2da0] ;  /* 0x002da000010c7983 */ /* 0x000ea20000300a00 */
[----:B0-----:R-:W-:Y:S02]  /*6dee0*/  IMAD.MOV.U32 R21, RZ, RZ, R8 ;  /* 0x000000ffff157224 */ /* 0x001fe400078e0008 */
[----:B-1----:R-:W-:-:S15]  /*6def0*/  IMAD.MOV.U32 R20, RZ, RZ, R9 ;  /* 0x000000ffff147224 */ /* 0x002fde00078e0009 */
[----:B------:R-:W-:Y:S04]  /*6df00*/  STL.64 [R1+0x480], R4 ;  /* 0x0004800401007387 */ /* 0x000fe80000100a00 */
[----:B------:R0:W-:Y:S04]  /*6df10*/  STL.64 [R1+0x488], R6 ;  /* 0x0004880601007387 */ /* 0x0001e80000100a00 */
[----:B0-----:R-:W3:Y:S04]  /*6df20*/  LDL.LU.64 R6, [R1+0x2d98] ;  /* 0x002d980001067983 */ /* 0x001ee80000300a00 */
[----:B------:R-:W4:Y:S04]  /*6df30*/  LDL.LU R5, [R1+0x2d90] ;  /* 0x002d900001057983 */ /* 0x000f280000300800 */
[----:B------:R-:W-:Y:S04]  /*6df40*/  STL [R1+0x78], R8 ;  /* 0x0000780801007387 */ /* 0x000fe80000100800 */
[----:B------:R-:W-:Y:S01]  /*6df50*/  STL [R1+0x7c], R9 ;  /* 0x00007c0901007387 */ /* 0x000fe20000100800 */
[----:B--2---:R-:W-:-:S15]  /*6df60*/  HMMA.16816.F32 R12, R16, R8, R12 ;  /* 0x00000008100c723c */ /* 0x004fde000000180c */
[----:B------:R-:W-:-:S08]  /*6df70*/  NOP ;  /* 0x0000000000007918 */ /* 0x000fd00000000000 */
[----:B------:R-:W-:Y:S04]  /*6df80*/  STL.64 [R1+0x1c0], R12 ;  /* 0x0001c00c01007387 */ /* 0x000fe80000100a00 */
[----:B------:R0:W-:Y:S04]  /*6df90*/  STL.64 [R1+0x1c8], R14 ;  /* 0x0001c80e01007387 */ /* 0x0001e80000100a00 */
[----:B0-----:R-:W2:Y:S04]  /*6dfa0*/  LDL.LU.64 R14, [R1+0x2d88] ;  /* 0x002d8800010e7983 */ /* 0x001ea80000300a00 */
[----:B------:R-:W2:Y:S04]  /*6dfb0*/  LDL.LU.64 R12, [R1+0x2d80] ;  /* 0x002d8000010c7983 */ /* 0x000ea80000300a00 */
[----:B------:R-:W4:Y:S01]  /*6dfc0*/  LDL.LU.64 R8, [R1+0x2d78] ;  /* 0x002d780001087983 */ /* 0x000f220000300a00 */
[----:B---3--:R-:W-:-:S02]  /*6dfd0*/  F2FP.F16.E4M3.UNPACK_B R6, R6.H1 ;  /* 0x00000006ff06723e */ /* 0x008fc400030006ff */
[----:B------:R-:W-:-:S05]  /*6dfe0*/  F2FP.F16.E4M3.UNPACK_B R7, R7.H1 ;  /* 0x00000007ff07723e */ /* 0x000fca00030006ff */
[----:B------:R-:W-:Y:S04]  /*6dff0*/  STL.64 [R1+0x70], R6 ;  /* 0x0000700601007387 */ /* 0x000fe80000100a00 */
        /* <DEDUP_REMOVED lines=9> */
[----:B------:R-:W-:Y:S02]  /*6e090*/  F2FP.F16.E4M3.UNPACK_B R5, R0.H1 ;  /* 0x00000000ff05723e */ /* 0x000fe400030006ff */
[----:B------:R-:W-:Y:S02]  /*6e0a0*/  F2FP.F16.E4M3.UNPACK_B R2, R2.H1 ;  /* 0x00000002ff02723e */ /* 0x000fe400030006ff */
[----:B------:R-:W-:-:S03]  /*6e0b0*/  F2FP.F16.E4M3.UNPACK_B R3, R3.H1 ;  /* 0x00000003ff03723e */ /* 0x000fc600030006ff */
[----:B--2---:R-:W-:Y:S06]  /*6e0c0*/  HMMA.16816.F32 R12, R16, R4, R12 ;  /* 0x00000004100c723c */ /* 0x004fec000000180c */
[----:B------:R0:W-:Y:S01]  /*6e0d0*/  STL [R1+0x68], R4 ;  /* 0x0000680401007387 */ /* 0x0001e20000100800 */
[----:B------:R-:W-:-:S03]  /*6e0e0*/  IMAD.MOV.U32 R20, RZ, RZ, R4 ;  /* 0x000000ffff147224 */ /* 0x000fc600078e0004 */
[----:B------:R1:W-:Y:S01]  /*6e0f0*/  STL [R1+0x6c], R5 ;  /* 0x00006c0501007387 */ /* 0x0003e20000100800 */
[----:B------:R-:W-:Y:S01]  /*6e100*/  IMAD.MOV.U32 R21, RZ, RZ, R5 ;  /* 0x000000ffff157224 */ /* 0x000fe200078e0005 */
[----:B0-----:R-:W-:Y:S02]  /*6e110*/  F2FP.F16.E4M3.UNPACK_B R4, R22.H1 ;  /* 0x00000016ff04723e */ /* 0x001fe400030006ff */
[----:B-1----:R-:W-:Y:S01]  /*6e120*/  F2FP.F16.E4M3.UNPACK_B R5, R23.H1 ;  /* 0x00000017ff05723e */ /* 0x002fe200030006ff */
[----:B------:R-:W-:-:S08]  /*6e130*/  IMAD.MOV.U32 R0, RZ, RZ, R7 ;  /* 0x000000ffff007224 */ /* 0x000fd000078e0007 */
[----:B------:R-:W-:Y:S04]  /*6e140*/  STL.64 [R1+0x200], R12 ;  /* 0x0002000c01007387 */ /* 0x000fe80000100a00 */
[----:B------:R-:W-:Y:S04]  /*6e150*/  STL.64 [R1+0x208], R14 ;  /* 0x0002080e01007387 */ /* 0x000fe80000100a00 */
[----:B------:R-:W-:Y:S04]  /*6e160*/  STL.64 [R1+0x60], R2 ;  /* 0x0000600201007387 */ /* 0x000fe80000100a00 */
[----:B------:R-:W-:Y:S01]  /*6e170*/  STL [R1+0x58], R4 ;  /* 0x0000580401007387 */ /* 0x000fe20000100800 */
[----:B---3--:R-:W-:-:S15]  /*6e180*/  HMMA.16816.F32 R8, R16, R2, R8 ;  /* 0x000000021008723c */ /* 0x008fde0000001808 */
[----:B------:R-:W-:-:S08]  /*6e190*/  NOP ;  /* 0x0000000000007918 */ /* 0x000fd00000000000 */
[----:B------:R-:W-:Y:S04]  /*6e1a0*/  STL.64 [R1+0x220], R8 ;  /* 0x0002200801007387 */ /* 0x000fe80000100a00 */
[----:B------:R-:W-:Y:S04]  /*6e1b0*/  STL.64 [R1+0x228], R10 ;  /* 0x0002280a01007387 */ /* 0x000fe80000100a00 */
[----:B------:R0:W-:Y:S02]  /*6e1c0*/  STL [R1+0x5c], R5 ;  /* 0x00005c0501007387 */ /* 0x0001e40000100800 */
[----:B0-----:R-:W-:Y:S01]  /*6e1d0*/  HMMA.16816.F32 R4, R16, R4, R24 ;  /* 0x000000041004723c */ /* 0x001fe20000001818 */
[----:B------:R-:W-:-:S02]  /*6e1e0*/  F2FP.F16.E4M3.UNPACK_B R3, R28.H1 ;  /* 0x0000001cff03723e */ /* 0x000fc400030006ff */
[----:B------:R-:W-:Y:S01]  /*6e1f0*/  F2FP.F16.E4M3.UNPACK_B R2, R29.H1 ;  /* 0x0000001dff02723e */ /* 0x000fe200030006ff */
[----:B------:R-:W2:-:S15]  /*6e200*/  LDL.LU R8, [R1+0x360] ;  /* 0x0003600001087983 */ /* 0x000e9e0000300800 */
[----:B------:R-:W-:-:S04]  /*6e210*/  NOP ;  /* 0x0000000000007918 */ /* 0x000fc80000000000 */
[----:B------:R0:W-:Y:S04]  /*6e220*/  STL.64 [R1+0x240], R4 ;  /* 0x0002400401007387 */ /* 0x0001e80000100a00 */
        /* <DEDUP_REMOVED lines=15> */
[----:B-1----:R-:W3:Y:S04]  /*6e320*/  LDL.LU R8, [R1+0x320] ;  /* 0x0003200001087983 */ /* 0x002ee80000300800 */
[----:B------:R-:W3:Y:S04]  /*6e330*/  LDL.LU R9, [R1+0x324] ;  /* 0x0003240001097983 */ /* 0x000ee80000300800 */
[----:B------:R-:W4:Y:S04]  /*6e340*/  LDL.LU R10, [R1+0x328] ;  /* 0x00032800010a7983 */ /* 0x000f280000300800 */
[----:B------:R-:W4:Y:S04]  /*6e350*/  LDL.LU R11, [R1+0x32c] ;  /* 0x00032c00010b7983 */ /* 0x000f280000300800 */
[----:B------:R-:W2:Y:S04]  /*6e360*/  LDL.LU R6, [R1+0xf08] ;  /* 0x000f080001067983 */ /* 0x000ea80000300800 */
[----:B------:R-:W2:Y:S04]  /*6e370*/  LDL.LU R7, [R1+0xf0c] ;  /* 0x000f0c0001077983 */ /* 0x000ea80000300800 */
[----:B----4-:R-:W-:Y:S04]  /*6e380*/  STL.64 [R1+0x2ce0], R10 ;  /* 0x002ce00a01007387 */ /* 0x010fe80000100a00 */
[----:B---3--:R0:W-:Y:S04]  /*6e390*/  STL.64 [R1+0x2cd8], R8 ;  /* 0x002cd80801007387 */ /* 0x0081e80000100a00 */
[----:B0-----:R-:W3:Y:S04]  /*6e3a0*/  LDL.LU R8, [R1+0x300] ;  /* 0x0003000001087983 */ /* 0x001ee80000300800 */
[----:B------:R-:W3:Y:S04]  /*6e3b0*/  LDL.LU R9, [R1+0x304] ;  /* 0x0003040001097983 */ /* 0x000ee80000300800 */
[----:B------:R-:W4:Y:S04]  /*6e3c0*/  LDL.LU R10, [R1+0x308] ;  /* 0x00030800010a7983 */ /* 0x000f280000300800 */
[----:B------:R-:W4:Y:S04]  /*6e3d0*/  LDL.LU R11, [R1+0x30c] ;  /* 0x00030c00010b7983 */ /* 0x000f280000300800 */
[----:B------:R-:W2:Y:S04]  /*6e3e0*/  LDL.LU R14, [R1+0xef8] ;  /* 0x000ef800010e7983 */ /* 0x000ea80000300800 */
[----:B------:R-:W2:Y:S04]  /*6e3f0*/  LDL.LU R15, [R1+0xefc] ;  /* 0x000efc00010f7983 */ /* 0x000ea80000300800 */
[----:B--2---:R0:W-:Y:S04]  /*6e400*/  STL.64 [R1+0x2d08], R14 ;  /* 0x002d080e01007387 */ /* 0x0041e80000100a00 */
[----:B------:R-:W2:Y:S04]  /*6e410*/  LDL.LU R12, [R1+0x2c0] ;  /* 0x0002c000010c7983 */ /* 0x000ea80000300800 */
[----:B------:R-:W2:Y:S04]  /*6e420*/  LDL.LU R13, [R1+0x2c4] ;  /* 0x0002c400010d7983 */ /* 0x000ea80000300800 */
[----:B0-----:R-:W3:Y:S04]  /*6e430*/  LDL.LU R14, [R1+0x2c8] ;  /* 0x0002c800010e7983 */ /* 0x001ee80000300800 */
[----:B------:R-:W3:Y:S04]  /*6e440*/  LDL.LU R15, [R1+0x2cc] ;  /* 0x0002cc00010f7983 */ /* 0x000ee80000300800 */
[----:B---3--:R0:W-:Y:S04]  /*6e450*/  STL.64 [R1+0x2d18], R14 ;  /* 0x002d180e01007387 */ /* 0x0081e80000100a00 */
[----:B0-----:R-:W3:Y:S04]  /*6e460*/  LDL.LU R14, [R1+0xed8] ;  /* 0x000ed800010e7983 */ /* 0x001ee80000300800 */
[----:B------:R-:W3:Y:S04]  /*6e470*/  LDL.LU R15, [R1+0xedc] ;  /* 0x000edc00010f7983 */ /* 0x000ee80000300800 */
[----:B--2---:R0:W-:Y:S04]  /*6e480*/  STL.64 [R1+0x2d10], R12 ;  /* 0x002d100c01007387 */ /* 0x0041e80000100a00 */
[----:B0-----:R-:W2:Y:S04]  /*6e490*/  LDL.LU R12, [R1+0xec8] ;  /* 0x000ec800010c7983 */ /* 0x001ea80000300800 */
[----:B------:R-:W2:Y:S04]  /*6e4a0*/  LDL.LU R13, [R1+0xecc] ;  /* 0x000ecc00010d7983 */ /* 0x000ea80000300800 */
[----:B---3--:R-:W-:Y:S04]  /*6e4b0*/  STL.64 [R1+0x2d50], R14 ;  /* 0x002d500e01007387 */ /* 0x008fe80000100a00 */
[----:B--2---:R0:W-:Y:S04]  /*6e4c0*/  STL.64 [R1+0x2d48], R12 ;  /* 0x002d480c01007387 */ /* 0x0041e80000100a00 */
[----:B0-----:R-:W2:Y:S04]  /*6e4d0*/  LDL.LU R12, [R1+0xeb8] ;  /* 0x000eb800010c7983 */ /* 0x001ea80000300800 */
[----:B------:R-:W3:Y:S04]  /*6e4e0*/  LDL.LU R13, [R1+0xebc] ;  /* 0x000ebc00010d7983 */ /* 0x000ee80000300800 */
[----:B----4-:R-:W-:Y:S04]  /*6e4f0*/  STL.64 [R1+0x2cf0], R10 ;  /* 0x002cf00a01007387 */ /* 0x010fe80000100a00 */
[----:B------:R0:W-:Y:S04]  /*6e500*/  STL.64 [R1+0x2ce8], R8 ;  /* 0x002ce80801007387 */ /* 0x0001e80000100a00 */
[----:B0-----:R-:W4:Y:S04]  /*6e510*/  LDL.LU R8, [R1+0xee8] ;  /* 0x000ee80001087983 */ /* 0x001f280000300800 */
[----:B------:R-:W4:Y:S04]  /*6e520*/  LDL.LU R9, [R1+0xeec] ;  /* 0x000eec0001097983 */ /* 0x000f280000300800 */
[----:B----4-:R-:W-:Y:S04]  /*6e530*/  STL.64 [R1+0x2d30], R8 ;  /* 0x002d300801007387 */ /* 0x010fe80000100a00 */
[----:B------:R-:W4:Y:S04]  /*6e540*/  LDL.LU R5, [R1+0xf1c] ;  /* 0x000f1c0001057983 */ /* 0x000f280000300800 */
[----:B------:R-:W-:Y:S04]  /*6e550*/  STL.64 [R1+0x2d00], R6 ;  /* 0x002d000601007387 */ /* 0x000fe80000100a00 */
[----:B----4-:R0:W-:Y:S04]  /*6e560*/  STL.64 [R1+0x2cf8], R4 ;  /* 0x002cf80401007387 */ /* 0x0101e80000100a00 */
        /* <DEDUP_REMOVED lines=33> */
[----:B------:R-:W-:-:S02]  /*6e780*/  F2FP.F16.E4M3.UNPACK_B R8, R12.H1 ;  /* 0x0000000cff08723e */ /* 0x000fc400030006ff */
[----:B---3--:R-:W-:Y:S01]  /*6e790*/  F2FP.F16.E4M3.UNPACK_B R9, R13.H1 ;  /* 0x0000000dff09723e */ /* 0x008fe200030006ff */
[----:B------:R-:W3:Y:S01]  /*6e7a0*/  LDL.LU R27, [R1+0x38c] ;  /* 0x00038c00011b7983 */ /* 0x000ee20000300800 */
[----:B--2---:R-:W-:Y:S03]  /*6e7b0*/  HMMA.16816.F32 R12, R16, R14, R4 ;  /* 0x0000000e100c723c */ /* 0x004fe60000001804 */
[----:B------:R-:W2:Y:S04]  /*6e7c0*/  LDL.LU.64 R6, [R1+0x2d60] ;  /* 0x002d600001067983 */ /* 0x000ea80000300a00 */
[----:B------:R-:W2:-:S15]  /*6e7d0*/  LDL.LU.64 R4, [R1+0x2d58] ;  /* 0x002d580001047983 */ /* 0x000e9e0000300a00 */
[----:B------:R-:W-:-:S01]  /*6e7e0*/  NOP ;  /* 0x0000000000007918 */ /* 0x000fc20000000000 */
[----:B------:R-:W-:Y:S04]  /*6e7f0*/  STL.64 [R1+0x260], R12 ;  /* 0x0002600c01007387 */ /* 0x000fe80000100a00 */
[----:B------:R0:W-:Y:S04]  /*6e800*/  STL.64 [R1+0x268], R14 ;  /* 0x0002680e01007387 */ /* 0x0001e80000100a00 */
[----:B0-----:R-:W4:Y:S04]  /*6e810*/  LDL.LU.64 R14, [R1+0x2d50] ;  /* 0x002d5000010e7983 */ /* 0x001f280000300a00 */
[----:B------:R-:W3:Y:S04]  /*6e820*/  LDL.LU.64 R12, [R1+0x2d48] ;  /* 0x002d4800010c7983 */ /* 0x000ee80000300a00 */
[----:B------:R-:W-:Y:S04]  /*6e830*/  STL [R1+0x48], R8 ;  /* 0x0000480801007387 */ /* 0x000fe80000100800 */
[----:B------:R2:W-:Y:S02]  /*6e840*/  STL [R1+0x4c], R9 ;  /* 0x00004c0901007387 */ /* 0x0005e40000100800 */
[----:B--2---:R-:W-:Y:S02]  /*6e850*/  HMMA.16816.F32 R8, R16, R8, R4 ;  /* 0x000000081008723c */ /* 0x004fe40000001804 */
[----:B------:R-:W2:Y:S04]  /*6e860*/  LDL.LU.64 R6, [R1+0x2d40] ;  /* 0x002d400001067983 */ /* 0x000ea80000300a00 */
[----:B------:R-:W2:-:S15]  /*6e870*/  LDL.LU.64 R4, [R1+0x2d38] ;  /* 0x002d380001047983 */ /* 0x000e9e0000300a00 */
[----:B------:R-:W-:-:S02]  /*6e880*/  NOP ;  /* 0x0000000000007918 */ /* 0x000fc40000000000 */
[----:B------:R0:W-:Y:S04]  /*6e890*/  STL.64 [R1+0x8f0], R8 ;  /* 0x0008f00801007387 */ /* 0x0001e80000100a00 */
[----:B------:R4:W-:Y:S01]  /*6e8a0*/  STL.64 [R1+0x8f8], R10 ;  /* 0x0008f80a01007387 */ /* 0x0009e20000100a00 */
[----:B---3--:R-:W-:Y:S02]  /*6e8b0*/  F2FP.F16.E4M3.UNPACK_B R12, R12.H1 ;  /* 0x0000000cff0c723e */ /* 0x008fe400030006ff */
[----:B------:R-:W-:Y:S01]  /*6e8c0*/  F2FP.F16.E4M3.UNPACK_B R13, R13.H1 ;  /* 0x0000000dff0d723e */ /* 0x000fe200030006ff */
[----:B0-----:R-:W3:Y:S04]  /*6e8d0*/  LDL.LU.64 R8, [R1+0x2d30] ;  /* 0x002d300001087983 */ /* 0x001ee80000300a00 */
[----:B------:R-:W-:Y:S01]  /*6e8e0*/  STL [R1+0x40], R12 ;  /* 0x0000400c01007387 */ /* 0x000fe20000100800 */
[----:B----4-:R-:W-:-:S02]  /*6e8f0*/  F2FP.F16.E4M3.UNPACK_B R10, R14.H1 ;  /* 0x0000000eff0a723e */ /* 0x010fc400030006ff */
        /* <DEDUP_REMOVED lines=10> */
[----:B---3--:R-:W-:-:S03]  /*6e9a0*/  F2FP.F16.E4M3.UNPACK_B R8, R8.H1 ;  /* 0x00000008ff08723e */ /* 0x008fc600030006ff */
[----:B------:R-:W-:Y:S01]  /*6e9b0*/  STL [R1+0x38], R10 ;  /* 0x0000380a01007387 */ /* 0x000fe20000100800 */
[----:B------:R-:W-:-:S03]  /*6e9c0*/  F2FP.F16.E4M3.UNPACK_B R9, R9.H1 ;  /* 0x00000009ff09723e */ /* 0x000fc600030006ff */
[----:B------:R-:W-:Y:S01]  /*6e9d0*/  STL [R1+0x3c], R11 ;  /* 0x00003c0b01007387 */ /* 0x000fe20000100800 */
[----:B----4-:R-:W-:-:S15]  /*6e9e0*/  HMMA.16816.F32 R12, R16, R10, R12 ;  /* 0x0000000a100c723c */ /* 0x010fde000000180c */
        /* <DEDUP_REMOVED lines=8> */
[----:B------:R-:W4:-:S15]  /*6ea70*/  LDL.LU.64 R4, [R1+0x2cf8] ;  /* 0x002cf80001047983 */ /* 0x000f1e0000300a00 */
[----:B------:R-:W-:-:S02]  /*6ea80*/  NOP ;  /* 0x0000000000007918 */ /* 0x000fc40000000000 */
[----:B------:R-:W-:Y:S04]  /*6ea90*/  STL.64 [R1+0x920], R8 ;  /* 0x0009200801007387 */ /* 0x000fe80000100a00 */
[----:B------:R0:W-:Y:S04]  /*6eaa0*/  STL.64 [R1+0x928], R10 ;  /* 0x0009280a01007387 */ /* 0x0001e80000100a00 */
[----:B0-----:R-:W2:Y:S04]  /*6eab0*/  LDL.LU.64 R10, [R1+0x2cf0] ;  /* 0x002cf000010a7983 */ /* 0x001ea80000300a00 */
[----:B------:R-:W2:Y:S01]  /*6eac0*/  LDL.LU.64 R8, [R1+0x2ce8] ;  /* 0x002ce80001087983 */ /* 0x000ea20000300a00 */
[----:B---3--:R-:W-:-:S02]  /*6ead0*/  F2FP.F16.E4M3.UNPACK_B R12, R14.H1 ;  /* 0x0000000eff0c723e */ /* 0x008fc400030006ff */
[----:B------:R-:W-:-:S03]  /*6eae0*/  F2FP.F16.E4M3.UNPACK_B R13, R15.H1 ;  /* 0x0000000fff0d723e */ /* 0x000fc600030006ff */
[----:B------:R-:W-:Y:S04]  /*6eaf0*/  STL [R1+0x28], R12 ;  /* 0x0000280c01007387 */ /* 0x000fe80000100800 */
[----:B------:R2:W-:Y:S02]  /*6eb00*/  STL [R1+0x2c], R13 ;  /* 0x00002c0d01007387 */ /* 0x0005e40000100800 */
[----:B--2---:R-:W-:Y:S02]  /*6eb10*/  HMMA.16816.F32 R12, R16, R12, R8 ;  /* 0x0000000c100c723c */ /* 0x004fe40000001808 */
[----:B------:R-:W2:Y:S04]  /*6eb20*/  LDL.LU.64 R10, [R1+0x2ce0] ;  /* 0x002ce000010a7983 */ /* 0x000ea80000300a00 */
[----:B------:R-:W2:Y:S01]  /*6eb30*/  LDL.LU.64 R8, [R1+0x2cd8] ;  /* 0x002cd80001087983 */ /* 0x000ea20000300a00 */
[----:B------:R-:W-:-:S02]  /*6eb40*/  F2FP.F16.E4M3.UNPACK_B R6, R6.H1 ;  /* 0x00000006ff06723e */ /* 0x000fc400030006ff */
[----:B------:R-:W-:-:S14]  /*6eb50*/  F2FP.F16.E4M3.UNPACK_B R7, R7.H1 ;  /* 0x00000007ff07723e */ /* 0x000fdc00030006ff */
[----:B------:R-:W-:Y:S04]  /*6eb60*/  STL.64 [R1+0x930], R12 ;  /* 0x0009300c01007387 */ /* 0x000fe80000100a00 */
[----:B------:R0:W-:Y:S04]  /*6eb70*/  STL.64 [R1+0x938], R14 ;  /* 0x0009380e01007387 */ /* 0x0001e80000100a00 */
[----:B0-----:R-:W3:Y:S04]  /*6eb80*/  LDL.LU.64 R14, [R1+0x2cd0] ;  /* 0x002cd000010e7983 */ /* 0x001ee80000300a00 */
[----:B------:R-:W3:Y:S04]  /*6eb90*/  LDL.LU.64 R12, [R1+0x2cc8] ;  /* 0x002cc800010c7983 */ /* 0x000ee80000300a00 */
        /* <DEDUP_REMOVED lines=8> */
[----:B----4-:R-:W-:-:S02]  /*6ec20*/  F2FP.F16.E4M3.UNPACK_B R4, R4.H1 ;  /* 0x00000004ff04723e */ /* 0x010fc400030006ff */
[----:B------:R-:W-:Y:S02]  /*6ec30*/  F2FP.F16.E4M3.UNPACK_B R5, R5.H1 ;  /* 0x00000005ff05723e */ /* 0x000fe400030006ff */
[----:B------:R-:W-:Y:S02]  /*6ec40*/  F2FP.F16.E4M3.UNPACK_B R2, R2.H1 ;  /* 0x00000002ff02723e */ /* 0x000fe400030006ff */
[----:B------:R-:W-:-:S03]  /*6ec50*/  F2FP.F16.E4M3.UNPACK_B R3, R3.H1 ;  /* 0x00000003ff03723e */ /* 0x000fc600030006ff */
[----:B---3--:R-:W-:Y:S06]  /*6ec60*/  HMMA.16816.F32 R12, R16, R4, R12 ;  /* 0x00000004100c723c */ /* 0x008fec000000180c */
[----:B------:R0:W-:Y:S04]  /*6ec70*/  STL [R1+0x18], R4 ;  /* 0x0000180401007387 */ /* 0x0001e80000100800 */
[----:B------:R1:W-:Y:S04]  /*6ec80*/  STL [R1+0x1c], R5 ;  /* 0x00001c0501007387 */ /* 0x0003e80000100800 */
[----:B------:R-:W-:Y:S01]  /*6ec90*/  STL [R1+0x10], R2 ;  /* 0x0000100201007387 */ /* 0x000fe20000100800 */
[----:B0-----:R-:W-:-:S02]  /*6eca0*/  F2FP.F16.E4M3.UNPACK_B R4, R22.H1 ;  /* 0x00000016ff04723e */ /* 0x001fc400030006ff */
[----:B-1----:R-:W-:-:S06]  /*6ecb0*/  F2FP.F16.E4M3.UNPACK_B R5, R23.H1 ;  /* 0x00000017ff05723e */ /* 0x002fcc00030006ff */
[----:B------:R-:W-:Y:S04]  /*6ecc0*/  STL.64 [R1+0x950], R12 ;  /* 0x0009500c01007387 */ /* 0x000fe80000100a00 */
[----:B------:R-:W-:Y:S04]  /*6ecd0*/  STL.64 [R1+0x958], R14 ;  /* 0x0009580e01007387 */ /* 0x000fe80000100a00 */
[----:B------:R0:W-:Y:S04]  /*6ece0*/  STL [R1+0x14], R3 ;  /* 0x0000140301007387 */ /* 0x0001e80000100800 */
[----:B------:R-:W-:Y:S01]  /*6ecf0*/  STL [R1+0x8], R4 ;  /* 0x0000080401007387 */ /* 0x000fe20000100800 */
[----:B--2---:R-:W-:-:S15]  /*6ed00*/  HMMA.16816.F32 R8, R16, R2, R8 ;  /* 0x000000021008723c */ /* 0x004fde0000001808 */
[----:B------:R-:W-:-:S08]  /*6ed10*/  NOP ;  /* 0x0000000000007918 */ /* 0x000fd00000000000 */
[----:B------:R-:W-:Y:S04]  /*6ed20*/  STL.64 [R1+0x960], R8 ;  /* 0x0009600801007387 */ /* 0x000fe80000100a00 */
[----:B------:R-:W-:Y:S04]  /*6ed30*/  STL.64 [R1+0x968], R10 ;  /* 0x0009680a01007387 */ /* 0x000fe80000100a00 */
[----:B------:R1:W-:Y:S01]  /*6ed40*/  STL [R1+0xc], R5 ;  /* 0x00000c0501007387 */ /* 0x0003e20000100800 */
[----:B0-----:R-:W-:Y:S02]  /*6ed50*/  F2FP.F16.E4M3.UNPACK_B R3, R28.H1 ;  /* 0x0000001cff03723e */ /* 0x001fe400030006ff */
[----:B------:R-:W-:Y:S01]  /*6ed60*/  F2FP.F16.E4M3.UNPACK_B R2, R29.H1 ;  /* 0x0000001dff02723e */ /* 0x000fe200030006ff */
[----:B------:R-:W2:Y:S01]  /*6ed70*/  LDL.LU R12, [R1+0x238c] ;  /* 0x00238c00010c7983 */ /* 0x000ea20000300800 */
[----:B-1----:R-:W-:Y:S03]  /*6ed80*/  HMMA.16816.F32 R4, R16, R4, R24 ;  /* 0x000000041004723c */ /* 0x002fe60000001818 */
[----:B------:R-:W-:-:S15]  /*6ed90*/  STL [R1], R3 ;  /* 0x0000000301007387 */ /* 0x000fde0000100800 */
[----:B------:R-:W-:-:S05]  /*6eda0*/  NOP ;  /* 0x0000000000007918 */ /* 0x000fca0000000000 */
[----:B------:R-:W-:Y:S04]  /*6edb0*/  STL.64 [R1+0x970], R4 ;  /* 0x0009700401007387 */ /* 0x000fe80000100a00 */
[----:B------:R0:W-:Y:S04]  /*6edc0*/  STL.64 [R1+0x978], R6 ;  /* 0x0009780601007387 */ /* 0x0001e80000100a00 */
[----:B------:R-:W2:Y:S04]  /*6edd0*/  LDL.LU R13, [R1+0x2394] ;  /* 0x00239400010d7983 */ /* 0x000ea80000300800 */
[----:B------:R-:W-:Y:S04]  /*6ede0*/  STL [R1+0x4], R2 ;  /* 0x0000040201007387 */ /* 0x000fe80000100800 */
[----:B------:R-:W3:Y:S04]  /*6edf0*/  LDL.LU R14, [R1+0x239c] ;  /* 0x00239c00010e7983 */ /* 0x000ee80000300800 */
[----:B0-----:R-:W4:Y:S04]  /*6ee00*/  LDL.LU R6, [R1+0xfb8] ;  /* 0x000fb80001067983 */ /* 0x001f280000300800 */
[----:B------:R-:W4:Y:S04]  /*6ee10*/  LDL.LU R7, [R1+0xfbc] ;  /* 0x000fbc0001077983 */ /* 0x000f280000300800 */
        /* <DEDUP_REMOVED lines=49> */
[----:B------:R-:W3:Y:S04]  /*6f130*/  LDL.LU R2, [R1+0xf98] ;  /* 0x000f980001027983 */ /* 0x000ee80000300800 */
[----:B------:R-:W3:Y:S04]  /*6f140*/  LDL.LU R3, [R1+0xf9c] ;  /* 0x000f9c0001037983 */ /* 0x000ee80000300800 */
[----:B------:R-:W3:Y:S04]  /*6f150*/  LDL.LU R4, [R1+0xfa8] ;  /* 0x000fa80001047983 */ /* 0x000ee80000300800 */
[----:B------:R-:W3:Y:S04]  /*6f160*/  LDL.LU R5, [R1+0xfac] ;  /* 0x000fac0001057983 */ /* 0x000ee80000300800 */
[----:B------:R-:W4:Y:S04]  /*6f170*/  LDL.LU R8, [R1+0xfc8] ;  /* 0x000fc80001087983 */ /* 0x000f280000300800 */
[----:B------:R-:W4:Y:S04]  /*6f180*/  LDL.LU R9, [R1+0xfcc] ;  /* 0x000fcc0001097983 */ /* 0x000f280000300800 */
[----:B------:R-:W3:Y:S04]  /*6f190*/  LDL.LU R10, [R1+0xfd8] ;  /* 0x000fd800010a7983 */ /* 0x000ee80000300800 */
[----:B------:R-:W3:Y:S01]  /*6f1a0*/  LDL.LU R11, [R1+0xfdc] ;  /* 0x000fdc00010b7983 */ /* 0x000ee20000300800 */
[----:B--2---:R-:W-:Y:S03]  /*6f1b0*/  HMMA.16816.F32 R24, R16, R26, R20 ;  /* 0x0000001a1018723c */ /* 0x004fe60000001814 */
[----:B---3--:R-:W-:Y:S04]  /*6f1c0*/  STL.64 [R1+0x2c40], R10 ;  /* 0x002c400a01007387 */ /* 0x008fe80000100a00 */
[----:B----4-:R0:W-:Y:S04]  /*6f1d0*/  STL.64 [R1+0x2c38], R8 ;  /* 0x002c380801007387 */ /* 0x0101e80000100a00 */
[----:B0-----:R-:W2:Y:S04]  /*6f1e0*/  LDL.LU R8, [R1+0x470] ;  /* 0x0004700001087983 */ /* 0x001ea80000300800 */
[----:B------:R-:W2:Y:S04]  /*6f1f0*/  LDL.LU R9, [R1+0x474] ;  /* 0x0004740001097983 */ /* 0x000ea80000300800 */
[----:B------:R-:W2:Y:S04]  /*6f200*/  LDL.LU R10, [R1+0x478] ;  /* 0x00047800010a7983 */ /* 0x000ea80000300800 */
[----:B------:R-:W2:Y:S04]  /*6f210*/  LDL.LU R11, [R1+0x47c] ;  /* 0x00047c00010b7983 */ /* 0x000ea80000300800 */
[----:B------:R-:W3:Y:S04]  /*6f220*/  LDL.LU.64 R22, [R1+0x2cb0] ;  /* 0x002cb00001167983 */ /* 0x000ee80000300a00 */
[----:B------:R-:W3:Y:S01]  /*6f230*/  LDL.LU.64 R20, [R1+0x2ca8] ;  /* 0x002ca80001147983 */ /* 0x000ee20000300a00 */
[----:B------:R-:W-:-:S02]  /*6f240*/  F2FP.F16.E4M3.UNPACK_B R28, R28.H1 ;  /* 0x0000001cff1c723e */ /* 0x000fc400030006ff */
[----:B------:R-:W-:Y:S01]  /*6f250*/  F2FP.F16.E4M3.UNPACK_B R29, R29.H1 ;  /* 0x0000001dff1d723e */ /* 0x000fe200030006ff */
[----:B------:R-:W-:Y:S04]  /*6f260*/  STL.64 [R1+0x980], R24 ;  /* 0x0009801801007387 */ /* 0x000fe80000100a00 */
[----:B------:R0:W-:Y:S04]  /*6f270*/  STL.64 [R1+0x988], R26 ;  /* 0x0009881a01007387 */ /* 0x0001e80000100a00 */
[----:B0-----:R-:W4:Y:S04]  /*6f280*/  LDL.LU.64 R26, [R1+0x2ca0] ;  /* 0x002ca000011a7983 */ /* 0x001f280000300a00 */
[----:B------:R-:W2:Y:S01]  /*6f290*/  LDL.LU.64 R24, [R1+0x2c98] ;  /* 0x002c980001187983 */ /* 0x000ea20000300a00 */
[----:B---3--:R-:W-:-:S15]  /*6f2a0*/  HMMA.16816.F32 R20, R16, R28, R20 ;  /* 0x0000001c1014723c */ /* 0x008fde0000001814 */
[----:B------:R-:W-:-:S08]  /*6f2b0*/  NOP ;  /* 0x0000000000007918 */ /* 0x000fd00000000000 */
[----:B------:R-:W-:Y:S04]  /*6f2c0*/  STL.64 [R1+0x990], R20 ;  /* 0x0009901401007387 */ /* 0x000fe80000100a00 */
[----:B------:R0:W-:Y:S04]  /*6f2d0*/  STL.64 [R1+0x998], R22 ;  /* 0x0009981601007387 */ /* 0x0001e80000100a00 */
[----:B0-----:R-:W3:Y:S04]  /*6f2e0*/  LDL.LU.64 R22, [R1+0x2c90] ;  /* 0x002c900001167983 */ /* 0x001ee80000300a00 */
[----:B------:R-:W3:Y:S01]  /*6f2f0*/  LDL.LU.64 R20, [R1+0x2c88] ;  /* 0x002c880001147983 */ /* 0x000ee20000300a00 */
[----:B----4-:R-:W-:-:S02]  /*6f300*/  F2FP.F16.E4M3.UNPACK_B R26, R26.H1 ;  /* 0x0000001aff1a723e */ /* 0x010fc400030006ff */
[----:B------:R-:W-:Y:S02]  /*6f310*/  F2FP.F16.E4M3.UNPACK_B R27, R27.H1 ;  /* 0x0000001bff1b723e */ /* 0x000fe400030006ff */
[----:B--2---:R-:W-:Y:S02]  /*6f320*/  F2FP.F16.E4M3.UNPACK_B R24, R24.H1 ;  /* 0x00000018ff18723e */ /* 0x004fe400030006ff */
[----:B------:R-:W-:-:S07]  /*6f330*/  F2FP.F16.E4M3.UNPACK_B R25, R25.H1 ;  /* 0x00000019ff19723e */ /* 0x000fce00030006ff */
[C---:B------:R-:W-:Y:S06]  /*6f340*/  HMMA.16816.F32 R12, R16.reuse, R24, R12 ;  /* 0x00000018100c723c */ /* 0x040fec000000180c */
        /* <DEDUP_REMOVED lines=8> */
[----:B0-----:R-:W4:Y:S04]  /*6f3d0*/  LDL.LU.64 R14, [R1+0x2c70] ;  /* 0x002c7000010e7983 */ /* 0x001f280000300a00 */
[----:B------:R-:W4:Y:S04]  /*6f3e0*/  LDL.LU.64 R12, [R1+0x2c68] ;  /* 0x002c6800010c7983 */ /* 0x000f280000300a00 */
[----:B------:R0:W-:Y:S04]  /*6f3f0*/  STL.64 [R1+0x2a48], R26 ;  /* 0x002a481a01007387 */ /* 0x0001e80000100a00 */
[----:B0-----:R-:W3:Y:S04]  /*6f400*/  LDL.LU R26, [R1+0x23a0] ;  /* 0x0023a000011a7983 */ /* 0x001ee80000300800 */
[----:B------:R-:W3:Y:S04]  /*6f410*/  LDL.LU R27, [R1+0x23a8] ;  /* 0x0023a800011b7983 */ /* 0x000ee80000300800 */
[----:B------:R0:W-:Y:S04]  /*6f420*/  STL.64 [R1+0x2a40], R24 ;  /* 0x002a401801007387 */ /* 0x0001e80000100a00 */
[----:B0-----:R-:W3:Y:S04]  /*6f430*/  LDL.LU R24, [R1+0x2390] ;  /* 0x0023900001187983 */ /* 0x001ee80000300800 */
[----:B------:R-:W3:Y:S01]  /*6f440*/  LDL.LU R25, [R1+0x2398] ;  /* 0x0023980001197983 */ /* 0x000ee20000300800 */
[----:B--2---:R-:W-:-:S02]  /*6f450*/  F2FP.F16.E4M3.UNPACK_B R22, R22.H1 ;  /* 0x00000016ff16723e */ /* 0x004fc400030006ff */
[----:B------:R-:W-:-:S07]  /*6f460*/  F2FP.F16.E4M3.UNPACK_B R23, R23.H1 ;  /* 0x00000017ff17723e */ /* 0x000fce00030006ff */
[----:B----4-:R-:W-:-:S15]  /*6f470*/  HMMA.16816.F32 R12, R16, R22, R12 ;  /* 0x00000016100c723c */ /* 0x010fde000000180c */
        /* <DEDUP_REMOVED lines=8> */
[----:B------:R-:W-:-:S03]  /*6f500*/  F2FP.F16.E4M3.UNPACK_B R5, R5.H1 ;  /* 0x00000005ff05723e */ /* 0x000fc600030006ff */
[----:B--2---:R-:W-:-:S15]  /*6f510*/  HMMA.16816.F32 R12, R16, R2, R12 ;  /* 0x00000002100c723c */ /* 0x004fde000000180c */
[----:B------:R-:W-:-:S08]  /*6f520*/  NOP ;  /* 0x0000000000007918 */ /* 0x000fd00000000000 */
[----:B------:R-:W-:Y:S04]  /*6f530*/  STL.64 [R1+0x9d0], R12 ;  /* 0x0009d00c01007387 */ /* 0x000fe80000100a00 */
[----:B------:R0:W-:Y:S04]  /*6f540*/  STL.64 [R1+0x9d8], R14 ;  /* 0x0009d80e01007387 */ /* 0x0001e80000100a00 */
[----:B0-----:R-:W3:Y:S01]  /*6f550*/  LDL.LU.64 R14, [R1+0x2c50] ;  /* 0x002c5000010e7983 */ /* 0x001ee20000300a00 */
[----:B------:R-:W-:Y:S03]  /*6f560*/  HMMA.16816.F32 R8, R16, R4, R8 ;  /* 0x000000041008723c */ /* 0x000fe60000001808 */
[----:B------:R-:W2:-:S15]  /*6f570*/  LDL.LU.64 R12, [R1+0x2c48] ;  /* 0x002c4800010c7983 */ /* 0x000e9e0000300a00 */
[----:B------:R-:W-:-:S05]  /*6f580*/  NOP ;  /* 0x0000000000007918 */ /* 0x000fca0000000000 */
[----:B------:R-:W-:Y:S04]  /*6f590*/  STL.64 [R1+0x9e0], R8 ;  /* 0x0009e00801007387 */ /* 0x000fe80000100a00 */
[----:B------:R0:W-:Y:S04]  /*6f5a0*/  STL.64 [R1+0x9e8], R10 ;  /* 0x0009e80a01007387 */ /* 0x0001e80000100a00 */
[----:B0-----:R-:W4:Y:S04]  /*6f5b0*/  LDL.LU.64 R10, [R1+0x2c40] ;  /* 0x002c4000010a7983 */ /* 0x001f280000300a00 */
[----:B------:R-:W4:Y:S01]  /*6f5c0*/  LDL.LU.64 R8, [R1+0x2c38] ;  /* 0x002c380001087983 */ /* 0x000f220000300a00 */
[----:B---3--:R-:W-:-:S02]  /*6f5d0*/  IMAD R14, R14, 0x100, R26 ;  /* 0x000001000e0e7824 */ /* 0x008fc400078e021a */
[----:B------:R-:W-:Y:S02]  /*6f5e0*/  IMAD R15, R15, 0x100, R27 ;  /* 0x000001000f0f7824 */ /* 0x000fe400078e021b */
[----:B------:R-:W3:Y:S01]  /*6f5f0*/  LDL.64 R26, [R1+0x60] ;  /* 0x00006000011a7983 */ /* 0x000ee20000100a00 */
[----:B--2---:R-:W-:Y:S02]  /*6f600*/  IMAD R12, R12, 0x100, R24 ;  /* 0x000001000c0c7824 */ /* 0x004fe400078e0218 */
[----:B------:R-:W-:Y:S02]  /*6f610*/  IMAD R13, R13, 0x100, R25 ;  /* 0x000001000d0d7824 */ /* 0x000fe400078e0219 */
[----:B------:R-:W-:Y:S02]  /*6f620*/  IMAD.MOV.U32 R24, RZ, RZ, R20 ;  /* 0x000000ffff187224 */ /* 0x000fe400078e0014 */
[----:B------:R-:W-:Y:S01]  /*6f630*/  IMAD.MOV.U32 R25, RZ, RZ, R21 ;  /* 0x000000ffff197224 */ /* 0x000fe200078e0015 */
[----:B------:R-:W2:Y:S04]  /*6f640*/  LDL.LU R20, [R1+0x2c34] ;  /* 0x002c340001147983 */ /* 0x000ea80000300800 */
[----:B------:R-:W4:Y:S04]  /*6f650*/  LDL.LU R21, [R1+0x2c30] ;  /* 0x002c300001157983 */ /* 0x000f280000300800 */
[----:B---3--:R-:W-:Y:S04]  /*6f660*/  STL.64 [R1+0x2b40], R26 ;  /* 0x002b401a01007387 */ /* 0x008fe80000100a00 */
[----:B------:R0:W-:Y:S04]  /*6f670*/  STL.64 [R1+0x2b38], R24 ;  /* 0x002b381801007387 */ /* 0x0001e80000100a00 */
[----:B0-----:R-:W3:Y:S04]  /*6f680*/  LDL.LU R24, [R1+0x4b0] ;  /* 0x0004b00001187983 */ /* 0x001ee80000300800 */
[----:B------:R-:W3:Y:S04]  /*6f690*/  LDL.LU R25, [R1+0x4b4] ;  /* 0x0004b40001197983 */ /* 0x000ee80000300800 */
[----:B------:R-:W3:Y:S04]  /*6f6a0*/  LDL.LU R26, [R1+0x4b8] ;  /* 0x0004b800011a7983 */ /* 0x000ee80000300800 */
[----:B------:R-:W3:Y:S01]  /*6f6b0*/  LDL.LU R27, [R1+0x4bc] ;  /* 0x0004bc00011b7983 */ /* 0x000ee20000300800 */
[----:B------:R-:W-:-:S02]  /*6f6c0*/  F2FP.F16.E4M3.UNPACK_B R6, R6.H1 ;  /* 0x00000006ff06723e */ /* 0x000fc400030006ff */
[----:B------:R-:W-:-:S05]  /*6f6d0*/  F2FP.F16.E4M3.UNPACK_B R7, R7.H1 ;  /* 0x00000007ff07723e */ /* 0x000fca00030006ff */
[----:B------:R-:W-:Y:S04]  /*6f6e0*/  STL.64 [R1+0x2a18], R6 ;  /* 0x002a180601007387 */ /* 0x000fe80000100a00 */
[----:B------:R0:W-:Y:S01]  /*6f6f0*/  STL.64 [R1+0x2a10], R4 ;  /* 0x002a100401007387 */ /* 0x0001e20000100a00 */
[----:B---3--:R-:W-:-:S15]  /*6f700*/  HMMA.16816.F32 R24, R16, R6, R24 ;  /* 0x000000061018723c */ /* 0x008fde0000001818 */
[----:B------:R-:W-:-:S08]  /*6f710*/  NOP ;  /* 0x0000000000007918 */ /* 0x000fd00000000000 */
[----:B------:R-:W-:Y:S04]  /*6f720*/  STL.64 [R1+0x4b0], R24 ;  /* 0x0004b01801007387 */ /* 0x000fe80000100a00 */
[----:B------:R4:W-:Y:S04]  /*6f730*/  STL.64 [R1+0x4b8], R26 ;  /* 0x0004b81a01007387 */ /* 0x0009e80000100a00 */
[----:B0-----:R-:W3:Y:S04]  /*6f740*/  LDL.LU R4, [R1+0x7e0] ;  /* 0x0007e00001047983 */ /* 0x001ee80000300800 */
[----:B------:R-:W3:Y:S04]  /*6f750*/  LDL.LU R5, [R1+0x7e4] ;  /* 0x0007e40001057983 */ /* 0x000ee80000300800 */
[----:B------:R-:W3:Y:S04]  /*6f760*/  LDL.LU R6, [R1+0x7e8] ;  /* 0x0007e80001067983 */ /* 0x000ee80000300800 */
[----:B------:R-:W3:Y:S01]  /*6f770*/  LDL.LU R7, [R1+0x7ec] ;  /* 0x0007ec0001077983 */ /* 0x000ee20000300800 */
[----:B----4-:R-:W-:-:S02]  /*6f780*/  IMAD.MOV.U32 R26, RZ, RZ, R21 ;  /* 0x000000ffff1a7224 */ /* 0x010fc400078e0015 */
[----:B--2---:R-:W-:Y:S01]  /*6f790*/  IMAD.MOV.U32 R27, RZ, RZ, R20 ;  /* 0x000000ffff1b7224 */ /* 0x004fe200078e0014 */
[----:B---3--:R-:W-:Y:S04]  /*6f7a0*/  STL.64 [R1+0x2b50], R6 ;  /* 0x002b500601007387 */ /* 0x008fe80000100a00 */
[----:B------:R0:W-:Y:S04]  /*6f7b0*/  STL.64 [R1+0x2b48], R4 ;  /* 0x002b480401007387 */ /* 0x0001e80000100a00 */
[----:B------:R-:W2:Y:S04]  /*6f7c0*/  LDL.LU R21, [R1+0x2c2c] ;  /* 0x002c2c0001157983 */ /* 0x000ea80000300800 */
[----:B------:R-:W3:Y:S04]  /*6f7d0*/  LDL.LU R20, [R1+0x2c28] ;  /* 0x002c280001147983 */ /* 0x000ee80000300800 */
[----:B------:R-:W4:Y:S04]  /*6f7e0*/  LDL.64 R24, [R1+0x80] ;  /* 0x0000800001187983 */ /* 0x000f280000100a00 */
[----:B------:R3:W-:Y:S04]  /*6f7f0*/  STL.64 [R1+0x2b70], R26 ;  /* 0x002b701a01007387 */ /* 0x0007e80000100a00 */
[----:B----4-:R-:W-:Y:S04]  /*6f800*/  STL.64 [R1+0x2b68], R24 ;  /* 0x002b681801007387 */ /* 0x010fe80000100a00 */
[----:B0-----:R-:W4:Y:S04]  /*6f810*/  LDL.LU R4, [R1+0x810] ;  /* 0x0008100001047983 */ /* 0x001f280000300800 */
[----:B------:R-:W4:Y:S04]  /*6f820*/  LDL.LU R5, [R1+0x814] ;  /* 0x0008140001057983 */ /* 0x000f280000300800 */
[----:B------:R-:W4:Y:S04]  /*6f830*/  LDL.LU R6, [R1+0x818] ;  /* 0x0008180001067983 */ /* 0x000f280000300800 */
[----:B------:R-:W4:Y:S01]  /*6f840*/  LDL.LU R7, [R1+0x81c] ;  /* 0x00081c0001077983 */ /* 0x000f220000300800 */
[----:B---3--:R-:W-:-:S02]  /*6f850*/  IMAD.MOV.U32 R26, RZ, RZ, R20 ;  /* 0x000000ffff1a7224 */ /* 0x008fc400078e0014 */
[----:B--2---:R-:W-:Y:S01]  /*6f860*/  IMAD.MOV.U32 R27, RZ, RZ, R21 ;  /* 0x000000ffff1b7224 */ /* 0x004fe200078e0015 */
[----:B------:R-:W2:Y:S04]  /*6f870*/  LDL.LU R20, [R1+0x2c24] ;  /* 0x002c240001147983 */ /* 0x000ea80000300800 */
[----:B------:R-:W3:Y:S04]  /*6f880*/  LDL.LU R21, [R1+0x2c20] ;  /* 0x002c200001157983 */ /* 0x000ee80000300800 */
[----:B------:R-:W-:Y:S04]  /*6f890*/  STL.64 [R1+0x2b88], R26 ;  /* 0x002b881a01007387 */ /* 0x000fe80000100a00 */
[----:B----4-:R-:W-:Y:S04]  /*6f8a0*/  STL.64 [R1+0x2b60], R6 ;  /* 0x002b600601007387 */ /* 0x010fe80000100a00 */
[----:B------:R0:W-:Y:S04]  /*6f8b0*/  STL.64 [R1+0x2b58], R4 ;  /* 0x002b580401007387 */ /* 0x0001e80000100a00 */
        /* <DEDUP_REMOVED lines=25> */
[----:B------:R-:W4:Y:S04]  /*6fa50*/  LDL.LU R7, [R1+0x84c] ;  /* 0x00084c0001077983 */ /* 0x000f280000300800 */
[----:B------:R-:W4:Y:S04]  /*6fa60*/  LDL R24, [R1+0xa0] ;  /* 0x0000a00001187983 */ /* 0x000f280000100800 */
[----:B------:R-:W4:Y:S01]  /*6fa70*/  LDL R25, [R1+0xa4] ;  /* 0x0000a40001197983 */ /* 0x000f220000100800 */
[----:B---3--:R-:W-:-:S02]  /*6fa80*/  IMAD.MOV.U32 R26, RZ, RZ, R21 ;  /* 0x000000ffff1a7224 */ /* 0x008fc400078e0015 */
[----:B--2---:R-:W-:Y:S01]  /*6fa90*/  IMAD.MOV.U32 R27, RZ, RZ, R20 ;  /* 0x000000ffff1b7224 */ /* 0x004fe200078e0014 */
[----:B----4-:R0:W-:Y:S04]  /*6faa0*/  STL.64 [R1+0x2bd0], R24 ;  /* 0x002bd01801007387 */ /* 0x0101e80000100a00 */
[----:B------:R1:W-:Y:S04]  /*6fab0*/  STL.64 [R1+0x2be8], R26 ;  /* 0x002be81a01007387 */ /* 0x0003e80000100a00 */
[----:B0-----:R-:W2:Y:S04]  /*6fac0*/  LDL.LU R24, [R1+0x880] ;  /* 0x0008800001187983 */ /* 0x001ea80000300800 */
[----:B------:R-:W2:Y:S04]  /*6fad0*/  LDL.LU R25, [R1+0x884] ;  /* 0x0008840001197983 */ /* 0x000ea80000300800 */
[----:B-1----:R-:W3:Y:S04]  /*6fae0*/  LDL.LU R26, [R1+0x888] ;  /* 0x00088800011a7983 */ /* 0x002ee80000300800 */
        /* <DEDUP_REMOVED lines=19> */
[----:B------:R-:W4:Y:S04]  /*6fc20*/  LDL.LU R6, [R1+0x858] ;  /* 0x0008580001067983 */ /* 0x000f280000300800 */
[----:B------:R-:W4:Y:S01]  /*6fc30*/  LDL.LU R7, [R1+0x85c] ;  /* 0x00085c0001077983 */ /* 0x000f220000300800 */
[----:B------:R-:W-:-:S02]  /*6fc40*/  F2FP.F16.E4M3.UNPACK_B R8, R8.H1 ;  /* 0x00000008ff08723e */ /* 0x000fc400030006ff */
[----:B------:R-:W-:Y:S01]  /*6fc50*/  F2FP.F16.E4M3.UNPACK_B R9, R9.H1 ;  /* 0x00000009ff09723e */ /* 0x000fe200030006ff */
[----:B----4-:R-:W-:Y:S04]  /*6fc60*/  STL.64 [R1+0x2bc8], R6 ;  /* 0x002bc80601007387 */ /* 0x010fe80000100a00 */
[----:B---3--:R0:W-:Y:S04]  /*6fc70*/  STL.64 [R1+0x2bc0], R4 ;  /* 0x002bc00401007387 */ /* 0x0081e80000100a00 */
[----:B0-----:R-:W3:Y:S04]  /*6fc80*/  LDL.LU R4, [R1+0x860] ;  /* 0x0008600001047983 */ /* 0x001ee80000300800 */
[----:B------:R-:W3:Y:S04]  /*6fc90*/  LDL.LU R5, [R1+0x864] ;  /* 0x0008640001057983 */ /* 0x000ee80000300800 */
[----:B------:R-:W4:Y:S04]  /*6fca0*/  LDL.LU R6, [R1+0x868] ;  /* 0x0008680001067983 */ /* 0x000f280000300800 */
[----:B------:R-:W4:Y:S01]  /*6fcb0*/  LDL.LU R7, [R1+0x86c] ;  /* 0x00086c0001077983 */ /* 0x000f220000300800 */
[----:B--2---:R-:W-:Y:S03]  /*6fcc0*/  HMMA.16816.F32 R24, R16, R8, R24 ;  /* 0x000000081018723c */ /* 0x004fe60000001818 */
        /* <DEDUP_REMOVED lines=9> */
[----:B------:R-:W3:Y:S01]  /*6fd60*/  LDL.LU.64 R24, [R1+0x2c00] ;  /* 0x002c000001187983 */ /* 0x000ee20000300a00 */
[----:B------:R-:W-:-:S02]  /*6fd70*/  F2FP.F16.E4M3.UNPACK_B R10, R10.H1 ;  /* 0x0000000aff0a723e */ /* 0x000fc400030006ff */
[----:B------:R-:W-:-:S07]  /*6fd80*/  F2FP.F16.E4M3.UNPACK_B R11, R11.H1 ;  /* 0x0000000bff0b723e */ /* 0x000fce00030006ff */
[----:B---3--:R-:W-:-:S15]  /*6fd90*/  HMMA.16816.F32 R24, R16, R10, R24 ;  /* 0x0000000a1018723c */ /* 0x008fde0000001818 */
[----:B------:R-:W-:-:S08]  /*6fda0*/  NOP ;  /* 0x0000000000007918 */ /* 0x000fd00000000000 */
[----:B------:R-:W-:Y:S04]  /*6fdb0*/  STL.64 [R1+0xa00], R24 ;  /* 0x000a001801007387 */ /* 0x000fe80000100a00 */
[----:B------:R0:W-:Y:S04]  /*6fdc0*/  STL.64 [R1+0xa08], R26 ;  /* 0x000a081a01007387 */ /* 0x0001e80000100a00 */
[----:B0-----:R-:W3:Y:S04]  /*6fdd0*/  LDL.LU.64 R26, [R1+0x2bf8] ;  /* 0x002bf800011a7983 */ /* 0x001ee80000300a00 */
[----:B------:R-:W3:Y:S01]  /*6fde0*/  LDL.LU.64 R24, [R1+0x2bf0] ;  /* 0x002bf00001187983 */ /* 0x000ee20000300a00 */
[----:B------:R-:W-:-:S02]  /*6fdf0*/  F2FP.F16.E4M3.UNPACK_B R20, R20.H1 ;  /* 0x00000014ff14723e */ /* 0x000fc400030006ff */
[----:B------:R-:W-:Y:S01]  /*6fe00*/  F2FP.F16.E4M3.UNPACK_B R21, R21.H1 ;  /* 0x00000015ff15723e */ /* 0x000fe200030006ff */
[----:B------:R-:W-:Y:S04]  /*6fe10*/  STL.64 [R1+0x29f8], R10 ;  /* 0x0029f80a01007387 */ /* 0x000fe80000100a00 */
[----:B------:R0:W-:Y:S04]  /*6fe20*/  STL.64 [R1+0x29f0], R8 ;  /* 0x0029f00801007387 */ /* 0x0001e80000100a00 */
[----:B0-----:R-:W4:Y:S04]  /*6fe30*/  LDL.LU R8, [R1+0x7f0] ;  /* 0x0007f00001087983 */ /* 0x001f280000300800 */
[----:B------:R-:W4:Y:S04]  /*6fe40*/  LDL.LU R9, [R1+0x7f4] ;  /* 0x0007f40001097983 */ /* 0x000f280000300800 */
[----:B------:R-:W4:Y:S04]  /*6fe50*/  LDL.LU R10, [R1+0x7f8] ;  /* 0x0007f800010a7983 */ /* 0x000f280000300800 */
[----:B------:R-:W4:Y:S01]  /*6fe60*/  LDL.LU R11, [R1+0x7fc] ;  /* 0x0007fc00010b7983 */ /* 0x000f220000300800 */
[----:B---3--:R-:W-:Y:S03]  /*6fe70*/  HMMA.16816.F32 R16, R16, R20, R24 ;  /* 0x000000141010723c */ /* 0x008fe60000001818 */
[----:B------:R-:W2:Y:S01]  /*6fe80*/  LDL.LU.64 R26, [R1+0x2be8] ;  /* 0x002be800011a7983 */ /* 0x000ea20000300a00 */
[----:B------:R-:W-:-:S02]  /*6fe90*/  F2FP.F16.E4M3.UNPACK_B R12, R12 ;  /* 0x0000000cff0c723e */ /* 0x000fc400020006ff */
[----:B------:R-:W-:Y:S02]  /*6fea0*/  F2FP.F16.E4M3.UNPACK_B R13, R13 ;  /* 0x0000000dff0d723e */ /* 0x000fe400020006ff */
[----:B------:R-:W-:Y:S02]  /*6feb0*/  F2FP.F16.E4M3.UNPACK_B R14, R14 ;  /* 0x0000000eff0e723e */ /* 0x000fe400020006ff */
[----:B------:R-:W-:-:S13]  /*6fec0*/  F2FP.F16.E4M3.UNPACK_B R15, R15 ;  /* 0x0000000fff0f723e */ /* 0x000fda00020006ff */
[----:B------:R-:W-:Y:S04]  /*6fed0*/  STL.64 [R1+0x8d0], R16 ;  /* 0x0008d01001007387 */ /* 0x000fe80000100a00 */
[----:B------:R0:W-:Y:S04]  /*6fee0*/  STL.64 [R1+0x8d8], R18 ;  /* 0x0008d81201007387 */ /* 0x0001e80000100a00 */
[----:B0-----:R-:W3:Y:S04]  /*6fef0*/  LDL R18, [R1+0x70] ;  /* 0x0000700001127983 */ /* 0x001ee80000100800 */
[----:B------:R-:W-:Y:S04]  /*6ff00*/  STL.64 [R1+0x2a28], R22 ;  /* 0x002a281601007387 */ /* 0x000fe80000100a00 */
[----:B------:R0:W-:Y:S04]  /*6ff10*/  STL.64 [R1+0x2a20], R20 ;  /* 0x002a201401007387 */ /* 0x0001e80000100a00 */
[----:B0-----:R-:W3:Y:S04]  /*6ff20*/  LDL.LU R20, [R1+0x800] ;  /* 0x0008000001147983 */ /* 0x001ee80000300800 */
[----:B------:R-:W3:Y:S04]  /*6ff30*/  LDL.LU R21, [R1+0x804] ;  /* 0x0008040001157983 */ /* 0x000ee80000300800 */
[----:B------:R-:W3:Y:S04]  /*6ff40*/  LDL.LU R22, [R1+0x808] ;  /* 0x0008080001167983 */ /* 0x000ee80000300800 */
[----:B------:R-:W3:Y:S01]  /*6ff50*/  LDL.LU R23, [R1+0x80c] ;  /* 0x00080c0001177983 */ /* 0x000ee20000300800 */
        /* <DEDUP_REMOVED lines=34> */
[----:B0-----:R-:W4:Y:S04]  /*70180*/  LDL.LU.64 R26, [R1+0x2b70] ;  /* 0x002b7000011a7983 */ /* 0x001f280000300a00 */
[----:B------:R-:W2:Y:S02]  /*70190*/  LDL.LU.64 R24, [R1+0x2b68] ;  /* 0x002b680001187983 */ /* 0x000ea40000300a00 */
[----:B--2---:R-:W-:-:S15]  /*701a0*/  HMMA.16816.F32 R4, R12, R24, R4 ;  /* 0x000000180c04723c */ /* 0x004fde0000001804 */
[----:B------:R-:W-:-:S08]  /*701b0*/  NOP ;  /* 0x0000000000007918 */ /* 0x000fd00000000000 */
[----:B------:R-:W-:Y:S04]  /*701c0*/  STL.64 [R1+0x830], R4 ;  /* 0x0008300401007387 */ /* 0x000fe80000100a00 */
[----:B------:R0:W-:Y:S04]  /*701d0*/  STL.64 [R1+0x838], R6 ;  /* 0x0008380601007387 */ /* 0x0001e80000100a00 */
[----:B0-----:R-:W4:Y:S04]  /*701e0*/  LDL.LU.64 R6, [R1+0x2b60] ;  /* 0x002b600001067983 */ /* 0x001f280000300a00 */
[----:B------:R-:W4:Y:S01]  /*701f0*/  LDL.LU.64 R4, [R1+0x2b58] ;  /* 0x002b580001047983 */ /* 0x000f220000300a00 */
[----:B------:R-:W-:-:S02]  /*70200*/  IMAD.MOV.U32 R19, RZ, RZ, R0 ;  /* 0x000000ffff137224 */ /* 0x000fc400078e0000 */
[----:B------:R-:W-:-:S05]  /*70210*/  IMAD.MOV.U32 R0, RZ, RZ, R25 ;  /* 0x000000ffff007224 */ /* 0x000fca00078e0019 */
[----:B------:R-:W-:Y:S01]  /*70220*/  STL [R1+0x29c0], R0 ;  /* 0x0029c00001007387 */ /* 0x000fe20000100800 */
[----:B----4-:R-:W-:Y:S03]  /*70230*/  HMMA.16816.F32 R24, R12, R26, R4 ;  /* 0x0000001a0c18723c */ /* 0x010fe60000001804 */
[----:B------:R-:W2:Y:S04]  /*70240*/  LDL.LU.64 R6, [R1+0x2b50] ;  /* 0x002b500001067983 */ /* 0x000ea80000300a00 */
[----:B------:R-:W2:-:S15]  /*70250*/  LDL.LU.64 R4, [R1+0x2b48] ;  /* 0x002b480001047983 */ /* 0x000e9e0000300a00 */
[----:B------:R-:W-:-:S01]  /*70260*/  NOP ;  /* 0x0000000000007918 */ /* 0x000fc20000000000 */
[----:B------:R-:W-:Y:S04]  /*70270*/  STL.64 [R1+0x820], R24 ;  /* 0x0008201801007387 */ /* 0x000fe80000100a00 */
[----:B------:R0:W-:Y:S04]  /*70280*/  STL.64 [R1+0x828], R26 ;  /* 0x0008281a01007387 */ /* 0x0001e80000100a00 */
[----:B0-----:R-:W2:Y:S04]  /*70290*/  LDL.LU.64 R26, [R1+0x2b40] ;  /* 0x002b4000011a7983 */ /* 0x001ea80000300a00 */
[----:B------:R-:W4:Y:S01]  /*702a0*/  LDL.LU.64 R24, [R1+0x2b38] ;  /* 0x002b380001187983 */ /* 0x000f220000300a00 */
[----:B---3--:R-:W-:-:S15]  /*702b0*/  HMMA.16816.F32 R16, R12, R18, R20 ;  /* 0x000000120c10723c */ /* 0x008fde0000001814 */
[----:B------:R-:W-:-:S08]  /*702c0*/  NOP ;  /* 0x0000000000007918 */ /* 0x000fd00000000000 */
[----:B------:R-:W-:Y:S04]  /*702d0*/  STL.64 [R1+0x810], R16 ;  /* 0x0008101001007387 */ /* 0x000fe80000100a00 */
[----:B------:R-:W-:Y:S01]  /*702e0*/  STL.64 [R1+0x818], R18 ;  /* 0x0008181201007387 */ /* 0x000fe20000100a00 */
[C---:B----4-:R-:W-:Y:S06]  /*702f0*/  HMMA.16816.F32 R8, R12.reuse, R24, R8 ;  /* 0x000000180c08723c */ /* 0x050fec0000001808 */
[----:B--2---:R-:W-:-:S15]  /*70300*/  HMMA.16816.F32 R4, R12, R26, R4 ;  /* 0x0000001a0c04723c */ /* 0x004fde0000001804 */
[----:B------:R-:W-:-:S02]  /*70310*/  NOP ;  /* 0x0000000000007918 */ /* 0x000fc40000000000 */
[----:B------:R0:W-:Y:S04]  /*70320*/  STL.64 [R1+0x800], R8 ;  /* 0x0008000801007387 */ /* 0x0001e80000100a00 */
[----:B------:R1:W-:Y:S04]  /*70330*/  STL.64 [R1+0x808], R10 ;  /* 0x0008080a01007387 */ /* 0x0003e80000100a00 */
[----:B0-----:R-:W2:Y:S04]  /*70340*/  LDL.LU R8, [R1+0x710] ;  /* 0x0007100001087983 */ /* 0x001ea80000300800 */
[----:B------:R-:W-:Y:S04]  /*70350*/  STL.64 [R1+0x7f0], R4 ;  /* 0x0007f00401007387 */ /* 0x000fe80000100a00 */
[----:B------:R-:W-:Y:S04]  /*70360*/  STL.64 [R1+0x7f8], R6 ;  /* 0x0007f80601007387 */ /* 0x000fe80000100a00 */
[----:B------:R-:W2:Y:S04]  /*70370*/  LDL.LU R9, [R1+0x714] ;  /* 0x0007140001097983 */ /* 0x000ea80000300800 */
[----:B-1----:R-:W3:Y:S04]  /*70380*/  LDL.LU R10, [R1+0x718] ;  /* 0x00071800010a7983 */ /* 0x002ee80000300800 */
[----:B------:R-:W3:Y:S01]  /*70390*/  LDL.LU R11, [R1+0x71c] ;  /* 0x00071c00010b7983 */ /* 0x000ee20000300800 */
[----:B------:R-:W-:-:S03]  /*703a0*/  IMAD.MOV.U32 R0, RZ, RZ, R27 ;  /* 0x000000ffff007224 */ /* 0x000fc600078e001b */
[----:B---3--:R-:W-:Y:S04]  /*703b0*/  STL.64 [R1+0x2a58], R10 ;  /* 0x002a580a01007387 */ /* 0x008fe80000100a00 */
[----:B--2---:R0:W-:Y:S04]  /*703c0*/  STL.64 [R1+0x2a50], R8 ;  /* 0x002a500801007387 */ /* 0x0041e80000100a00 */
[----:B------:R-:W2:Y:S04]  /*703d0*/  LDL R26, [R1] ;  /* 0x00000000011a7983 */ /* 0x000ea80000100800 */
[----:B------:R-:W2:Y:S04]  /*703e0*/  LDL R27, [R1+0x4] ;  /* 0x00000400011b7983 */ /* 0x000ea80000100800 */
[----:B------:R-:W3:Y:S04]  /*703f0*/  LDL R24, [R1+0x8] ;  /* 0x0000080001187983 */ /* 0x000ee80000100800 */
[----:B------:R-:W3:Y:S04]  /*70400*/  LDL R25, [R1+0xc] ;  /* 0x00000c0001197983 */ /* 0x000ee80000100800 */
[----:B--2---:R-:W-:Y:S04]  /*70410*/  STL.64 [R1+0x2a60], R26 ;  /* 0x002a601a01007387 */ /* 0x004fe80000100a00 */
[----:B---3--:R1:W-:Y:S04]  /*70420*/  STL.64 [R1+0x2a78], R24 ;  /* 0x002a781801007387 */ /* 0x0083e80000100a00 */
[----:B0-----:R-:W2:Y:S04]  /*70430*/  LDL.LU R8, [R1+0x720] ;  /* 0x0007200001087983 */ /* 0x001ea80000300800 */
[----:B------:R-:W2:Y:S04]  /*70440*/  LDL.LU R9, [R1+0x724] ;  /* 0x0007240001097983 */ /* 0x000ea80000300800 */
[----:B------:R-:W3:Y:S04]  /*70450*/  LDL.LU R10, [R1+0x728] ;  /* 0x00072800010a7983 */ /* 0x000ee80000300800 */
[----:B------:R-:W3:Y:S04]  /*70460*/  LDL.LU R11, [R1+0x72c] ;  /* 0x00072c00010b7983 */ /* 0x000ee80000300800 */
[----:B------:R-:W4:Y:S04]  /*70470*/  LDL R18, [R1+0x10] ;  /* 0x0000100001127983 */ /* 0x000f280000100800 */
[----:B------:R-:W4:Y:S04]  /*70480*/  LDL R19, [R1+0x14] ;  /* 0x0000140001137983 */ /* 0x000f280000100800 */
[----:B----4-:R-:W-:Y:S04]  /*70490*/  STL.64 [R1+0x2a80], R18 ;  /* 0x002a801201007387 */ /* 0x010fe80000100a00 */
[----:B-1----:R-:W4:Y:S04]  /*704a0*/  LDL.LU R24, [R1+0x740] ;  /* 0x0007400001187983 */ /* 0x002f280000300800 */
[----:B------:R-:W4:Y:S04]  /*704b0*/  LDL.LU R25, [R1+0x744] ;  /* 0x0007440001197983 */ /* 0x000f280000300800 */
[----:B------:R-:W2:Y:S04]  /*704c0*/  LDL.LU R26, [R1+0x748] ;  /* 0x00074800011a7983 */ /* 0x000ea80000300800 */
[----:B------:R-:W2:Y:S04]  /*704d0*/  LDL.LU R27, [R1+0x74c] ;  /* 0x00074c00011b7983 */ /* 0x000ea80000300800 */
[----:B--2---:R-:W-:Y:S04]  /*704e0*/  STL.64 [R1+0x2a90], R26 ;  /* 0x002a901a01007387 */ /* 0x004fe80000100a00 */
[----:B----4-:R0:W-:Y:S04]  /*704f0*/  STL.64 [R1+0x2a88], R24 ;  /* 0x002a881801007387 */ /* 0x0101e80000100a00 */
[----:B------:R-:W2:Y:S04]  /*70500*/  LDL R16, [R1+0x18] ;  /* 0x0000180001107983 */ /* 0x000ea80000100800 */
[----:B------:R-:W2:Y:S04]  /*70510*/  LDL R17, [R1+0x1c] ;  /* 0x00001c0001117983 */ /* 0x000ea80000100800 */
[----:B--2---:R-:W-:Y:S04]  /*70520*/  STL.64 [R1+0x2a98], R16 ;  /* 0x002a981001007387 */ /* 0x004fe80000100a00 */
[----:B0-----:R-:W2:Y:S04]  /*70530*/  LDL.LU R24, [R1+0x750] ;  /* 0x0007500001187983 */ /* 0x001ea80000300800 */
[----:B------:R-:W2:Y:S04]  /*70540*/  LDL.LU R25, [R1+0x754] ;  /* 0x0007540001197983 */ /* 0x000ea80000300800 */
[----:B------:R-:W4:Y:S04]  /*70550*/  LDL.LU R26, [R1+0x758] ;  /* 0x00075800011a7983 */ /* 0x000f280000300800 */
[----:B------:R-:W4:Y:S04]  /*70560*/  LDL.LU R27, [R1+0x75c] ;  /* 0x00075c00011b7983 */ /* 0x000f280000300800 */
[----:B----4-:R-:W-:Y:S04]  /*70570*/  STL.64 [R1+0x2aa8], R26 ;  /* 0x002aa81a01007387 */ /* 0x010fe80000100a00 */
[----:B--2---:R0:W-:Y:S04]  /*70580*/  STL.64 [R1+0x2aa0], R24 ;  /* 0x002aa01801007387 */ /* 0x0041e80000100a00 */
[----:B------:R-:W2:Y:S04]  /*70590*/  LDL R18, [R1+0x20] ;  /* 0x0000200001127983 */ /* 0x000ea80000100800 */
[----:B------:R-:W2:Y:S04]  /*705a0*/  LDL R19, [R1+0x24] ;  /* 0x0000240001137983 */ /* 0x000ea80000100800 */
[----:B--2---:R1:W-:Y:S04]  /*705b0*/  STL.64 [R1+0x2ab0], R18 ;  /* 0x002ab01201007387 */ /* 0x0043e80000100a00 */
        /* <DEDUP_REMOVED lines=8> */
[----:B-1----:R-:W4:Y:S04]  /*70640*/  LDL R18, [R1+0x30] ;  /* 0x0000300001127983 */ /* 0x002f280000100800 */
[----:B------:R-:W4:Y:S04]  /*70650*/  LDL R19, [R1+0x34] ;  /* 0x0000340001137983 */ /* 0x000f280000100800 */
[----:B--2---:R1:W-:Y:S04]  /*70660*/  STL.64 [R1+0x2ac8], R16 ;  /* 0x002ac81001007387 */ /* 0x0043e80000100a00 */
[----:B----4-:R2:W-:Y:S04]  /*70670*/  STL.64 [R1+0x2ae0], R18 ;  /* 0x002ae01201007387 */ /* 0x0105e80000100a00 */
[----:B0-----:R-:W4:Y:S04]  /*70680*/  LDL.LU R24, [R1+0x770] ;  /* 0x0007700001187983 */ /* 0x001f280000300800 */
[----:B------:R-:W4:Y:S04]  /*70690*/  LDL.LU R25, [R1+0x774] ;  /* 0x0007740001197983 */ /* 0x000f280000300800 */
[----:B------:R-:W3:Y:S04]  /*706a0*/  LDL.LU R26, [R1+0x778] ;  /* 0x00077800011a7983 */ /* 0x000ee80000300800 */
[----:B------:R-:W3:Y:S04]  /*706b0*/  LDL.LU R27, [R1+0x77c] ;  /* 0x00077c00011b7983 */ /* 0x000ee80000300800 */
[----:B------:R-:W2:Y:S04]  /*706c0*/  LDL.64 R22, [R1+0x50] ;  /* 0x0000500001167983 */ /* 0x000ea80000100a00 */
[----:B------:R-:W4:Y:S04]  /*706d0*/  LDL R6, [R1+0x38] ;  /* 0x0000380001067983 */ /* 0x000f280000100800 */
[----:B------:R-:W4:Y:S04]  /*706e0*/  LDL R7, [R1+0x3c] ;  /* 0x00003c0001077983 */ /* 0x000f280000100800 */
[----:B--2---:R-:W-:Y:S04]  /*706f0*/  STL.64 [R1+0x2b20], R22 ;  /* 0x002b201601007387 */ /* 0x004fe80000100a00 */
[----:B------:R-:W2:Y:S04]  /*70700*/  LDL.64 R4, [R1+0x40] ;  /* 0x0000400001047983 */ /* 0x000ea80000100a00 */
[----:B----4-:R0:W-:Y:S04]  /*70710*/  STL.64 [R1+0x2b00], R6 ;  /* 0x002b000601007387 */ /* 0x0101e80000100a00 */
[----:B--2---:R2:W-:Y:S04]  /*70720*/  STL.64 [R1+0x2af8], R4 ;  /* 0x002af80401007387 */ /* 0x0045e80000100a00 */
[----:B-1----:R-:W4:Y:S04]  /*70730*/  LDL.LU R16, [R1+0x790] ;  /* 0x0007900001107983 */ /* 0x002f280000300800 */
[----:B------:R-:W4:Y:S04]  /*70740*/  LDL.LU R17, [R1+0x794] ;  /* 0x0007940001117983 */ /* 0x000f280000300800 */
[----:B------:R-:W3:Y:S04]  /*70750*/  LDL.LU R18, [R1+0x798] ;  /* 0x0007980001127983 */ /* 0x000ee80000300800 */
[----:B------:R-:W3:Y:S04]  /*70760*/  LDL.LU R19, [R1+0x79c] ;  /* 0x00079c0001137983 */ /* 0x000ee80000300800 */
[----:B0-----:R-:W2:Y:S04]  /*70770*/  LDL R6, [R1+0x48] ;  /* 0x0000480001067983 */ /* 0x001ea80000100800 */
[----:B------:R-:W2:Y:S04]  /*70780*/  LDL R7, [R1+0x4c] ;  /* 0x00004c0001077983 */ /* 0x000ea80000100800 */
[----:B------:R-:W4:Y:S04]  /*70790*/  LDL R20, [R1+0x58] ;  /* 0x0000580001147983 */ /* 0x000f280000100800 */
[----:B------:R-:W4:Y:S04]  /*707a0*/  LDL R21, [R1+0x5c] ;  /* 0x00005c0001157983 */ /* 0x000f280000100800 */
[----:B--2---:R0:W-:Y:S04]  /*707b0*/  STL.64 [R1+0x2b18], R6 ;  /* 0x002b180601007387 */ /* 0x0041e80000100a00 */
[----:B------:R-:W2:Y:S04]  /*707c0*/  LDL.LU R4, [R1+0x7c0] ;  /* 0x0007c00001047983 */ /* 0x000ea80000300800 */
[----:B------:R-:W2:Y:S04]  /*707d0*/  LDL.LU R5, [R1+0x7c4] ;  /* 0x0007c40001057983 */ /* 0x000ea80000300800 */
[----:B0-----:R-:W3:Y:S04]  /*707e0*/  LDL.LU R6, [R1+0x7c8] ;  /* 0x0007c80001067983 */ /* 0x001ee80000300800 */
        /* <DEDUP_REMOVED lines=8> */
[----:B----4-:R0:W-:Y:S04]  /*70870*/  STL.64 [R1+0x2ae8], R16 ;  /* 0x002ae81001007387 */ /* 0x0101e80000100a00 */
[----:B0-----:R-:W3:Y:S04]  /*70880*/  LDL.LU R16, [R1+0x7a0] ;  /* 0x0007a00001107983 */ /* 0x001ee80000300800 */
[----:B------:R-:W3:Y:S04]  /*70890*/  LDL.LU R17, [R1+0x7a4] ;  /* 0x0007a40001117983 */ /* 0x000ee80000300800 */
[----:B------:R-:W4:Y:S04]  /*708a0*/  LDL.LU R18, [R1+0x7a8] ;  /* 0x0007a80001127983 */ /* 0x000f280000300800 */
[----:B------:R-:W4:Y:S01]  /*708b0*/  LDL.LU R19, [R1+0x7ac] ;  /* 0x0007ac0001137983 */ /* 0x000f220000300800 */
[C---:B--2---:R-:W-:Y:S03]  /*708c0*/  HMMA.16816.F32 R20, R12.reuse, R20, R4 ;  /* 0x000000140c14723c */ /* 0x044fe60000001804 */
        /* <DEDUP_REMOVED lines=18> */
[----:B------:R-:W-:Y:S04]  /*709f0*/  STL [R1+0x29c4], R0 ;  /* 0x0029c40001007387 */ /* 0x000fe80000100800 */
[----:B------:R-:W2:Y:S04]  /*70a00*/  LDL.LU.64 R6, [R1+0x2b30] ;  /* 0x002b300001067983 */ /* 0x000ea80000300a00 */
[----:B------:R-:W2:Y:S04]  /*70a10*/  LDL.LU.64 R4, [R1+0x2b28] ;  /* 0x002b280001047983 */ /* 0x000ea80000300a00 */
[----:B------:R-:W-:Y:S04]  /*70a20*/  STL.64 [R1+0x7e0], R20 ;  /* 0x0007e01401007387 */ /* 0x000fe80000100a00 */
[----:B------:R0:W-:Y:S04]  /*70a30*/  STL.64 [R1+0x7e8], R22 ;  /* 0x0007e81601007387 */ /* 0x0001e80000100a00 */
[----:B0-----:R-:W2:Y:S02]  /*70a40*/  LDL.LU.64 R22, [R1+0x2b20] ;  /* 0x002b200001167983 */ /* 0x001ea40000300a00 */
[----:B--2---:R-:W-:Y:S06]  /*70a50*/  HMMA.16816.F32 R4, R12, R22, R4 ;  /* 0x000000160c04723c */ /* 0x004fec0000001804 */
[----:B------:R-:W-:-:S15]  /*70a60*/  IMAD.MOV.U32 R0, RZ, RZ, R23 ;  /* 0x000000ffff007224 */ /* 0x000fde00078e0017 */
[----:B------:R-:W-:-:S02]  /*70a70*/  NOP ;  /* 0x0000000000007918 */ /* 0x000fc40000000000 */
[----:B------:R-:W-:Y:S04]  /*70a80*/  STL.64 [R1+0x7d0], R4 ;  /* 0x0007d00401007387 */ /* 0x000fe80000100a00 */
[----:B------:R0:W-:Y:S04]  /*70a90*/  STL.64 [R1+0x7d8], R6 ;  /* 0x0007d80601007387 */ /* 0x0001e80000100a00 */
[----:B0-----:R-:W2:Y:S04]  /*70aa0*/  LDL.LU.64 R6, [R1+0x2b18] ;  /* 0x002b180001067983 */ /* 0x001ea80000300a00 */
[----:B------:R-:W3:Y:S04]  /*70ab0*/  LDL.LU R20, [R1+0x6f0] ;  /* 0x0006f00001147983 */ /* 0x000ee80000300800 */
        /* <DEDUP_REMOVED lines=10> */
[----:B------:R-:W-:Y:S04]  /*70b60*/  STL [R1+0x29c8], R0 ;  /* 0x0029c80001007387 */ /* 0x000fe80000100800 */
[----:B------:R-:W3:Y:S04]  /*70b70*/  LDL.LU.64 R18, [R1+0x2b10] ;  /* 0x002b100001127983 */ /* 0x000ee80000300a00 */
        /* <DEDUP_REMOVED lines=10> */
[----:B------:R-:W4:Y:S01]  /*70c20*/  LDL.LU.64 R16, [R1+0x2ae8] ;  /* 0x002ae80001107983 */ /* 0x000f220000300a00 */
[----:B------:R-:W-:-:S02]  /*70c30*/  IMAD.MOV.U32 R0, RZ, RZ, R5 ;  /* 0x000000ffff007224 */ /* 0x000fc400078e0005 */
[----:B----4-:R-:W-:Y:S01]  /*70c40*/  HMMA.16816.F32 R4, R12, R6, R16 ;  /* 0x000000060c04723c */ /* 0x010fe20000001810 */
[----:B------:R-:W3:-:S15]  /*70c50*/  LDL.LU.64 R18, [R1+0x2ae0] ;  /* 0x002ae00001127983 */ /* 0x000ede0000300a00 */
[----:B------:R-:W-:-:S07]  /*70c60*/  NOP ;  /* 0x0000000000007918 */ /* 0x000fce0000000000 */
[----:B------:R0:W-:Y:S04]  /*70c70*/  STL.64 [R1+0x7a0], R4 ;  /* 0x0007a00401007387 */ /* 0x0001e80000100a00 */
[----:B------:R1:W-:Y:S04]  /*70c80*/  STL.64 [R1+0x7a8], R6 ;  /* 0x0007a80601007387 */ /* 0x0003e80000100a00 */
[----:B0-----:R-:W4:Y:S04]  /*70c90*/  LDL.LU R4, [R1+0x6e0] ;  /* 0x0006e00001047983 */ /* 0x001f280000300800 */
[----:B------:R-:W4:Y:S04]  /*70ca0*/  LDL.LU R5, [R1+0x6e4] ;  /* 0x0006e40001057983 */ /* 0x000f280000300800 */
[----:B-1----:R-:W4:Y:S04]  /*70cb0*/  LDL.LU R6, [R1+0x6e8] ;  /* 0x0006e80001067983 */ /* 0x002f280000300800 */
[----:B------:R-:W4:Y:S01]  /*70cc0*/  LDL.LU R7, [R1+0x6ec] ;  /* 0x0006ec0001077983 */ /* 0x000f220000300800 */
        /* <DEDUP_REMOVED lines=28> */
[----:B------:R-:W4:Y:S01]  /*70e90*/  LDL.LU R16, [R1+0x23ac] ;  /* 0x0023ac0001107983 */ /* 0x000f220000300800 */
[----:B---3--:R-:W-:-:S15]  /*70ea0*/  HMMA.16816.F32 R24, R12, R18, R24 ;  /* 0x000000120c18723c */ /* 0x008fde0000001818 */
[----:B------:R-:W-:-:S08]  /*70eb0*/  NOP ;  /* 0x0000000000007918 */ /* 0x000fd00000000000 */
[----:B------:R0:W-:Y:S04]  /*70ec0*/  STL.64 [R1+0x750], R24 ;  /* 0x0007501801007387 */ /* 0x0001e80000100a00 */
[----:B------:R1:W-:Y:S04]  /*70ed0*/  STL.64 [R1+0x758], R26 ;  /* 0x0007581a01007387 */ /* 0x0003e80000100a00 */
[----:B0-----:R-:W1:Y:S02]  /*70ee0*/  LDL.LU.64 R24, [R1+0x2a78] ;  /* 0x002a780001187983 */ /* 0x001e640000300a00 */
[----:B-1----:R-:W-:Y:S02]  /*70ef0*/  HMMA.16816.F32 R24, R12, R24, R8 ;  /* 0x000000180c18723c */ /* 0x002fe40000001808 */
        /* <DEDUP_REMOVED lines=12> */
[----:B0-----:R-:W2:Y:S04]  /*70fc0*/  LDL.LU.64 R26, [R1+0x2a48] ;  /* 0x002a4800011a7983 */ /* 0x001ea80000300a00 */
[----:B------:R-:W4:Y:S04]  /*70fd0*/  LDL.LU.64 R24, [R1+0x2a40] ;  /* 0x002a400001187983 */ /* 0x000f280000300a00 */
[----:B------:R-:W4:Y:S01]  /*70fe0*/  LDL.LU R17, [R1+0x23b4] ;  /* 0x0023b40001117983 */ /* 0x000f220000300800 */
[----:B---3--:R-:W-:-:S15]  /*70ff0*/  HMMA.16816.F32 R8, R12, R28, R8 ;  /* 0x0000001c0c08723c */ /* 0x008fde0000001808 */
[----:B------:R-:W-:-:S08]  /*71000*/  NOP ;  /* 0x0000000000007918 */ /* 0x000fd00000000000 */
[----:B------:R0:W-:Y:S04]  /*71010*/  STL.64 [R1+0x720], R8 ;  /* 0x0007200801007387 */ /* 0x0001e80000100a00 */
[----:B------:R1:W-:Y:S04]  /*71020*/  STL.64 [R1+0x728], R10 ;  /* 0x0007280a01007387 */ /* 0x0003e80000100a00 */
[----:B0-----:R-:W3:Y:S04]  /*71030*/  LDL.LU R8, [R1+0x6b0] ;  /* 0x0006b00001087983 */ /* 0x001ee80000300800 */
[----:B------:R-:W3:Y:S04]  /*71040*/  LDL.LU R9, [R1+0x6b4] ;  /* 0x0006b40001097983 */ /* 0x000ee80000300800 */
[----:B-1----:R-:W4:Y:S04]  /*71050*/  LDL.LU R10, [R1+0x6b8] ;  /* 0x0006b800010a7983 */ /* 0x002f280000300800 */
        /* <DEDUP_REMOVED lines=19> */
[----:B------:R-:W2:Y:S04]  /*71190*/  LDL.LU R28, [R1+0x23c0] ;  /* 0x0023c000011c7983 */ /* 0x000ea80000300800 */
[----:B------:R-:W2:Y:S04]  /*711a0*/  LDL.LU R18, [R1+0x23bc] ;  /* 0x0023bc0001127983 */ /* 0x000ea80000300800 */
[----:B------:R-:W2:Y:S04]  /*711b0*/  LDL.LU R29, [R1+0x23c8] ;  /* 0x0023c800011d7983 */ /* 0x000ea80000300800 */
[----:B------:R-:W2:Y:S04]  /*711c0*/  LDL.LU R19, [R1+0x23c4] ;  /* 0x0023c40001137983 */ /* 0x000ea80000300800 */
[----:B------:R0:W-:Y:S04]  /*711d0*/  STL.64 [R1+0x2870], R26 ;  /* 0x0028701a01007387 */ /* 0x0001e80000100a00 */
[----:B0-----:R-:W2:Y:S04]  /*711e0*/  LDL.LU R27, [R1+0x23b0] ;  /* 0x0023b000011b7983 */ /* 0x001ea80000300800 */
[----:B------:R-:W-:Y:S01]  /*711f0*/  STL.64 [R1+0x2868], R24 ;  /* 0x0028681801007387 */ /* 0x000fe20000100a00 */
[----:B---3--:R-:W-:-:S15]  /*71200*/  HMMA.16816.F32 R4, R12, R22, R4 ;  /* 0x000000160c04723c */ /* 0x008fde0000001804 */
[----:B------:R-:W-:-:S08]  /*71210*/  NOP ;  /* 0x0000000000007918 */ /* 0x000fd00000000000 */
[----:B------:R-:W-:Y:S04]  /*71220*/  STL.64 [R1+0x6f0], R4 ;  /* 0x0006f00401007387 */ /* 0x000fe80000100a00 */
[----:B------:R0:W-:Y:S04]  /*71230*/  STL.64 [R1+0x6f8], R6 ;  /* 0x0006f80601007387 */ /* 0x0001e80000100a00 */
[----:B0-----:R-:W3:Y:S04]  /*71240*/  LDL.LU.64 R6, [R1+0x2a18] ;  /* 0x002a180001067983 */ /* 0x001ee80000300a00 */
[----:B------:R-:W3:Y:S04]  /*71250*/  LDL.LU.64 R4, [R1+0x2a10] ;  /* 0x002a100001047983 */ /* 0x000ee80000300a00 */
[----:B------:R-:W-:Y:S04]  /*71260*/  STL.64 [R1+0x29e8], R22 ;  /* 0x0029e81601007387 */ /* 0x000fe80000100a00 */
[----:B----4-:R0:W-:Y:S04]  /*71270*/  STL.64 [R1+0x29e0], R20 ;  /* 0x0029e01401007387 */ /* 0x0101e80000100a00 */
[----:B0-----:R-:W4:Y:S04]  /*71280*/  LDL.LU R20, [R1+0x6d0] ;  /* 0x0006d00001147983 */ /* 0x001f280000300800 */
[----:B------:R-:W4:Y:S04]  /*71290*/  LDL.LU R21, [R1+0x6d4] ;  /* 0x0006d40001157983 */ /* 0x000f280000300800 */
[----:B------:R-:W4:Y:S04]  /*712a0*/  LDL.LU R22, [R1+0x6d8] ;  /* 0x0006d80001167983 */ /* 0x000f280000300800 */
[----:B------:R-:W4:Y:S01]  /*712b0*/  LDL.LU R23, [R1+0x6dc] ;  /* 0x0006dc0001177983 */ /* 0x000f220000300800 */
[----:B--2---:R-:W-:Y:S01]  /*712c0*/  IMAD R16, R16, 0x100, R27 ;  /* 0x0000010010107824 */ /* 0x004fe200078e021b */
[C---:B---3--:R-:W-:Y:S06]  /*712d0*/  HMMA.16816.F32 R8, R12.reuse, R4, R8 ;  /* 0x000000040c08723c */ /* 0x048fec0000001808 */
[----:B----4-:R-:W-:-:S15]  /*712e0*/  HMMA.16816.F32 R20, R12, R2, R20 ;  /* 0x000000020c14723c */ /* 0x010fde0000001814 */
[----:B------:R-:W-:-:S08]  /*712f0*/  NOP ;  /* 0x0000000000007918 */ /* 0x000fd00000000000 */
[----:B------:R0:W-:Y:S04]  /*71300*/  STL.64 [R1+0x6e0], R20 ;  /* 0x0006e01401007387 */ /* 0x0001e80000100a00 */
[----:B------:R1:W-:Y:S04]  /*71310*/  STL.64 [R1+0x6e8], R22 ;  /* 0x0006e81601007387 */ /* 0x0003e80000100a00 */
[----:B0-----:R-:W2:Y:S04]  /*71320*/  LDL.LU R20, [R1+0x8b0] ;  /* 0x0008b00001147983 */ /* 0x001ea80000300800 */
[----:B------:R-:W2:Y:S04]  /*71330*/  LDL.LU R21, [R1+0x8b4] ;  /* 0x0008b40001157983 */ /* 0x000ea80000300800 */
[----:B-1----:R-:W2:Y:S04]  /*71340*/  LDL.LU R22, [R1+0x8b8] ;  /* 0x0008b80001167983 */ /* 0x002ea80000300800 */
[----:B------:R-:W2:Y:S04]  /*71350*/  LDL.LU R23, [R1+0x8bc] ;  /* 0x0008bc0001177983 */ /* 0x000ea80000300800 */
[----:B------:R0:W-:Y:S04]  /*71360*/  STL [R1+0x2844], R2 ;  /* 0x0028440201007387 */ /* 0x0001e80000100800 */
[----:B0-----:R-:W3:Y:S04]  /*71370*/  LDL.LU R2, [R1+0x23b8] ;  /* 0x0023b80001027983 */ /* 0x001ee80000300800 */
[----:B------:R-:W-:Y:S04]  /*71380*/  STL [R1+0x2840], R3 ;  /* 0x0028400301007387 */ /* 0x000fe80000100800 */
[----:B------:R-:W-:Y:S04]  /*71390*/  STL.64 [R1+0x6d0], R8 ;  /* 0x0006d00801007387 */ /* 0x000fe80000100a00 */
[----:B------:R0:W-:Y:S04]  /*713a0*/  STL.64 [R1+0x6d8], R10 ;  /* 0x0006d80a01007387 */ /* 0x0001e80000100a00 */
[----:B0-----:R-:W4:Y:S04]  /*713b0*/  LDL.LU.64 R10, [R1+0x2a08] ;  /* 0x002a0800010a7983 */ /* 0x001f280000300a00 */
[----:B------:R-:W4:Y:S04]  /*713c0*/  LDL.LU.64 R8, [R1+0x2a00] ;  /* 0x002a000001087983 */ /* 0x000f280000300a00 */
[----:B------:R-:W2:Y:S04]  /*713d0*/  LDL.LU.64 R24, [R1+0xa8] ;  /* 0x0000a80001187983 */ /* 0x000ea80000300a00 */
[----:B------:R-:W3:Y:S01]  /*713e0*/  LDL.LU.64 R26, [R1+0xa0] ;  /* 0x0000a000011a7983 */ /* 0x000ee20000300a00 */
[----:B----4-:R-:W-:Y:S03]  /*713f0*/  HMMA.16816.F32 R8, R12, R6, R8 ;  /* 0x000000060c08723c */ /* 0x010fe60000001808 */
        /* <DEDUP_REMOVED lines=10> */
[----:B------:R-:W-:Y:S04]  /*714a0*/  STL [R1+0x281c], R6 ;  /* 0x00281c0601007387 */ /* 0x000fe80000100800 */
[----:B------:R-:W-:Y:S04]  /*714b0*/  STL [R1+0x2818], R7 ;  /* 0x0028180701007387 */ /* 0x000fe80000100800 */
[----:B------:R0:W-:Y:S04]  /*714c0*/  STL.64 [R1+0x2978], R4 ;  /* 0x0029780401007387 */ /* 0x0001e80000100a00 */
[----:B0-----:R-:W4:Y:S04]  /*714d0*/  LDL.LU R4, [R1+0x8c0] ;  /* 0x0008c00001047983 */ /* 0x001f280000300800 */
[----:B------:R-:W4:Y:S04]  /*714e0*/  LDL.LU R5, [R1+0x8c4] ;  /* 0x0008c40001057983 */ /* 0x000f280000300800 */
[----:B------:R-:W4:Y:S04]  /*714f0*/  LDL.LU R6, [R1+0x8c8] ;  /* 0x0008c80001067983 */ /* 0x000f280000300800 */
[----:B------:R-:W4:Y:S01]  /*71500*/  LDL.LU R7, [R1+0x8cc] ;  /* 0x0008cc0001077983 */ /* 0x000f220000300800 */
[----:B------:R-:W-:-:S02]  /*71510*/  IMAD R18, R18, 0x100, R28 ;  /* 0x0000010012127824 */ /* 0x000fc400078e021c */
[----:B------:R-:W-:Y:S01]  /*71520*/  IMAD R19, R19, 0x100, R29 ;  /* 0x0000010013137824 */ /* 0x000fe200078e021d */
[C---:B---3--:R-:W-:Y:S06]  /*71530*/  HMMA.16816.F32 R20, R12.reuse, R10, R20 ;  /* 0x0000000a0c14723c */ /* 0x048fec0000001814 */
[----:B----4-:R-:W-:-:S15]  /*71540*/  HMMA.16816.F32 R4, R12, R8, R4 ;  /* 0x000000080c04723c */ /* 0x010fde0000001804 */
[----:B------:R-:W-:-:S08]  /*71550*/  NOP ;  /* 0x0000000000007918 */ /* 0x000fd00000000000 */
[----:B------:R0:W-:Y:S04]  /*71560*/  STL.64 [R1+0x8e0], R4 ;  /* 0x0008e00401007387 */ /* 0x0001e80000100a00 */
[----:B------:R1:W-:Y:S04]  /*71570*/  STL.64 [R1+0x8e8], R6 ;  /* 0x0008e80601007387 */ /* 0x0003e80000100a00 */
[----:B0-----:R-:W3:Y:S04]  /*71580*/  LDL.LU R4, [R1+0x670] ;  /* 0x0006700001047983 */ /* 0x001ee80000300800 */
[----:B------:R-:W3:Y:S04]  /*71590*/  LDL.LU R5, [R1+0x674] ;  /* 0x0006740001057983 */ /* 0x000ee80000300800 */
[----:B-1----:R-:W3:Y:S04]  /*715a0*/  LDL.LU R6, [R1+0x678] ;  /* 0x0006780001067983 */ /* 0x002ee80000300800 */
[----:B------:R-:W3:Y:S04]  /*715b0*/  LDL.LU R7, [R1+0x67c] ;  /* 0x00067c0001077983 */ /* 0x000ee80000300800 */
[----:B------:R-:W3:Y:S04]  /*715c0*/  LDL.LU.64 R28, [R1+0x98] ;  /* 0x00009800011c7983 */ /* 0x000ee80000300a00 */
[----:B------:R-:W-:Y:S04]  /*715d0*/  STL [R1+0x27ec], R8 ;  /* 0x0027ec0801007387 */ /* 0x000fe80000100800 */
[----:B------:R-:W-:Y:S04]  /*715e0*/  STL [R1+0x27e8], R9 ;  /* 0x0027e80901007387 */ /* 0x000fe80000100800 */
[----:B------:R-:W-:Y:S04]  /*715f0*/  STL.64 [R1+0x9f0], R20 ;  /* 0x0009f01401007387 */ /* 0x000fe80000100a00 */
[----:B------:R0:W-:Y:S04]  /*71600*/  STL.64 [R1+0x9f8], R22 ;  /* 0x0009f81601007387 */ /* 0x0001e80000100a00 */
[----:B0-----:R-:W4:Y:S04]  /*71610*/  LDL.LU.64 R22, [R1+0x29e8] ;  /* 0x0029e80001167983 */ /* 0x001f280000300a00 */
[----:B------:R-:W2:Y:S04]  /*71620*/  LDL.LU.64 R20, [R1+0x29e0] ;  /* 0x0029e00001147983 */ /* 0x000ea80000300a00 */
[----:B------:R0:W-:Y:S04]  /*71630*/  STL [R1+0x27f4], R10 ;  /* 0x0027f40a01007387 */ /* 0x0001e80000100800 */
[----:B------:R1:W-:Y:S04]  /*71640*/  STL [R1+0x27f0], R11 ;  /* 0x0027f00b01007387 */ /* 0x0003e80000100800 */
[----:B------:R-:W3:Y:S04]  /*71650*/  LDL.LU R8, [R1+0x690] ;  /* 0x0006900001087983 */ /* 0x000ee80000300800 */
[----:B------:R-:W3:Y:S04]  /*71660*/  LDL.LU R9, [R1+0x694] ;  /* 0x0006940001097983 */ /* 0x000ee80000300800 */
[----:B0-----:R-:W3:Y:S04]  /*71670*/  LDL.LU R10, [R1+0x698] ;  /* 0x00069800010a7983 */ /* 0x001ee80000300800 */
[----:B-1----:R-:W3:Y:S01]  /*71680*/  LDL.LU R11, [R1+0x69c] ;  /* 0x00069c00010b7983 */ /* 0x002ee20000300800 */
[----:B--2---:R-:W-:Y:S03]  /*71690*/  HMMA.16816.F32 R12, R12, R20, R24 ;  /* 0x000000140c0c723c */ /* 0x004fe60000001818 */
[----:B------:R-:W2:Y:S04]  /*716a0*/  LDL.LU.64 R26, [R1+0x29d8] ;  /* 0x0029d800011a7983 */ /* 0x000ea80000300a00 */
[----:B------:R-:W3:-:S15]  /*716b0*/  LDL.LU.64 R24, [R1+0x29d0] ;  /* 0x0029d00001187983 */ /* 0x000ede0000300a00 */
[----:B------:R-:W-:-:S01]  /*716c0*/  NOP ;  /* 0x0000000000007918 */ /* 0x000fc20000000000 */
[----:B------:R0:W-:Y:S04]  /*716d0*/  STL.64 [R1+0x6b0], R12 ;  /* 0x0006b00c01007387 */ /* 0x0001e80000100a00 */
[----:B------:R1:W-:Y:S04]  /*716e0*/  STL.64 [R1+0x6b8], R14 ;  /* 0x0006b80e01007387 */ /* 0x0003e80000100a00 */
[----:B0-----:R-:W2:Y:S04]  /*716f0*/  LDL.LU R12, [R1+0x680] ;  /* 0x00068000010c7983 */ /* 0x001ea80000300800 */
[----:B------:R-:W2:Y:S04]  /*71700*/  LDL.LU R13, [R1+0x684] ;  /* 0x00068400010d7983 */ /* 0x000ea80000300800 */
[----:B-1----:R-:W2:Y:S04]  /*71710*/  LDL.LU R14, [R1+0x688] ;  /* 0x00068800010e7983 */ /* 0x002ea80000300800 */
[----:B------:R-:W2:Y:S01]  /*71720*/  LDL.LU R15, [R1+0x68c] ;  /* 0x00068c00010f7983 */ /* 0x000ea20000300800 */
[----:B------:R-:W-:Y:S01]  /*71730*/  IMAD R17, R17, 0x100, R2 ;  /* 0x0000010011117824 */ /* 0x000fe200078e0202 */
[----:B------:R-:W-:-:S02]  /*71740*/  F2FP.F16.E4M3.UNPACK_B R16, R16 ;  /* 0x00000010ff10723e */ /* 0x000fc400020006ff */
[----:B------:R-:W-:Y:S02]  /*71750*/  F2FP.F16.E4M3.UNPACK_B R18, R18 ;  /* 0x00000012ff12723e */ /* 0x000fe400020006ff */
[----:B------:R-:W-:Y:S02]  /*71760*/  F2FP.F16.E4M3.UNPACK_B R19, R19 ;  /* 0x00000013ff13723e */ /* 0x000fe400020006ff */
[----:B------:R-:W-:Y:S01]  /*71770*/  F2FP.F16.E4M3.UNPACK_B R17, R17 ;  /* 0x00000011ff11723e */ /* 0x000fe200020006ff */
[----:B----4-:R-:W-:Y:S04]  /*71780*/  STL.64 [R1+0x2850], R22 ;  /* 0x0028501601007387 */ /* 0x010fe80000100a00 */
[----:B------:R3:W-:Y:S02]  /*71790*/  STL.64 [R1+0x2848], R20 ;  /* 0x0028481401007387 */ /* 0x0007e40000100a00 */
[----:B---3--:R-:W-:Y:S07]  /*717a0*/  HMMA.16816.F32 R20, R16, R24, R8 ;  /* 0x000000181014723c */ /* 0x008fee0000001808 */
[----:B------:R-:W-:-:S02]  /*717b0*/  IMAD.MOV.U32 R8, RZ, RZ, R25 ;  /* 0x000000ffff087224 */ /* 0x000fc400078e0019 */
[----:B------:R-:W-:-:S14]  /*717c0*/  IMAD.MOV.U32 R9, RZ, RZ, R24 ;  /* 0x000000ffff097224 */ /* 0x000fdc00078e0018 */
[----:B------:R-:W-:Y:S04]  /*717d0*/  STL.64 [R1+0x6a0], R20 ;  /* 0x0006a01401007387 */ /* 0x000fe80000100a00 */
[----:B------:R-:W-:Y:S04]  /*717e0*/  STL.64 [R1+0x6a8], R22 ;  /* 0x0006a81601007387 */ /* 0x000fe80000100a00 */
[----:B------:R-:W-:Y:S04]  /*717f0*/  STL [R1+0x27fc], R8 ;  /* 0x0027fc0801007387 */ /* 0x000fe80000100800 */
[----:B------:R2:W-:Y:S02]  /*71800*/  STL [R1+0x27f8], R9 ;  /* 0x0027f80901007387 */ /* 0x0005e40000100800 */
[----:B--2---:R-:W-:-:S15]  /*71810*/  HMMA.16816.F32 R8, R16, R26, R12 ;  /* 0x0000001a1008723c */ /* 0x004fde000000180c */
[----:B------:R-:W-:-:S08]  /*71820*/  NOP ;  /* 0x0000000000007918 */ /* 0x000fd00000000000 */
[----:B------:R-:W-:Y:S04]  /*71830*/  STL.64 [R1+0x690], R8 ;  /* 0x0006900801007387 */ /* 0x000fe80000100a00 */
[----:B------:R0:W-:Y:S04]  /*71840*/  STL.64 [R1+0x698], R10 ;  /* 0x0006980a01007387 */ /* 0x0001e80000100a00 */
[----:B------:R-:W2:Y:S04]  /*71850*/  LDL.LU R20, [R1+0x5b0] ;  /* 0x0005b00001147983 */ /* 0x000ea80000300800 */
[----:B------:R-:W2:Y:S04]  /*71860*/  LDL.LU R21, [R1+0x5b4] ;  /* 0x0005b40001157983 */ /* 0x000ea80000300800 */
[----:B------:R-:W3:Y:S04]  /*71870*/  LDL.LU R22, [R1+0x5b8] ;  /* 0x0005b80001167983 */ /* 0x000ee80000300800 */
[----:B------:R-:W3:Y:S01]  /*71880*/  LDL.LU R23, [R1+0x5bc] ;  /* 0x0005bc0001177983 */ /* 0x000ee20000300800 */
[----:B------:R-:W-:-:S02]  /*71890*/  IMAD.MOV.U32 R25, RZ, RZ, R0 ;  /* 0x000000ffff197224 */ /* 0x000fc400078e0000 */
[----:B------:R-:W-:Y:S02]  /*718a0*/  IMAD.MOV.U32 R15, RZ, RZ, R26 ;  /* 0x000000ffff0f7224 */ /* 0x000fe400078e001a */
[----:B------:R-:W-:Y:S01]  /*718b0*/  IMAD.MOV.U32 R14, RZ, RZ, R27 ;  /* 0x000000ffff0e7224 */ /* 0x000fe200078e001b */
[----:B------:R-:W-:Y:S01]  /*718c0*/  HMMA.16816.F32 R4, R16, R28, R4 ;  /* 0x0000001c1004723c */ /* 0x000fe20000001804 */
[----:B---3--:R1:W-:Y:S04]  /*718d0*/  STL.64 [R1+0x2908], R22 ;  /* 0x0029081601007387 */ /* 0x0083e80000100a00 */
[----:B--2---:R2:W-:Y:S04]  /*718e0*/  STL.64 [R1+0x2900], R20 ;  /* 0x0029001401007387 */ /* 0x0045e80000100a00 */
[----:B------:R-:W3:Y:S04]  /*718f0*/  LDL R24, [R1+0x40] ;  /* 0x0000400001187983 */ /* 0x000ee80000100800 */
[----:B------:R-:W4:Y:S04]  /*71900*/  LDL.LU R0, [R1+0x29c8] ;  /* 0x0029c80001007983 */ /* 0x000f280000300800 */
[----:B------:R-:W2:Y:S04]  /*71910*/  LDL.64 R26, [R1+0x38] ;  /* 0x00003800011a7983 */ /* 0x000ea80000100a00 */
[----:B------:R-:W4:Y:S01]  /*71920*/  LDL.64 R12, [R1+0x48] ;  /* 0x00004800010c7983 */ /* 0x000f220000100a00 */
[----:B0-----:R-:W-:-:S02]  /*71930*/  IMAD.MOV.U32 R10, RZ, RZ, R28 ;  /* 0x000000ffff0a7224 */ /* 0x001fc400078e001c */
[----:B------:R-:W-:Y:S01]  /*71940*/  IMAD.MOV.U32 R11, RZ, RZ, R29 ;  /* 0x000000ffff0b7224 */ /* 0x000fe200078e001d */
[----:B--2---:R-:W-:Y:S04]  /*71950*/  STL.64 [R1+0x2918], R26 ;  /* 0x0029181a01007387 */ /* 0x004fe80000100a00 */
[----:B---3--:R0:W-:Y:S04]  /*71960*/  STL.64 [R1+0x2910], R24 ;  /* 0x0029101801007387 */ /* 0x0081e80000100a00 */
[----:B------:R-:W-:Y:S04]  /*71970*/  STL [R1+0x2804], R14 ;  /* 0x0028040e01007387 */ /* 0x000fe80000100800 */
[----:B------:R-:W-:Y:S04]  /*71980*/  STL [R1+0x2800], R15 ;  /* 0x0028000f01007387 */ /* 0x000fe80000100800 */
[----:B----4-:R-:W-:Y:S04]  /*71990*/  STL.64 [R1+0x29a0], R12 ;  /* 0x0029a00c01007387 */ /* 0x010fe80000100a00 */
[----:B------:R-:W-:Y:S04]  /*719a0*/  STL.64 [R1+0x680], R4 ;  /* 0x0006800401007387 */ /* 0x000fe80000100a00 */
[----:B------:R-:W-:Y:S04]  /*719b0*/  STL.64 [R1+0x688], R6 ;  /* 0x0006880601007387 */ /* 0x000fe80000100a00 */
[----:B------:R-:W-:Y:S04]  /*719c0*/  STL.64 [R1+0x29a8], R10 ;  /* 0x0029a80a01007387 */ /* 0x000fe80000100a00 */
[----:B-1----:R-:W2:Y:S01]  /*719d0*/  LDL R22, [R1+0x50] ;  /* 0x0000500001167983 */ /* 0x002ea20000100800 */
[----:B------:R-:W-:-:S03]  /*719e0*/  IMAD.MOV.U32 R23, RZ, RZ, R0 ;  /* 0x000000ffff177224 */ /* 0x000fc600078e0000 */
[----:B------:R-:W3:Y:S04]  /*719f0*/  LDL.LU R0, [R1+0x29c4] ;  /* 0x0029c40001007983 */ /* 0x000ee80000300800 */
[----:B------:R-:W4:Y:S04]  /*71a00*/  LDL.64 R20, [R1+0x58] ;  /* 0x0000580001147983 */ /* 0x000f280000100a00 */
[----:B--2---:R1:W-:Y:S04]  /*71a10*/  STL.64 [R1+0x2938], R22 ;  /* 0x0029381601007387 */ /* 0x0043e80000100a00 */
[----:B----4-:R-:W-:Y:S04]  /*71a20*/  STL.64 [R1+0x2930], R20 ;  /* 0x0029301401007387 */ /* 0x010fe80000100a00 */
[----:B0-----:R-:W2:Y:S04]  /*71a30*/  LDL.LU R24, [R1+0x5e0] ;  /* 0x0005e00001187983 */ /* 0x001ea80000300800 */
[----:B------:R-:W2:Y:S04]  /*71a40*/  LDL.LU R25, [R1+0x5e4] ;  /* 0x0005e40001197983 */ /* 0x000ea80000300800 */
[----:B------:R-:W4:Y:S04]  /*71a50*/  LDL.LU R26, [R1+0x5e8] ;  /* 0x0005e800011a7983 */ /* 0x000f280000300800 */
[----:B------:R-:W4:Y:S04]  /*71a60*/  LDL.LU R27, [R1+0x5ec] ;  /* 0x0005ec00011b7983 */ /* 0x000f280000300800 */
[----:B-1----:R-:W2:Y:S01]  /*71a70*/  LDL R22, [R1+0x60] ;  /* 0x0000600001167983 */ /* 0x002ea20000100800 */
[----:B---3--:R-:W-:-:S03]  /*71a80*/  IMAD.MOV.U32 R23, RZ, RZ, R0 ;  /* 0x000000ffff177224 */ /* 0x008fc600078e0000 */
[----:B------:R-:W3:Y:S04]  /*71a90*/  LDL.LU R0, [R1+0x29c0] ;  /* 0x0029c00001007983 */ /* 0x000ee80000300800 */
[----:B----4-:R-:W-:Y:S04]  /*71aa0*/  STL.64 [R1+0x2928], R26 ;  /* 0x0029281a01007387 */ /* 0x010fe80000100a00 */
[----:B--2---:R0:W-:Y:S04]  /*71ab0*/  STL.64 [R1+0x2920], R24 ;  /* 0x0029201801007387 */ /* 0x0041e80000100a00 */
[----:B0-----:R-:W2:Y:S04]  /*71ac0*/  LDL.LU R24, [R1+0x5f0] ;  /* 0x0005f00001187983 */ /* 0x001ea80000300800 */
[----:B------:R-:W2:Y:S04]  /*71ad0*/  LDL.LU R25, [R1+0x5f4] ;  /* 0x0005f40001197983 */ /* 0x000ea80000300800 */
[----:B------:R-:W4:Y:S04]  /*71ae0*/  LDL.LU R26, [R1+0x5f8] ;  /* 0x0005f800011a7983 */ /* 0x000f280000300800 */
[----:B------:R-:W4:Y:S04]  /*71af0*/  LDL.LU R27, [R1+0x5fc] ;  /* 0x0005fc00011b7983 */ /* 0x000f280000300800 */
[----:B------:R-:W3:Y:S04]  /*71b00*/  LDL.LU R4, [R1+0x630] ;  /* 0x0006300001047983 */ /* 0x000ee80000300800 */
[----:B------:R-:W3:Y:S04]  /*71b10*/  LDL.LU R5, [R1+0x634] ;  /* 0x0006340001057983 */ /* 0x000ee80000300800 */
[----:B------:R-:W2:Y:S04]  /*71b20*/  LDL.LU R6, [R1+0x638] ;  /* 0x0006380001067983 */ /* 0x000ea80000300800 */
[----:B------:R-:W2:Y:S04]  /*71b30*/  LDL.LU R7, [R1+0x63c] ;  /* 0x00063c0001077983 */ /* 0x000ea80000300800 */
[----:B--2---:R0:W-:Y:S04]  /*71b40*/  STL.64 [R1+0x2988], R6 ;  /* 0x0029880601007387 */ /* 0x0041e80000100a00 */
[----:B0-----:R-:W2:Y:S04]  /*71b50*/  LDL R6, [R1+0x80] ;  /* 0x0000800001067983 */ /* 0x001ea80000100800 */
[----:B------:R-:W4:Y:S04]  /*71b60*/  LDL.LU.64 R10, [R1+0x90] ;  /* 0x00009000010a7983 */ /* 0x000f280000300a00 */
[----:B------:R-:W3:Y:S04]  /*71b70*/  LDL.LU R12, [R1+0x650] ;  /* 0x00065000010c7983 */ /* 0x000ee80000300800 */
[----:B------:R-:W3:Y:S04]  /*71b80*/  LDL.LU R13, [R1+0x654] ;  /* 0x00065400010d7983 */ /* 0x000ee80000300800 */
[----:B------:R-:W2:Y:S04]  /*71b90*/  LDL.LU R14, [R1+0x658] ;  /* 0x00065800010e7983 */ /* 0x000ea80000300800 */
[----:B------:R-:W2:Y:S04]  /*71ba0*/  LDL.LU R15, [R1+0x65c] ;  /* 0x00065c00010f7983 */ /* 0x000ea80000300800 */
[----:B--2---:R-:W-:Y:S04]  /*71bb0*/  STL.64 [R1+0x29b8], R14 ;  /* 0x0029b80e01007387 */ /* 0x004fe80000100a00 */
[----:B---3--:R0:W-:Y:S04]  /*71bc0*/  STL.64 [R1+0x29b0], R12 ;  /* 0x0029b00c01007387 */ /* 0x0081e80000100a00 */
[----:B0-----:R-:W4:Y:S04]  /*71bd0*/  LDL.LU R12, [R1+0x660] ;  /* 0x00066000010c7983 */ /* 0x001f280000300800 */
[----:B------:R-:W4:Y:S04]  /*71be0*/  LDL.LU R13, [R1+0x664] ;  /* 0x00066400010d7983 */ /* 0x000f280000300800 */
[----:B------:R-:W4:Y:S04]  /*71bf0*/  LDL.LU R14, [R1+0x668] ;  /* 0x00066800010e7983 */ /* 0x000f280000300800 */
[----:B------:R-:W4:Y:S04]  /*71c00*/  LDL.LU R15, [R1+0x66c] ;  /* 0x00066c00010f7983 */ /* 0x000f280000300800 */
[----:B------:R0:W-:Y:S04]  /*71c10*/  STL.64 [R1+0x2980], R4 ;  /* 0x0029800401007387 */ /* 0x0001e80000100a00 */
[----:B0-----:R-:W2:Y:S04]  /*71c20*/  LDL.LU.64 R4, [R1+0x88] ;  /* 0x0000880001047983 */ /* 0x001ea80000300a00 */
[----:B------:R-:W3:Y:S04]  /*71c30*/  LDL.LU.64 R2, [R1+0x78] ;  /* 0x0000780001027983 */ /* 0x000ee80000300a00 */
[----:B------:R-:W3:Y:S04]  /*71c40*/  LDL.LU.64 R28, [R1+0x70] ;  /* 0x00007000011c7983 */ /* 0x000ee80000300a00 */
[----:B------:R-:W4:Y:S04]  /*71c50*/  LDL.64 R20, [R1+0x68] ;  /* 0x0000680001147983 */ /* 0x000f280000100a00 */
[----:B------:R-:W-:Y:S04]  /*71c60*/  STL.64 [R1+0x2970], R22 ;  /* 0x0029701601007387 */ /* 0x000fe80000100a00 */
[----:B----4-:R0:W-:Y:S04]  /*71c70*/  STL.64 [R1+0x2968], R20 ;  /* 0x0029681401007387 */ /* 0x0101e80000100a00 */
[----:B0-----:R-:W4:Y:S04]  /*71c80*/  LDL.LU R20, [R1+0x620] ;  /* 0x0006200001147983 */ /* 0x001f280000300800 */
[----:B------:R-:W4:Y:S04]  /*71c90*/  LDL.LU R21, [R1+0x624] ;  /* 0x0006240001157983 */ /* 0x000f280000300800 */
[----:B------:R-:W2:Y:S04]  /*71ca0*/  LDL.LU R22, [R1+0x628] ;  /* 0x0006280001167983 */ /* 0x000ea80000300800 */
[----:B------:R-:W2:Y:S01]  /*71cb0*/  LDL.LU R23, [R1+0x62c] ;  /* 0x00062c0001177983 */ /* 0x000ea20000300800 */
[----:B------:R-:W-:Y:S03]  /*71cc0*/  HMMA.16816.F32 R12, R16, R10, R12 ;  /* 0x0000000a100c723c */ /* 0x000fe6000000180c */
[----:B--2---:R-:W-:Y:S04]  /*71cd0*/  STL.64 [R1+0x2998], R22 ;  /* 0x0029981601007387 */ /* 0x004fe80000100a00 */
[----:B----4-:R0:W-:Y:S04]  /*71ce0*/  STL.64 [R1+0x2990], R20 ;  /* 0x0029901401007387 */ /* 0x0101e80000100a00 */
        /* <DEDUP_REMOVED lines=10> */
[----:B------:R-:W-:-:S02]  /*71d90*/  IMAD.MOV.U32 R8, RZ, RZ, R10 ;  /* 0x000000ffff087224 */ /* 0x000fc400078e000a */
[----:B------:R-:W-:Y:S01]  /*71da0*/  IMAD.MOV.U32 R9, RZ, RZ, R11 ;  /* 0x000000ffff097224 */ /* 0x000fe200078e000b */
[----:B---3--:R-:W-:Y:S04]  /*71db0*/  STL.64 [R1+0x2958], R26 ;  /* 0x0029581a01007387 */ /* 0x008fe80000100a00 */
[----:B----4-:R0:W-:Y:S04]  /*71dc0*/  STL.64 [R1+0x2950], R24 ;  /* 0x0029501801007387 */ /* 0x0101e80000100a00 */
[----:B0-----:R-:W3:Y:S04]  /*71dd0*/  LDL.LU R24, [R1+0x610] ;  /* 0x0006100001187983 */ /* 0x001ee80000300800 */
[----:B------:R-:W3:Y:S04]  /*71de0*/  LDL.LU R25, [R1+0x614] ;  /* 0x0006140001197983 */ /* 0x000ee80000300800 */
[----:B------:R-:W3:Y:S04]  /*71df0*/  LDL.LU R26, [R1+0x618] ;  /* 0x00061800011a7983 */ /* 0x000ee80000300800 */
[----:B------:R-:W3:Y:S04]  /*71e00*/  LDL.LU R27, [R1+0x61c] ;  /* 0x00061c00011b7983 */ /* 0x000ee80000300800 */
[----:B------:R-:W-:Y:S04]  /*71e10*/  STL.64 [R1+0x670], R12 ;  /* 0x0006700c01007387 */ /* 0x000fe80000100a00 */
[----:B------:R0:W-:Y:S04]  /*71e20*/  STL.64 [R1+0x678], R14 ;  /* 0x0006780e01007387 */ /* 0x0001e80000100a00 */
[----:B0-----:R-:W4:Y:S04]  /*71e30*/  LDL.LU.64 R14, [R1+0x29b8] ;  /* 0x0029b800010e7983 */ /* 0x001f280000300a00 */
[----:B------:R-:W4:Y:S04]  /*71e40*/  LDL.LU.64 R12, [R1+0x29b0] ;  /* 0x0029b000010c7983 */ /* 0x000f280000300a00 */
[----:B------:R-:W2:Y:S01]  /*71e50*/  LDL.LU.64 R10, [R1+0x29a8] ;  /* 0x0029a800010a7983 */ /* 0x000ea20000300a00 */
[----:B------:R-:W-:Y:S01]  /*71e60*/  IMAD.MOV.U32 R7, RZ, RZ, R0 ;  /* 0x000000ffff077224 */ /* 0x000fe200078e0000 */
[----:B----4-:R-:W-:Y:S02]  /*71e70*/  HMMA.16816.F32 R12, R16, R4, R12 ;  /* 0x00000004100c723c */ /* 0x010fe4000000180c */
[----:B--2---:R-:W-:Y:S04]  /*71e80*/  STL.64 [R1+0x2810], R10 ;  /* 0x0028100a01007387 */ /* 0x004fe80000100a00 */
[----:B------:R0:W-:Y:S04]  /*71e90*/  STL.64 [R1+0x2808], R8 ;  /* 0x0028080801007387 */ /* 0x0001e80000100a00 */
[----:B0-----:R-:W2:Y:S04]  /*71ea0*/  LDL.LU R8, [R1+0x5c0] ;  /* 0x0005c00001087983 */ /* 0x001ea80000300800 */
[----:B------:R-:W2:Y:S04]  /*71eb0*/  LDL.LU R9, [R1+0x5c4] ;  /* 0x0005c40001097983 */ /* 0x000ea80000300800 */
[----:B------:R-:W2:Y:S04]  /*71ec0*/  LDL.LU R10, [R1+0x5c8] ;  /* 0x0005c800010a7983 */ /* 0x000ea80000300800 */
[----:B------:R-:W2:Y:S04]  /*71ed0*/  LDL.LU R11, [R1+0x5cc] ;  /* 0x0005cc00010b7983 */ /* 0x000ea80000300800 */
[----:B------:R0:W-:Y:S04]  /*71ee0*/  STL.64 [R1+0x660], R12 ;  /* 0x0006600c01007387 */ /* 0x0001e80000100a00 */
[----:B------:R1:W-:Y:S04]  /*71ef0*/  STL.64 [R1+0x668], R14 ;  /* 0x0006680e01007387 */ /* 0x0003e80000100a00 */
[----:B0-----:R-:W4:Y:S01]  /*71f00*/  LDL.LU.64 R12, [R1+0x29a0] ;  /* 0x0029a000010c7983 */ /* 0x001f220000300a00 */
[----:B-1----:R-:W-:-:S02]  /*71f10*/  IMAD.MOV.U32 R14, RZ, RZ, R4 ;  /* 0x000000ffff0e7224 */ /* 0x002fc400078e0004 */
[----:B------:R-:W-:Y:S02]  /*71f20*/  IMAD.MOV.U32 R15, RZ, RZ, R5 ;  /* 0x000000ffff0f7224 */ /* 0x000fe400078e0005 */
[----:B------:R-:W-:Y:S01]  /*71f30*/  HMMA.16816.F32 R4, R16, R6, R20 ;  /* 0x000000061004723c */ /* 0x000fe20000001814 */
[----:B------:R-:W3:Y:S04]  /*71f40*/  LDL.LU.64 R22, [R1+0x2998] ;  /* 0x0029980001167983 */ /* 0x000ee80000300a00 */
[----:B------:R-:W3:-:S15]  /*71f50*/  LDL.LU.64 R20, [R1+0x2990] ;  /* 0x0029900001147983 */ /* 0x000ede0000300a00 */
[----:B------:R-:W-:-:S03]  /*71f60*/  NOP ;  /* 0x0000000000007918 */ /* 0x000fc60000000000 */
[----:B------:R-:W-:Y:S04]  /*71f70*/  STL.64 [R1+0x650], R4 ;  /* 0x0006500401007387 */ /* 0x000fe80000100a00 */
[----:B------:R0:W-:Y:S04]  /*71f80*/  STL.64 [R1+0x658], R6 ;  /* 0x0006580601007387 */ /* 0x0001e80000100a00 */
[----:B0-----:R-:W2:Y:S04]  /*71f90*/  LDL.LU.64 R6, [R1+0x2988] ;  /* 0x0029880001067983 */ /* 0x001ea80000300a00 */
[----:B------:R-:W2:Y:S02]  /*71fa0*/  LDL.LU.64 R4, [R1+0x2980] ;  /* 0x0029800001047983 */ /* 0x000ea40000300a00 */
[----:B--2---:R-:W-:-:S15]  /*71fb0*/  HMMA.16816.F32 R4, R16, R2, R4 ;  /* 0x000000021004723c */ /* 0x004fde0000001804 */
[----:B------:R-:W-:-:S08]  /*71fc0*/  NOP ;  /* 0x0000000000007918 */ /* 0x000fd00000000000 */
[----:B------:R0:W-:Y:S04]  /*71fd0*/  STL.64 [R1+0x640], R4 ;  /* 0x0006400401007387 */ /* 0x0001e80000100a00 */
[----:B------:R1:W-:Y:S04]  /*71fe0*/  STL.64 [R1+0x648], R6 ;  /* 0x0006480601007387 */ /* 0x0003e80000100a00 */
[----:B0-----:R-:W2:Y:S01]  /*71ff0*/  LDL.LU.64 R4, [R1+0x2978] ;  /* 0x0029780001047983 */ /* 0x001ea20000300a00 */
[----:B---3--:R-:W-:Y:S01]  /*72000*/  HMMA.16816.F32 R20, R16, R28, R20 ;  /* 0x0000001c1014723c */ /* 0x008fe20000001814 */
[----:B-1----:R-:W-:-:S02]  /*72010*/  IMAD.MOV.U32 R6, RZ, RZ, R2 ;  /* 0x000000ffff067224 */ /* 0x002fc400078e0002 */
[----:B------:R-:W-:-:S05]  /*72020*/  IMAD.MOV.U32 R7, RZ, RZ, R3 ;  /* 0x000000ffff077224 */ /* 0x000fca00078e0003 */
[----:B------:R-:W-:Y:S04]  /*72030*/  STL.64 [R1+0x2828], R6 ;  /* 0x0028280601007387 */ /* 0x000fe80000100a00 */
[----:B--2---:R0:W-:Y:S04]  /*72040*/  STL.64 [R1+0x2820], R4 ;  /* 0x0028200401007387 */ /* 0x0041e80000100a00 */
[----:B0-----:R-:W4:Y:S04]  /*72050*/  LDL.LU R4, [R1+0x5d0] ;  /* 0x0005d00001047983 */ /* 0x001f280000300800 */
[----:B------:R-:W4:Y:S04]  /*72060*/  LDL.LU R5, [R1+0x5d4] ;  /* 0x0005d40001057983 */ /* 0x000f280000300800 */
[----:B------:R-:W4:Y:S04]  /*72070*/  LDL.LU R6, [R1+0x5d8] ;  /* 0x0005d80001067983 */ /* 0x000f280000300800 */
[----:B------:R-:W4:Y:S04]  /*72080*/  LDL.LU R7, [R1+0x5dc] ;  /* 0x0005dc0001077983 */ /* 0x000f280000300800 */
        /* <DEDUP_REMOVED lines=13> */
[----:B------:R-:W-:-:S05]  /*72160*/  IMAD.MOV.U32 R0, RZ, RZ, R21 ;  /* 0x000000ffff007224 */ /* 0x000fca00078e0015 */
[----:B------:R-:W-:Y:S01]  /*72170*/  STL [R1+0x2728], R0 ;  /* 0x0027280001007387 */ /* 0x000fe20000100800 */
[----:B--2---:R-:W-:Y:S03]  /*72180*/  HMMA.16816.F32 R20, R16, R22, R24 ;  /* 0x000000161014723c */ /* 0x004fe60000001818 */
[----:B------:R-:W2:Y:S04]  /*72190*/  LDL.LU.64 R26, [R1+0x2948] ;  /* 0x00294800011a7983 */ /* 0x000ea80000300a00 */
[----:B------:R-:W2:-:S15]  /*721a0*/  LDL.LU.64 R24, [R1+0x2940] ;  /* 0x0029400001187983 */ /* 0x000e9e0000300a00 */
[----:B------:R-:W-:-:S01]  /*721b0*/  NOP ;  /* 0x0000000000007918 */ /* 0x000fc20000000000 */
[----:B------:R-:W-:Y:S04]  /*721c0*/  STL.64 [R1+0x610], R20 ;  /* 0x0006101401007387 */ /* 0x000fe80000100a00 */
[----:B------:R0:W-:Y:S04]  /*721d0*/  STL.64 [R1+0x618], R22 ;  /* 0x0006181601007387 */ /* 0x0001e80000100a00 */
[----:B0-----:R-:W3:Y:S04]  /*721e0*/  LDL.LU.64 R22, [R1+0x2938] ;  /* 0x0029380001167983 */ /* 0x001ee80000300a00 */
[----:B------:R-:W2:Y:S02]  /*721f0*/  LDL.LU.64 R20, [R1+0x2930] ;  /* 0x0029300001147983 */ /* 0x000ea40000300a00 */
[----:B--2---:R-:W-:-:S15]  /*72200*/  HMMA.16816.F32 R24, R16, R20, R24 ;  /* 0x000000141018723c */ /* 0x004fde0000001818 */
[----:B------:R-:W-:-:S08]  /*72210*/  NOP ;  /* 0x0000000000007918 */ /* 0x000fd00000000000 */
[----:B------:R-:W-:Y:S04]  /*72220*/  STL.64 [R1+0x600], R24 ;  /* 0x0006001801007387 */ /* 0x000fe80000100a00 */
[----:B------:R0:W-:Y:S04]  /*72230*/  STL.64 [R1+0x608], R26 ;  /* 0x0006081a01007387 */ /* 0x0001e80000100a00 */
[----:B0-----:R-:W3:Y:S04]  /*72240*/  LDL.LU.64 R26, [R1+0x2928] ;  /* 0x00292800011a7983 */ /* 0x001ee80000300a00 */
[----:B------:R-:W3:Y:S01]  /*72250*/  LDL.LU.64 R24, [R1+0x2920] ;  /* 0x0029200001187983 */ /* 0x000ee20000300a00 */
[----:B------:R-:W-:-:S05]  /*72260*/  IMAD.MOV.U32 R0, RZ, RZ, R21 ;  /* 0x000000ffff007224 */ /* 0x000fca00078e0015 */
[----:B------:R-:W-:Y:S01]  /*72270*/  STL [R1+0x272c], R0 ;  /* 0x00272c0001007387 */ /* 0x000fe20000100800 */
[----:B---3--:R-:W-:Y:S03]  /*72280*/  HMMA.16816.F32 R20, R16, R22, R24 ;  /* 0x000000161014723c */ /* 0x008fe60000001818 */
[----:B------:R-:W2:Y:S04]  /*72290*/  LDL.LU.64 R26, [R1+0x2918] ;  /* 0x00291800011a7983 */ /* 0x000ea80000300a00 */
[----:B------:R-:W3:-:S15]  /*722a0*/  LDL.LU.64 R24, [R1+0x2910] ;  /* 0x0029100001187983 */ /* 0x000ede0000300a00 */
[----:B------:R-:W-:-:S01]  /*722b0*/  NOP ;  /* 0x0000000000007918 */ /* 0x000fc20000000000 */
[----:B------:R-:W-:Y:S04]  /*722c0*/  STL.64 [R1+0x5f0], R20 ;  /* 0x0005f01401007387 */ /* 0x000fe80000100a00 */
[----:B------:R0:W-:Y:S04]  /*722d0*/  STL.64 [R1+0x5f8], R22 ;  /* 0x0005f81601007387 */ /* 0x0001e80000100a00 */
[----:B0-----:R-:W2:Y:S04]  /*722e0*/  LDL.LU.64 R22, [R1+0x2908] ;  /* 0x0029080001167983 */ /* 0x001ea80000300a00 */
[----:B------:R-:W2:Y:S01]  /*722f0*/  LDL.LU.64 R20, [R1+0x2900] ;  /* 0x0029000001147983 */ /* 0x000ea20000300a00 */
[----:B----4-:R-:W-:Y:S06]  /*72300*/  HMMA.16816.F32 R4, R16, R12, R4 ;  /* 0x0000000c1004723c */ /* 0x010fec0000001804 */
[----:B------:R-:W-:-:S05]  /*72310*/  IMAD.MOV.U32 R0, RZ, RZ, R13 ;  /* 0x000000ffff007224 */ /* 0x000fca00078e000d */
[----:B------:R2:W-:-:S12]  /*72320*/  STL [R1+0x2730], R0 ;  /* 0x0027300001007387 */ /* 0x0005d80000100800 */
[----:B------:R-:W-:Y:S04]  /*72330*/  STL.64 [R1+0x5e0], R4 ;  /* 0x0005e00401007387 */ /* 0x000fe80000100a00 */
[----:B------:R0:W-:Y:S01]  /*72340*/  STL.64 [R1+0x5e8], R6 ;  /* 0x0005e80601007387 */ /* 0x0001e20000100a00 */
[----:B---3--:R-:W-:Y:S01]  /*72350*/  HMMA.16816.F32 R8, R16, R24, R8 ;  /* 0x000000181008723c */ /* 0x008fe20000001808 */
[----:B--2---:R-:W-:-:S05]  /*72360*/  IMAD.MOV.U32 R0, RZ, RZ, R27 ;  /* 0x000000ffff007224 */ /* 0x004fca00078e001b */
[----:B0-----:R-:W-:-:S15]  /*72370*/  HMMA.16816.F32 R4, R16, R26, R20 ;  /* 0x0000001a1004723c */ /* 0x001fde0000001814 */
[----:B------:R-:W-:-:S02]  /*72380*/  NOP ;  /* 0x0000000000007918 */ /* 0x000fc40000000000 */
[----:B------:R-:W-:Y:S04]  /*72390*/  STL.64 [R1+0x5d0], R8 ;  /* 0x0005d00801007387 */ /* 0x000fe80000100a00 */
[----:B------:R-:W-:Y:S04]  /*723a0*/  STL.64 [R1+0x5d8], R10 ;  /* 0x0005d80a01007387 */ /* 0x000fe80000100a00 */
[----:B------:R-:W2:Y:S04]  /*723b0*/  LDL.LU R20, [R1+0x510] ;  /* 0x0005100001147983 */ /* 0x000ea80000300800 */
[----:B------:R-:W-:Y:S04]  /*723c0*/  STL.64 [R1+0x5c0], R4 ;  /* 0x0005c00401007387 */ /* 0x000fe80000100a00 */
[----:B------:R-:W-:Y:S04]  /*723d0*/  STL.64 [R1+0x5c8], R6 ;  /* 0x0005c80601007387 */ /* 0x000fe80000100a00 */
        /* <DEDUP_REMOVED lines=10> */
[----:B----4-:R-:W-:Y:S04]  /*72480*/  STL.64 [R1+0x2878], R24 ;  /* 0x0028781801007387 */ /* 0x010fe80000100a00 */
[----:B---3--:R-:W-:Y:S04]  /*72490*/  STL.64 [R1+0x2860], R22 ;  /* 0x0028601601007387 */ /* 0x008fe80000100a00 */
[----:B------:R0:W-:Y:S04]  /*724a0*/  STL.64 [R1+0x2858], R20 ;  /* 0x0028581401007387 */ /* 0x0001e80000100a00 */
[----:B0-----:R-:W3:Y:S04]  /*724b0*/  LDL.LU R20, [R1+0x520] ;  /* 0x0005200001147983 */ /* 0x001ee80000300800 */
[----:B------:R-:W3:Y:S04]  /*724c0*/  LDL.LU R21, [R1+0x524] ;  /* 0x0005240001157983 */ /* 0x000ee80000300800 */
[----:B------:R-:W4:Y:S04]  /*724d0*/  LDL.LU R22, [R1+0x528] ;  /* 0x0005280001167983 */ /* 0x000f280000300800 */
[----:B------:R-:W4:Y:S04]  /*724e0*/  LDL.LU R23, [R1+0x52c] ;  /* 0x00052c0001177983 */ /* 0x000f280000300800 */
[----:B------:R-:W3:Y:S04]  /*724f0*/  LDL.64 R24, [R1+0x8] ;  /* 0x0000080001187983 */ /* 0x000ee80000100a00 */
[----:B--2---:R-:W-:Y:S04]  /*72500*/  STL.64 [R1+0x28b0], R26 ;  /* 0x0028b01a01007387 */ /* 0x004fe80000100a00 */
[----:B---3--:R-:W-:Y:S04]  /*72510*/  STL.64 [R1+0x28a8], R24 ;  /* 0x0028a81801007387 */ /* 0x008fe80000100a00 */
[----:B----4-:R-:W-:Y:S04]  /*72520*/  STL.64 [R1+0x2890], R22 ;  /* 0x0028901601007387 */ /* 0x010fe80000100a00 */
[----:B------:R0:W-:Y:S04]  /*72530*/  STL.64 [R1+0x2888], R20 ;  /* 0x0028881401007387 */ /* 0x0001e80000100a00 */
[----:B0-----:R-:W2:Y:S04]  /*72540*/  LDL.LU R20, [R1+0x540] ;  /* 0x0005400001147983 */ /* 0x001ea80000300800 */
[----:B------:R-:W2:Y:S04]  /*72550*/  LDL.LU R21, [R1+0x544] ;  /* 0x0005440001157983 */ /* 0x000ea80000300800 */
[----:B------:R-:W3:Y:S04]  /*72560*/  LDL.LU R22, [R1+0x548] ;  /* 0x0005480001167983 */ /* 0x000ee80000300800 */
[----:B------:R-:W3:Y:S04]  /*72570*/  LDL.LU R23, [R1+0x54c] ;  /* 0x00054c0001177983 */ /* 0x000ee80000300800 */
[----:B------:R-:W4:Y:S04]  /*72580*/  LDL R26, [R1+0x10] ;  /* 0x00001000011a7983 */ /* 0x000f280000100800 */
[----:B------:R-:W4:Y:S04]  /*72590*/  LDL R27, [R1+0x14] ;  /* 0x00001400011b7983 */ /* 0x000f280000100800 */
[----:B------:R-:W2:Y:S04]  /*725a0*/  LDL.64 R24, [R1+0x18] ;  /* 0x0000180001187983 */ /* 0x000ea80000100a00 */
[----:B------:R-:W3:Y:S04]  /*725b0*/  LDL R6, [R1+0x30] ;  /* 0x0000300001067983 */ /* 0x000ee80000100800 */
[----:B------:R-:W3:Y:S04]  /*725c0*/  LDL R7, [R1+0x34] ;  /* 0x0000340001077983 */ /* 0x000ee80000100800 */
        /* <DEDUP_REMOVED lines=10> */
[----:B----4-:R0:W-:Y:S04]  /*72670*/  STL.64 [R1+0x28f8], R26 ;  /* 0x0028f81a01007387 */ /* 0x0101e80000100a00 */
        /* <DEDUP_REMOVED lines=8> */
[----:B------:R-:W4:Y:S04]  /*72700*/  LDL.64 R12, [R1+0x28] ;  /* 0x00002800010c7983 */ /* 0x000f280000100a00 */
        /* <DEDUP_REMOVED lines=12> */
[C---:B----4-:R-:W-:Y:S06]  /*727d0*/  HMMA.16816.F32 R4, R16.reuse, R6, R24 ;  /* 0x000000061004723c */ /* 0x050fec0000001818 */
[C---:B------:R-:W-:Y:S01]  /*727e0*/  HMMA.16816.F32 R8, R16.reuse, R12, R8 ;  /* 0x0000000c1008723c */ /* 0x040fe20000001808 */
[----:B---3--:R-:W-:Y:S04]  /*727f0*/  STL.64 [R1+0x28f0], R22 ;  /* 0x0028f01601007387 */ /* 0x008fe80000100a00 */
[----:B--2---:R0:W-:Y:S04]  /*72800*/  STL.64 [R1+0x28e8], R20 ;  /* 0x0028e81401007387 */ /* 0x0041e80000100a00 */
[----:B0-----:R-:W2:Y:S04]  /*72810*/  LDL.LU R20, [R1+0x580] ;  /* 0x0005800001147983 */ /* 0x001ea80000300800 */
[----:B------:R-:W2:Y:S04]  /*72820*/  LDL.LU R21, [R1+0x584] ;  /* 0x0005840001157983 */ /* 0x000ea80000300800 */
[----:B------:R-:W2:Y:S04]  /*72830*/  LDL.LU R22, [R1+0x588] ;  /* 0x0005880001167983 */ /* 0x000ea80000300800 */
[----:B------:R-:W2:Y:S04]  /*72840*/  LDL.LU R23, [R1+0x58c] ;  /* 0x00058c0001177983 */ /* 0x000ea80000300800 */
[----:B------:R-:W-:Y:S04]  /*72850*/  STL [R1+0x2734], R0 ;  /* 0x0027340001007387 */ /* 0x000fe80000100800 */
[----:B------:R-:W2:Y:S04]  /*72860*/  LDL.LU.64 R26, [R1+0x28f8] ;  /* 0x0028f800011a7983 */ /* 0x000ea80000300a00 */
[----:B------:R0:W-:Y:S04]  /*72870*/  STL.64 [R1+0x5b0], R4 ;  /* 0x0005b00401007387 */ /* 0x0001e80000100a00 */
[----:B------:R1:W-:Y:S04]  /*72880*/  STL.64 [R1+0x5b8], R6 ;  /* 0x0005b80601007387 */ /* 0x0003e80000100a00 */
[----:B0-----:R-:W3:Y:S04]  /*72890*/  LDL.LU R4, [R1+0x4f0] ;  /* 0x0004f00001047983 */ /* 0x001ee80000300800 */
[----:B------:R-:W3:Y:S04]  /*728a0*/  LDL.LU R5, [R1+0x4f4] ;  /* 0x0004f40001057983 */ /* 0x000ee80000300800 */
[----:B-1----:R-:W4:Y:S04]  /*728b0*/  LDL.LU R6, [R1+0x4f8] ;  /* 0x0004f80001067983 */ /* 0x002f280000300800 */
[----:B------:R-:W4:Y:S01]  /*728c0*/  LDL.LU R7, [R1+0x4fc] ;  /* 0x0004fc0001077983 */ /* 0x000f220000300800 */
[----:B------:R-:W-:Y:S01]  /*728d0*/  IMAD.MOV.U32 R0, RZ, RZ, R13 ;  /* 0x000000ffff007224 */ /* 0x000fe200078e000d */
[C---:B--2---:R-:W-:Y:S02]  /*728e0*/  HMMA.16816.F32 R24, R16.reuse, R26, R20 ;  /* 0x0000001a1018723c */ /* 0x044fe40000001814 */
[----:B----4-:R-:W-:Y:S04]  /*728f0*/  STL.64 [R1+0x2838], R6 ;  /* 0x0028380601007387 */ /* 0x010fe80000100a00 */
[----:B---3--:R0:W-:Y:S04]  /*72900*/  STL.64 [R1+0x2830], R4 ;  /* 0x0028300401007387 */ /* 0x0081e80000100a00 */
[----:B0-----:R-:W2:Y:S04]  /*72910*/  LDL.LU R4, [R1+0x500] ;  /* 0x0005000001047983 */ /* 0x001ea80000300800 */
[----:B------:R-:W2:Y:S04]  /*72920*/  LDL.LU R5, [R1+0x504] ;  /* 0x0005040001057983 */ /* 0x000ea80000300800 */
[----:B------:R-:W2:Y:S04]  /*72930*/  LDL.LU R6, [R1+0x508] ;  /* 0x0005080001067983 */ /* 0x000ea80000300800 */
[----:B------:R-:W2:Y:S04]  /*72940*/  LDL.LU R7, [R1+0x50c] ;  /* 0x00050c0001077983 */ /* 0x000ea80000300800 */
[----:B------:R0:W-:Y:S04]  /*72950*/  STL.64 [R1+0x5a0], R8 ;  /* 0x0005a00801007387 */ /* 0x0001e80000100a00 */
[----:B------:R1:W-:Y:S04]  /*72960*/  STL.64 [R1+0x5a8], R10 ;  /* 0x0005a80a01007387 */ /* 0x0003e80000100a00 */
[----:B0-----:R-:W3:Y:S04]  /*72970*/  LDL.LU R8, [R1+0x4e0] ;  /* 0x0004e00001087983 */ /* 0x001ee80000300800 */
[----:B------:R-:W3:Y:S04]  /*72980*/  LDL.LU R9, [R1+0x4e4] ;  /* 0x0004e40001097983 */ /* 0x000ee80000300800 */
[----:B-1----:R-:W3:Y:S04]  /*72990*/  LDL.LU R10, [R1+0x4e8] ;  /* 0x0004e800010a7983 */ /* 0x002ee80000300800 */
[----:B------:R-:W3:Y:S04]  /*729a0*/  LDL.LU R11, [R1+0x4ec] ;  /* 0x0004ec00010b7983 */ /* 0x000ee80000300800 */
[----:B------:R-:W4:Y:S04]  /*729b0*/  LDL.LU R12, [R1+0x23cc] ;  /* 0x0023cc00010c7983 */ /* 0x000f280000300800 */
[----:B------:R-:W4:Y:S04]  /*729c0*/  LDL.LU R13, [R1+0x23d4] ;  /* 0x0023d400010d7983 */ /* 0x000f280000300800 */
[----:B------:R-:W-:Y:S04]  /*729d0*/  STL [R1+0x2738], R0 ;  /* 0x0027380001007387 */ /* 0x000fe80000100800 */
[----:B------:R-:W2:Y:S04]  /*729e0*/  LDL.LU.64 R22, [R1+0x28f0] ;  /* 0x0028f00001167983 */ /* 0x000ea80000300a00 */
[----:B------:R-:W2:Y:S04]  /*729f0*/  LDL.LU.64 R20, [R1+0x28e8] ;  /* 0x0028e80001147983 */ /* 0x000ea80000300a00 */
        /* <DEDUP_REMOVED lines=26> */
[----:B------:R-:W-:-:S02]  /*72ba0*/  IMAD.MOV.U32 R0, RZ, RZ, R25 ;  /* 0x000000ffff007224 */ /* 0x000fc400078e0019 */
[----:B---3--:R-:W-:Y:S01]  /*72bb0*/  HMMA.16816.F32 R24, R16, R26, R20 ;  /* 0x0000001a1018723c */ /* 0x008fe20000001814 */
[----:B------:R-:W2:Y:S04]  /*72bc0*/  LDL.LU.64 R22, [R1+0x2890] ;  /* 0x0028900001167983 */ /* 0x000ea80000300a00 */
[----:B------:R-:W2:-:S15]  /*72bd0*/  LDL.LU.64 R20, [R1+0x2888] ;  /* 0x0028880001147983 */ /* 0x000e9e0000300a00 */
[----:B------:R-:W-:-:S03]  /*72be0*/  NOP ;  /* 0x0000000000007918 */ /* 0x000fc60000000000 */
        /* <DEDUP_REMOVED lines=22> */
[----:B------:R0:W-:Y:S02]  /*72d50*/  STL.64 [R1+0x25d8], R26 ;  /* 0x0025d81a01007387 */ /* 0x0001e40000100a00 */
[----:B0-----:R-:W-:-:S02]  /*72d60*/  IMAD.MOV.U32 R26, RZ, RZ, R2 ;  /* 0x000000ffff1a7224 */ /* 0x001fc400078e0002 */
[----:B------:R-:W-:Y:S01]  /*72d70*/  IMAD.MOV.U32 R27, RZ, RZ, R3 ;  /* 0x000000ffff1b7224 */ /* 0x000fe200078e0003 */
[----:B------:R-:W4:Y:S04]  /*72d80*/  LDL.LU R2, [R1+0x2844] ;  /* 0x0028440001027983 */ /* 0x000f280000300800 */
[----:B------:R-:W4:Y:S04]  /*72d90*/  LDL.LU R3, [R1+0x2840] ;  /* 0x0028400001037983 */ /* 0x000f280000300800 */
[----:B------:R-:W-:Y:S01]  /*72da0*/  STL.64 [R1+0x25d0], R24 ;  /* 0x0025d01801007387 */ /* 0x000fe20000100a00 */
[----:B--2---:R-:W-:-:S15]  /*72db0*/  HMMA.16816.F32 R4, R16, R22, R4 ;  /* 0x000000161004723c */ /* 0x004fde0000001804 */
[----:B------:R-:W-:-:S08]  /*72dc0*/  NOP ;  /* 0x0000000000007918 */ /* 0x000fd00000000000 */
[----:B------:R-:W-:Y:S04]  /*72dd0*/  STL.64 [R1+0x510], R4 ;  /* 0x0005100401007387 */ /* 0x000fe80000100a00 */
[----:B------:R0:W-:Y:S04]  /*72de0*/  STL.64 [R1+0x518], R6 ;  /* 0x0005180601007387 */ /* 0x0001e80000100a00 */
[----:B0-----:R-:W4:Y:S04]  /*72df0*/  LDL.LU.64 R6, [R1+0x2838] ;  /* 0x0028380001067983 */ /* 0x001f280000300a00 */
[----:B------:R-:W4:Y:S04]  /*72e00*/  LDL.LU.64 R4, [R1+0x2830] ;  /* 0x0028300001047983 */ /* 0x000f280000300a00 */
[----:B------:R-:W-:Y:S04]  /*72e10*/  STL.64 [R1+0x27d0], R22 ;  /* 0x0027d01601007387 */ /* 0x000fe80000100a00 */
[----:B---3--:R0:W-:Y:S04]  /*72e20*/  STL.64 [R1+0x27c8], R20 ;  /* 0x0027c81401007387 */ /* 0x0081e80000100a00 */
[----:B0-----:R-:W2:Y:S04]  /*72e30*/  LDL.LU R20, [R1+0x4d0] ;  /* 0x0004d00001147983 */ /* 0x001ea80000300800 */
[----:B------:R-:W2:Y:S04]  /*72e40*/  LDL.LU R21, [R1+0x4d4] ;  /* 0x0004d40001157983 */ /* 0x000ea80000300800 */
[----:B------:R-:W2:Y:S04]  /*72e50*/  LDL.LU R22, [R1+0x4d8] ;  /* 0x0004d80001167983 */ /* 0x000ea80000300800 */
[----:B------:R-:W2:Y:S01]  /*72e60*/  LDL.LU R23, [R1+0x4dc] ;  /* 0x0004dc0001177983 */ /* 0x000ea20000300800 */
[----:B----4-:R-:W-:-:S15]  /*72e70*/  HMMA.16816.F32 R4, R16, R2, R4 ;  /* 0x000000021004723c */ /* 0x010fde0000001804 */
[----:B------:R-:W-:-:S08]  /*72e80*/  NOP ;  /* 0x0000000000007918 */ /* 0x000fd00000000000 */
[----:B------:R-:W-:Y:S04]  /*72e90*/  STL.64 [R1+0x500], R4 ;  /* 0x0005000401007387 */ /* 0x000fe80000100a00 */
[----:B------:R0:W-:Y:S04]  /*72ea0*/  STL.64 [R1+0x508], R6 ;  /* 0x0005080601007387 */ /* 0x0001e80000100a00 */
[----:B0-----:R-:W3:Y:S04]  /*72eb0*/  LDL.LU.64 R6, [R1+0x2828] ;  /* 0x0028280001067983 */ /* 0x001ee80000300a00 */
[----:B------:R-:W4:Y:S01]  /*72ec0*/  LDL.LU.64 R4, [R1+0x2820] ;  /* 0x0028200001047983 */ /* 0x000f220000300a00 */
[----:B---3--:R-:W-:-:S02]  /*72ed0*/  IMAD.MOV.U32 R24, RZ, RZ, R6 ;  /* 0x000000ffff187224 */ /* 0x008fc400078e0006 */
[----:B------:R-:W-:Y:S01]  /*72ee0*/  IMAD.MOV.U32 R25, RZ, RZ, R7 ;  /* 0x000000ffff197224 */ /* 0x000fe200078e0007 */
[----:B------:R-:W2:Y:S04]  /*72ef0*/  LDL.LU R6, [R1+0x281c] ;  /* 0x00281c0001067983 */ /* 0x000ea80000300800 */
[----:B------:R-:W2:Y:S04]  /*72f00*/  LDL.LU R7, [R1+0x2818] ;  /* 0x0028180001077983 */ /* 0x000ea80000300800 */
[----:B------:R0:W-:Y:S04]  /*72f10*/  STL.64 [R1+0x2748], R26 ;  /* 0x0027481a01007387 */ /* 0x0001e80000100a00 */
[----:B0-----:R-:W3:Y:S04]  /*72f20*/  LDL.LU R26, [R1+0x23d0] ;  /* 0x0023d000011a7983 */ /* 0x001ee80000300800 */
[----:B------:R-:W3:Y:S01]  /*72f30*/  LDL.LU R27, [R1+0x23d8] ;  /* 0x0023d800011b7983 */ /* 0x000ee20000300800 */
[----:B----4-:R-:W-:Y:S03]  /*72f40*/  HMMA.16816.F32 R8, R16, R4, R8 ;  /* 0x000000041008723c */ /* 0x010fe60000001808 */
[----:B------:R-:W-:-:S15]  /*72f50*/  STL.64 [R1+0x2740], R24 ;  /* 0x0027401801007387 */ /* 0x000fde0000100a00 */
[----:B------:R-:W-:-:S05]  /*72f60*/  NOP ;  /* 0x0000000000007918 */ /* 0x000fca0000000000 */
[----:B------:R-:W-:Y:S04]  /*72f70*/  STL.64 [R1+0x4f0], R8 ;  /* 0x0004f00801007387 */ /* 0x000fe80000100a00 */
[----:B------:R0:W-:Y:S04]  /*72f80*/  STL.64 [R1+0x4f8], R10 ;  /* 0x0004f80a01007387 */ /* 0x0001e80000100a00 */
[----:B0-----:R-:W4:Y:S04]  /*72f90*/  LDL.LU.64 R10, [R1+0x2810] ;  /* 0x00281000010a7983 */ /* 0x001f280000300a00 */
[----:B------:R-:W4:Y:S01]  /*72fa0*/  LDL.LU.64 R8, [R1+0x2808] ;  /* 0x0028080001087983 */ /* 0x000f220000300a00 */
[----:B--2---:R-:W-:Y:S01]  /*72fb0*/  HMMA.16816.F32 R20, R16, R6, R20 ;  /* 0x000000061014723c */ /* 0x004fe20000001814 */
[----:B---3--:R-:W-:-:S02]  /*72fc0*/  IMAD R12, R12, 0x100, R26 ;  /* 0x000001000c0c7824 */ /* 0x008fc400078e021a */
[----:B------:R-:W-:Y:S02]  /*72fd0*/  IMAD R13, R13, 0x100, R27 ;  /* 0x000001000d0d7824 */ /* 0x000fe400078e021b */
[----:B------:R-:W-:Y:S02]  /*72fe0*/  IMAD.MOV.U32 R26, RZ, RZ, R14 ;  /* 0x000000ffff1a7224 */ /* 0x000fe400078e000e */
[----:B------:R-:W-:Y:S01]  /*72ff0*/  IMAD.MOV.U32 R27, RZ, RZ, R15 ;  /* 0x000000ffff1b7224 */ /* 0x000fe200078e000f */
[----:B------:R-:W2:-:S15]  /*73000*/  LDL.LU R14, [R1+0x2804] ;  /* 0x00280400010e7983 */ /* 0x000e9e0000300800 */
[----:B------:R-:W-:Y:S04]  /*73010*/  STL.64 [R1+0x4e0], R20 ;  /* 0x0004e01401007387 */ /* 0x000fe80000100a00 */
[----:B------:R-:W-:Y:S04]  /*73020*/  STL.64 [R1+0x4e8], R22 ;  /* 0x0004e81601007387 */ /* 0x000fe80000100a00 */
[----:B------:R-:W3:Y:S04]  /*73030*/  LDL.LU R15, [R1+0x2800] ;  /* 0x00280000010f7983 */ /* 0x000ee80000300800 */
[----:B------:R-:W-:Y:S04]  /*73040*/  STL.64 [R1+0x2760], R26 ;  /* 0x0027601a01007387 */ /* 0x000fe80000100a00 */
[----:B------:R-:W-:Y:S04]  /*73050*/  STL.64 [R1+0x2598], R6 ;  /* 0x0025980601007387 */ /* 0x000fe80000100a00 */
[----:B------:R0:W-:Y:S04]  /*73060*/  STL.64 [R1+0x2590], R4 ;  /* 0x0025900401007387 */ /* 0x0001e80000100a00 */
[----:B0-----:R-:W2:Y:S04]  /*73070*/  LDL.LU R4, [R1+0x3c0] ;  /* 0x0003c00001047983 */ /* 0x001ea80000300800 */
[----:B------:R-:W2:Y:S04]  /*73080*/  LDL.LU R5, [R1+0x3c4] ;  /* 0x0003c40001057983 */ /* 0x000ea80000300800 */
[----:B------:R-:W3:Y:S04]  /*73090*/  LDL.LU R6, [R1+0x3c8] ;  /* 0x0003c80001067983 */ /* 0x000ee80000300800 */
[----:B------:R-:W3:Y:S01]  /*730a0*/  LDL.LU R7, [R1+0x3cc] ;  /* 0x0003cc0001077983 */ /* 0x000ee20000300800 */
[----:B----4-:R-:W-:-:S02]  /*730b0*/  IMAD.MOV.U32 R24, RZ, RZ, R8 ;  /* 0x000000ffff187224 */ /* 0x010fc400078e0008 */
        /* <DEDUP_REMOVED lines=21> */
[----:B------:R-:W2:Y:S04]  /*73210*/  LDL.LU R20, [R1+0x890] ;  /* 0x0008900001147983 */ /* 0x000ea80000300800 */
[----:B------:R-:W2:Y:S04]  /*73220*/  LDL.LU R21, [R1+0x894] ;  /* 0x0008940001157983 */ /* 0x000ea80000300800 */
[----:B------:R-:W3:Y:S04]  /*73230*/  LDL.LU R22, [R1+0x898] ;  /* 0x0008980001167983 */ /* 0x000ee80000300800 */
[----:B------:R-:W3:Y:S01]  /*73240*/  LDL.LU R23, [R1+0x89c] ;  /* 0x00089c0001177983 */ /* 0x000ee20000300800 */
[----:B----4-:R-:W-:-:S02]  /*73250*/  IMAD.MOV.U32 R27, RZ, RZ, R8 ;  /* 0x000000ffff1b7224 */ /* 0x010fc400078e0008 */
[----:B------:R-:W-:Y:S01]  /*73260*/  IMAD.MOV.U32 R25, RZ, RZ, R14 ;  /* 0x000000ffff197224 */ /* 0x000fe200078e000e */
[----:B------:R-:W4:Y:S01]  /*73270*/  LDL.LU R8, [R1+0x23e0] ;  /* 0x0023e00001087983 */ /* 0x000f220000300800 */
[----:B------:R-:W-:-:S03]  /*73280*/  IMAD.MOV.U32 R26, RZ, RZ, R9 ;  /* 0x000000ffff1a7224 */ /* 0x000fc600078e0009 */
[----:B------:R-:W4:Y:S01]  /*73290*/  LDL.LU R14, [R1+0x23dc] ;  /* 0x0023dc00010e7983 */ /* 0x000f220000300800 */
[----:B------:R-:W-:-:S03]  /*732a0*/  IMAD.MOV.U32 R24, RZ, RZ, R15 ;  /* 0x000000ffff187224 */ /* 0x000fc600078e000f */
        /* <DEDUP_REMOVED lines=26> */
[----:B------:R-:W-:-:S02]  /*73450*/  IMAD R14, R14, 0x100, R8 ;  /* 0x000001000e0e7824 */ /* 0x000fc400078e0208 */
[----:B------:R-:W-:Y:S01]  /*73460*/  IMAD R15, R15, 0x100, R9 ;  /* 0x000001000f0f7824 */ /* 0x000fe200078e0209 */
[----:B----4-:R-:W-:Y:S04]  /*73470*/  STL.64 [R1+0x27b8], R6 ;  /* 0x0027b80601007387 */ /* 0x010fe80000100a00 */
[----:B--2---:R0:W-:Y:S04]  /*73480*/  STL.64 [R1+0x27b0], R4 ;  /* 0x0027b00401007387 */ /* 0x0041e80000100a00 */
[----:B0-----:R-:W2:Y:S04]  /*73490*/  LDL.LU R4, [R1+0x4a0] ;  /* 0x0004a00001047983 */ /* 0x001ea80000300800 */
[----:B------:R-:W2:Y:S04]  /*734a0*/  LDL.LU R5, [R1+0x4a4] ;  /* 0x0004a40001057983 */ /* 0x000ea80000300800 */
[----:B------:R-:W2:Y:S04]  /*734b0*/  LDL.LU R6, [R1+0x4a8] ;  /* 0x0004a80001067983 */ /* 0x000ea80000300800 */
[----:B------:R-:W2:Y:S04]  /*734c0*/  LDL.LU R7, [R1+0x4ac] ;  /* 0x0004ac0001077983 */ /* 0x000ea80000300800 */
[----:B------:R-:W4:Y:S04]  /*734d0*/  LDL.LU R8, [R1+0x27ec] ;  /* 0x0027ec0001087983 */ /* 0x000f280000300800 */
[----:B------:R-:W4:Y:S02]  /*734e0*/  LDL.LU R9, [R1+0x27e8] ;  /* 0x0027e80001097983 */ /* 0x000f240000300800 */
[----:B----4-:R-:W-:-:S15]  /*734f0*/  HMMA.16816.F32 R20, R16, R8, R20 ;  /* 0x000000081014723c */ /* 0x010fde0000001814 */
        /* <DEDUP_REMOVED lines=25> */
[----:B0-----:R-:W3:Y:S04]  /*73690*/  LDL.LU R18, [R1+0x80] ;  /* 0x0000800001127983 */ /* 0x001ee80000300800 */
[----:B------:R-:W3:Y:S04]  /*736a0*/  LDL.LU R19, [R1+0x84] ;  /* 0x0000840001137983 */ /* 0x000ee80000300800 */
[----:B----4-:R-:W-:Y:S04]  /*736b0*/  STL.64 [R1+0x25b8], R22 ;  /* 0x0025b81601007387 */ /* 0x010fe80000100a00 */
        /* <DEDUP_REMOVED lines=39> */
[----:B0-----:R-:W2:Y:S04]  /*73930*/  LDL.LU.64 R26, [R1+0x2748] ;  /* 0x00274800011a7983 */ /* 0x001ea80000300a00 */
[----:B------:R-:W4:Y:S01]  /*73940*/  LDL.LU.64 R24, [R1+0x2740] ;  /* 0x0027400001187983 */ /* 0x000f220000300a00 */
[----:B---3--:R-:W-:Y:S03]  /*73950*/  HMMA.16816.F32 R20, R12, R18, R20 ;  /* 0x000000120c14723c */ /* 0x008fe60000001814 */
[----:B------:R-:W3:-:S15]  /*73960*/  LDL.LU R17, [R1+0x10b0] ;  /* 0x0010b00001117983 */ /* 0x000ede0000300800 */
[----:B------:R-:W-:-:S05]  /*73970*/  NOP ;  /* 0x0000000000007918 */ /* 0x000fca0000000000 */
[----:B------:R-:W-:Y:S04]  /*73980*/  STL.64 [R1+0x410], R20 ;  /* 0x0004101401007387 */ /* 0x000fe80000100a00 */
[----:B------:R4:W-:Y:S02]  /*73990*/  STL.64 [R1+0x418], R22 ;  /* 0x0004181601007387 */ /* 0x0009e40000100a00 */
[C---:B----4-:R-:W-:Y:S06]  /*739a0*/  HMMA.16816.F32 R20, R12.reuse, R24, R8 ;  /* 0x000000180c14723c */ /* 0x050fec0000001808 */
[----:B--2---:R-:W-:Y:S01]  /*739b0*/  HMMA.16816.F32 R4, R12, R26, R4 ;  /* 0x0000001a0c04723c */ /* 0x004fe20000001804 */
[----:B------:R-:W2:-:S15]  /*739c0*/  LDL.LU R8, [R1+0x100] ;  /* 0x0001000001087983 */ /* 0x000e9e0000300800 */
[----:B------:R-:W-:-:S01]  /*739d0*/  NOP ;  /* 0x0000000000007918 */ /* 0x000fc20000000000 */
[----:B------:R-:W-:Y:S04]  /*739e0*/  STL.64 [R1+0x3f0], R20 ;  /* 0x0003f01401007387 */ /* 0x000fe80000100a00 */
[----:B------:R-:W-:Y:S04]  /*739f0*/  STL.64 [R1+0x3f8], R22 ;  /* 0x0003f81601007387 */ /* 0x000fe80000100a00 */
[----:B------:R-:W-:Y:S04]  /*73a00*/  STL.64 [R1+0x3d0], R4 ;  /* 0x0003d00401007387 */ /* 0x000fe80000100a00 */
[----:B------:R-:W-:Y:S04]  /*73a10*/  STL.64 [R1+0x3d8], R6 ;  /* 0x0003d80601007387 */ /* 0x000fe80000100a00 */
        /* <DEDUP_REMOVED lines=18> */
[----:B------:R-:W3:Y:S04]  /*73b40*/  LDL.LU R23, [R1+0x1bc] ;  /* 0x0001bc0001177983 */ /* 0x000ee80000300800 */
[----:B---3--:R0:W-:Y:S04]  /*73b50*/  STL.64 [R1+0x25e8], R22 ;  /* 0x0025e81601007387 */ /* 0x0081e80000100a00 */
[----:B--2---:R-:W-:Y:S04]  /*73b60*/  STL.64 [R1+0x25e0], R20 ;  /* 0x0025e01401007387 */ /* 0x004fe80000100a00 */
[----:B------:R-:W2:Y:S04]  /*73b70*/  LDL.LU R24, [R1+0x1d0] ;  /* 0x0001d00001187983 */ /* 0x000ea80000300800 */
[----:B------:R-:W2:Y:S04]  /*73b80*/  LDL.LU R25, [R1+0x1d4] ;  /* 0x0001d40001197983 */ /* 0x000ea80000300800 */
[----:B------:R-:W3:Y:S04]  /*73b90*/  LDL.LU R26, [R1+0x1d8] ;  /* 0x0001d800011a7983 */ /* 0x000ee80000300800 */
[----:B------:R-:W3:Y:S04]  /*73ba0*/  LDL.LU R27, [R1+0x1dc] ;  /* 0x0001dc00011b7983 */ /* 0x000ee80000300800 */
[----:B---3--:R-:W-:Y:S04]  /*73bb0*/  STL.64 [R1+0x25f8], R26 ;  /* 0x0025f81a01007387 */ /* 0x008fe80000100a00 */
[----:B--2---:R1:W-:Y:S04]  /*73bc0*/  STL.64 [R1+0x25f0], R24 ;  /* 0x0025f01801007387 */ /* 0x0043e80000100a00 */
[----:B0-----:R-:W2:Y:S04]  /*73bd0*/  LDL.LU R22, [R1] ;  /* 0x0000000001167983 */ /* 0x001ea80000300800 */
[----:B------:R-:W2:Y:S04]  /*73be0*/  LDL.LU R23, [R1+0x4] ;  /* 0x0000040001177983 */ /* 0x000ea80000300800 */
[----:B--2---:R-:W-:Y:S04]  /*73bf0*/  STL.64 [R1+0x2600], R22 ;  /* 0x0026001601007387 */ /* 0x004fe80000100a00 */
[----:B-1----:R-:W2:Y:S04]  /*73c00*/  LDL.LU R24, [R1+0x1f0] ;  /* 0x0001f00001187983 */ /* 0x002ea80000300800 */
[----:B------:R-:W2:Y:S04]  /*73c10*/  LDL.LU R25, [R1+0x1f4] ;  /* 0x0001f40001197983 */ /* 0x000ea80000300800 */
[----:B------:R-:W3:Y:S04]  /*73c20*/  LDL.LU R26, [R1+0x1f8] ;  /* 0x0001f800011a7983 */ /* 0x000ee80000300800 */
[----:B------:R-:W3:Y:S01]  /*73c30*/  LDL.LU R27, [R1+0x1fc] ;  /* 0x0001fc00011b7983 */ /* 0x000ee20000300800 */
[----:B------:R-:W-:-:S03]  /*73c40*/  IMAD.MOV.U32 R21, RZ, RZ, R0 ;  /* 0x000000ffff157224 */ /* 0x000fc600078e0000 */
[----:B---3--:R-:W-:Y:S04]  /*73c50*/  STL.64 [R1+0x2610], R26 ;  /* 0x0026101a01007387 */ /* 0x008fe80000100a00 */
[----:B--2---:R0:W-:Y:S04]  /*73c60*/  STL.64 [R1+0x2608], R24 ;  /* 0x0026081801007387 */ /* 0x0041e80000100a00 */
[----:B------:R-:W2:Y:S04]  /*73c70*/  LDL.LU R20, [R1+0x8] ;  /* 0x0000080001147983 */ /* 0x000ea80000300800 */
[----:B------:R-:W3:Y:S04]  /*73c80*/  LDL.LU R0, [R1+0x273c] ;  /* 0x00273c0001007983 */ /* 0x000ee80000300800 */
[----:B--2---:R1:W-:Y:S04]  /*73c90*/  STL.64 [R1+0x2618], R20 ;  /* 0x0026181401007387 */ /* 0x0043e80000100a00 */
[----:B0-----:R-:W2:Y:S04]  /*73ca0*/  LDL.LU R24, [R1+0x210] ;  /* 0x0002100001187983 */ /* 0x001ea80000300800 */
[----:B------:R-:W2:Y:S04]  /*73cb0*/  LDL.LU R25, [R1+0x214] ;  /* 0x0002140001197983 */ /* 0x000ea80000300800 */
[----:B------:R-:W4:Y:S04]  /*73cc0*/  LDL.LU R26, [R1+0x218] ;  /* 0x00021800011a7983 */ /* 0x000f280000300800 */
[----:B------:R-:W4:Y:S04]  /*73cd0*/  LDL.LU R27, [R1+0x21c] ;  /* 0x00021c00011b7983 */ /* 0x000f280000300800 */
[----:B----4-:R-:W-:Y:S04]  /*73ce0*/  STL.64 [R1+0x2628], R26 ;  /* 0x0026281a01007387 */ /* 0x010fe80000100a00 */
[----:B--2---:R0:W-:Y:S04]  /*73cf0*/  STL.64 [R1+0x2620], R24 ;  /* 0x0026201801007387 */ /* 0x0041e80000100a00 */
[----:B------:R-:W2:Y:S04]  /*73d00*/  LDL.LU R22, [R1+0x10] ;  /* 0x0000100001167983 */ /* 0x000ea80000300800 */
[----:B------:R-:W2:Y:S04]  /*73d10*/  LDL.LU R23, [R1+0x14] ;  /* 0x0000140001177983 */ /* 0x000ea80000300800 */
[----:B-1----:R-:W4:Y:S01]  /*73d20*/  LDL.LU R20, [R1+0x18] ;  /* 0x0000180001147983 */ /* 0x002f220000300800 */
[----:B---3--:R-:W-:-:S03]  /*73d30*/  IMAD.MOV.U32 R21, RZ, RZ, R0 ;  /* 0x000000ffff157224 */ /* 0x008fc600078e0000 */
[----:B------:R-:W3:Y:S04]  /*73d40*/  LDL.LU R0, [R1+0x2738] ;  /* 0x0027380001007983 */ /* 0x000ee80000300800 */
[----:B--2---:R1:W-:Y:S04]  /*73d50*/  STL.64 [R1+0x2630], R22 ;  /* 0x0026301601007387 */ /* 0x0043e80000100a00 */
[----:B----4-:R-:W-:Y:S04]  /*73d60*/  STL.64 [R1+0x2648], R20 ;  /* 0x0026481401007387 */ /* 0x010fe80000100a00 */
[----:B0-----:R-:W2:Y:S04]  /*73d70*/  LDL.LU R24, [R1+0x230] ;  /* 0x0002300001187983 */ /* 0x001ea80000300800 */
[----:B------:R-:W2:Y:S04]  /*73d80*/  LDL.LU R25, [R1+0x234] ;  /* 0x0002340001197983 */ /* 0x000ea80000300800 */
[----:B------:R-:W4:Y:S04]  /*73d90*/  LDL.LU R26, [R1+0x238] ;  /* 0x00023800011a7983 */ /* 0x000f280000300800 */
[----:B------:R-:W4:Y:S04]  /*73da0*/  LDL.LU R27, [R1+0x23c] ;  /* 0x00023c00011b7983 */ /* 0x000f280000300800 */
[----:B-1----:R-:W3:Y:S04]  /*73db0*/  LDL.LU R22, [R1+0x20] ;  /* 0x0000200001167983 */ /* 0x002ee80000300800 */
[----:B------:R-:W3:Y:S04]  /*73dc0*/  LDL.LU R23, [R1+0x24] ;  /* 0x0000240001177983 */ /* 0x000ee80000300800 */
[----:B---3--:R-:W-:Y:S04]  /*73dd0*/  STL.64 [R1+0x2660], R22 ;  /* 0x0026601601007387 */ /* 0x008fe80000100a00 */
[----:B----4-:R-:W-:Y:S04]  /*73de0*/  STL.64 [R1+0x2640], R26 ;  /* 0x0026401a01007387 */ /* 0x010fe80000100a00 */
[----:B--2---:R0:W-:Y:S04]  /*73df0*/  STL.64 [R1+0x2638], R24 ;  /* 0x0026381801007387 */ /* 0x0041e80000100a00 */
[----:B0-----:R-:W2:Y:S04]  /*73e00*/  LDL.LU R24, [R1+0x250] ;  /* 0x0002500001187983 */ /* 0x001ea80000300800 */
[----:B------:R-:W2:Y:S04]  /*73e10*/  LDL.LU R25, [R1+0x254] ;  /* 0x0002540001197983 */ /* 0x000ea80000300800 */
[----:B------:R-:W3:Y:S04]  /*73e20*/  LDL.LU R26, [R1+0x258] ;  /* 0x00025800011a7983 */ /* 0x000ee80000300800 */
[----:B------:R-:W3:Y:S04]  /*73e30*/  LDL.LU R27, [R1+0x25c] ;  /* 0x00025c00011b7983 */ /* 0x000ee80000300800 */
[----:B------:R-:W4:Y:S01]  /*73e40*/  LDL.LU R20, [R1+0x28] ;  /* 0x0000280001147983 */ /* 0x000f220000300800 */
[----:B------:R-:W-:-:S03]  /*73e50*/  IMAD.MOV.U32 R21, RZ, RZ, R0 ;  /* 0x000000ffff157224 */ /* 0x000fc600078e0000 */
[----:B------:R-:W2:Y:S04]  /*73e60*/  LDL.LU R0, [R1+0x2734] ;  /* 0x0027340001007983 */ /* 0x000ea80000300800 */
        /* <DEDUP_REMOVED lines=28> */
[----:B------:R-:W2:Y:S01]  /*74030*/  LDL.LU R20, [R1+0x48] ;  /* 0x0000480001147983 */ /* 0x000ea20000300800 */
[----:B------:R-:W-:-:S03]  /*74040*/  IMAD.MOV.U32 R21, RZ, RZ, R0 ;  /* 0x000000ffff157224 */ /* 0x000fc600078e0000 */
[----:B------:R-:W3:Y:S04]  /*74050*/  LDL.LU R0, [R1+0x272c] ;  /* 0x00272c0001007983 */ /* 0x000ee80000300800 */
        /* <DEDUP_REMOVED lines=29> */
[----:B------:R-:W4:Y:S01]  /*74230*/  LDL.LU R20, [R1+0x68] ;  /* 0x0000680001147983 */ /* 0x000f220000300800 */
[----:B------:R-:W-:-:S03]  /*74240*/  IMAD.MOV.U32 R21, RZ, RZ, R0 ;  /* 0x000000ffff157224 */ /* 0x000fc600078e0000 */
        /* <DEDUP_REMOVED lines=21> */
[----:B------:R-:W3:Y:S04]  /*743a0*/  LDL.LU R4, [R1+0x140] ;  /* 0x0001400001047983 */ /* 0x000ee80000300800 */
[----:B------:R-:W3:Y:S04]  /*743b0*/  LDL.LU R5, [R1+0x144] ;  /* 0x0001440001057983 */ /* 0x000ee80000300800 */
[----:B------:R-:W3:Y:S04]  /*743c0*/  LDL.LU R6, [R1+0x148] ;  /* 0x0001480001067983 */ /* 0x000ee80000300800 */
[----:B------:R-:W3:Y:S04]  /*743d0*/  LDL.LU R7, [R1+0x14c] ;  /* 0x00014c0001077983 */ /* 0x000ee80000300800 */
[----:B0-----:R-:W3:Y:S04]  /*743e0*/  LDL.LU R8, [R1+0x160] ;  /* 0x0001600001087983 */ /* 0x001ee80000300800 */
[----:B------:R-:W3:Y:S04]  /*743f0*/  LDL.LU R9, [R1+0x164] ;  /* 0x0001640001097983 */ /* 0x000ee80000300800 */
[----:B------:R-:W3:Y:S01]  /*74400*/  LDL.LU R10, [R1+0x168] ;  /* 0x00016800010a7983 */ /* 0x000ee20000300800 */
[----:B----4-:R-:W-:-:S03]  /*74410*/  IMAD.MOV.U32 R11, RZ, RZ, R0 ;  /* 0x000000ffff0b7224 */ /* 0x010fc600078e0000 */
[----:B------:R-:W4:Y:S04]  /*74420*/  LDL.LU R0, [R1+0x2720] ;  /* 0x0027200001007983 */ /* 0x000f280000300800 */
[----:B------:R-:W2:Y:S04]  /*74430*/  LDL.LU R18, [R1+0x1004] ;  /* 0x0010040001127983 */ /* 0x000ea80000300800 */
[----:B------:R-:W2:Y:S04]  /*74440*/  LDL.LU R19, [R1+0x130c] ;  /* 0x00130c0001137983 */ /* 0x000ea80000300800 */
[----:B--2---:R-:W-:Y:S04]  /*74450*/  STL.64 [R1+0x2568], R18 ;  /* 0x0025681201007387 */ /* 0x004fe80000100a00 */
[----:B------:R0:W-:Y:S04]  /*74460*/  STL [R1+0x2564], R17 ;  /* 0x0025641101007387 */ /* 0x0001e80000100800 */
[----:B------:R-:W2:Y:S04]  /*74470*/  LDL.LU R16, [R1+0x390] ;  /* 0x0003900001107983 */ /* 0x000ea80000300800 */
[----:B0-----:R-:W2:Y:S04]  /*74480*/  LDL.LU R17, [R1+0x394] ;  /* 0x0003940001117983 */ /* 0x001ea80000300800 */
[----:B------:R-:W2:Y:S01]  /*74490*/  LDL.LU R18, [R1+0x398] ;  /* 0x0003980001127983 */ /* 0x000ea20000300800 */
[----:B----4-:R-:W-:-:S03]  /*744a0*/  IMAD.MOV.U32 R19, RZ, RZ, R0 ;  /* 0x000000ffff137224 */ /* 0x010fc600078e0000 */
[----:B------:R-:W4:Y:S04]  /*744b0*/  LDL.LU R0, [R1+0x1304] ;  /* 0x0013040001007983 */ /* 0x000f280000300800 */
[C---:B--2---:R-:W-:Y:S06]  /*744c0*/  HMMA.16816.F32 R16, R12.reuse, R20, R16 ;  /* 0x000000140c10723c */ /* 0x044fec0000001810 */
[----:B------:R-:W-:-:S15]  /*744d0*/  HMMA.16816.F32 R20, R12, R22, R24 ;  /* 0x000000160c14723c */ /* 0x000fde0000001818 */
[----:B------:R-:W-:-:S02]  /*744e0*/  NOP ;  /* 0x0000000000007918 */ /* 0x000fc40000000000 */
[----:B------:R0:W-:Y:S04]  /*744f0*/  STL.64 [R1+0x390], R16 ;  /* 0x0003901001007387 */ /* 0x0001e80000100a00 */
[----:B------:R1:W-:Y:S04]  /*74500*/  STL.64 [R1+0x398], R18 ;  /* 0x0003981201007387 */ /* 0x0003e80000100a00 */
[----:B0-----:R-:W2:Y:S04]  /*74510*/  LDL.LU R16, [R1+0xe0] ;  /* 0x0000e00001107983 */ /* 0x001ea80000300800 */
[----:B------:R-:W2:Y:S04]  /*74520*/  LDL.LU R17, [R1+0xe4] ;  /* 0x0000e40001117983 */ /* 0x000ea80000300800 */
[----:B-1----:R-:W2:Y:S04]  /*74530*/  LDL.LU R18, [R1+0xe8] ;  /* 0x0000e80001127983 */ /* 0x002ea80000300800 */
[----:B------:R-:W2:Y:S04]  /*74540*/  LDL.LU R19, [R1+0xec] ;  /* 0x0000ec0001137983 */ /* 0x000ea80000300800 */
        /* <DEDUP_REMOVED lines=88> */
[----:B0-----:R-:W4:Y:S04]  /*74ad0*/  LDL.LU.64 R22, [R1+0x25e8] ;  /* 0x0025e80001167983 */ /* 0x001f280000300a00 */
[----:B------:R-:W4:Y:S01]  /*74ae0*/  LDL.LU.64 R20, [R1+0x25e0] ;  /* 0x0025e00001147983 */ /* 0x000f220000300a00 */
[C---:B---3--:R-:W-:Y:S06]  /*74af0*/  HMMA.16816.F32 R24, R12.reuse, R28, R24 ;  /* 0x0000001c0c18723c */ /* 0x048fec0000001818 */
[C---:B------:R-:W-:Y:S01]  /*74b00*/  HMMA.16816.F32 R4, R12.reuse, R2, R4 ;  /* 0x000000020c04723c */ /* 0x040fe20000001804 */
[----:B------:R-:W0:Y:S08]  /*74b10*/  LDC R29, c[0x0][0x238] ;  /* 0x00008e00ff1d7b82 */ /* 0x000e300000000800 */
[----:B------:R-:W1:Y:S08]  /*74b20*/  LDC R28, c[0x0][0x230] ;  /* 0x00008c00ff1c7b82 */ /* 0x000e700000000800 */
[----:B------:R-:W-:Y:S04]  /*74b30*/  STL.64 [R1+0x1d0], R24 ;  /* 0x0001d01801007387 */ /* 0x000fe80000100a00 */
[----:B------:R3:W-:Y:S04]  /*74b40*/  STL.64 [R1+0x1d8], R26 ;  /* 0x0001d81a01007387 */ /* 0x0007e80000100a00 */
[----:B---3--:R-:W4:Y:S04]  /*74b50*/  LDL.LU.64 R26, [R1+0x25d8] ;  /* 0x0025d800011a7983 */ /* 0x008f280000300a00 */
[----:B------:R-:W3:Y:S01]  /*74b60*/  LDL.LU.64 R24, [R1+0x25d0] ;  /* 0x0025d00001187983 */ /* 0x000ee20000300a00 */
[----:B----4-:R-:W-:-:S15]  /*74b70*/  HMMA.16816.F32 R20, R12, R26, R20 ;  /* 0x0000001a0c14723c */ /* 0x010fde0000001814 */
[----:B------:R-:W-:-:S08]  /*74b80*/  NOP ;  /* 0x0000000000007918 */ /* 0x000fd00000000000 */
[----:B------:R-:W-:Y:S04]  /*74b90*/  STL.64 [R1+0x1b0], R20 ;  /* 0x0001b01401007387 */ /* 0x000fe80000100a00 */
[----:B------:R4:W-:Y:S04]  /*74ba0*/  STL.64 [R1+0x1b8], R22 ;  /* 0x0001b81601007387 */ /* 0x0009e80000100a00 */
[----:B----4-:R-:W3:Y:S04]  /*74bb0*/  LDL.LU.64 R22, [R1+0x25c8] ;  /* 0x0025c80001167983 */ /* 0x010ee80000300a00 */
[----:B------:R-:W3:Y:S02]  /*74bc0*/  LDL.LU.64 R20, [R1+0x25c0] ;  /* 0x0025c00001147983 */ /* 0x000ee40000300a00 */
[----:B---3--:R-:W-:Y:S02]  /*74bd0*/  HMMA.16816.F32 R24, R12, R24, R20 ;  /* 0x000000180c18723c */ /* 0x008fe40000001814 */
[----:B------:R-:W3:Y:S04]  /*74be0*/  LDL.LU.64 R22, [R1+0x25b8] ;  /* 0x0025b80001167983 */ /* 0x000ee80000300a00 */
[----:B------:R-:W4:-:S15]  /*74bf0*/  LDL.LU.64 R20, [R1+0x25b0] ;  /* 0x0025b00001147983 */ /* 0x000f1e0000300a00 */
[----:B------:R-:W-:-:S02]  /*74c00*/  NOP ;  /* 0x0000000000007918 */ /* 0x000fc40000000000 */
[----:B------:R2:W-:Y:S04]  /*74c10*/  STL.64 [R1+0x190], R24 ;  /* 0x0001901801007387 */ /* 0x0005e80000100a00 */
[----:B------:R0:W-:Y:S04]  /*74c20*/  STL.64 [R1+0x198], R26 ;  /* 0x0001981a01007387 */ /* 0x0001e80000100a00 */
[----:B--2---:R-:W4:Y:S04]  /*74c30*/  LDL.LU R24, [R1+0xc0] ;  /* 0x0000c00001187983 */ /* 0x004f280000300800 */
[----:B------:R-:W4:Y:S04]  /*74c40*/  LDL.LU R25, [R1+0xc4] ;  /* 0x0000c40001197983 */ /* 0x000f280000300800 */
[----:B0-----:R-:W4:Y:S04]  /*74c50*/  LDL.LU R26, [R1+0xc8] ;  /* 0x0000c800011a7983 */ /* 0x001f280000300800 */
[----:B------:R-:W4:Y:S01]  /*74c60*/  LDL.LU R27, [R1+0xcc] ;  /* 0x0000cc00011b7983 */ /* 0x000f220000300800 */
        /* <DEDUP_REMOVED lines=31> */
[----:B------:R-:W3:Y:S01]  /*74e60*/  LDL.LU R17, [R1+0x2564] ;  /* 0x0025640001117983 */ /* 0x000ee20000300800 */
[----:B--2---:R-:W-:-:S15]  /*74e70*/  HMMA.16816.F32 R4, R12, R10, R4 ;  /* 0x0000000a0c04723c */ /* 0x004fde0000001804 */
[----:B------:R-:W-:-:S08]  /*74e80*/  NOP ;  /* 0x0000000000007918 */ /* 0x000fd00000000000 */
[----:B------:R-:W-:Y:S04]  /*74e90*/  STL.64 [R1+0x160], R4 ;  /* 0x0001600401007387 */ /* 0x000fe80000100a00 */
[----:B------:R4:W-:Y:S02]  /*74ea0*/  STL.64 [R1+0x168], R6 ;  /* 0x0001680601007387 */ /* 0x0009e40000100a00 */
[----:B----4-:R-:W-:Y:S01]  /*74eb0*/  HMMA.16816.F32 R4, R12, R20, R24 ;  /* 0x000000140c04723c */ /* 0x010fe20000001818 */
[----:B---3--:R-:W-:-:S05]  /*74ec0*/  VIADD R17, R17, 0x1 ;  /* 0x0000000111117836 */ /* 0x008fca0000000000 */
[----:B------:R-:W-:-:S15]  /*74ed0*/  STL [R1+0x10b0], R17 ;  /* 0x0010b01101007387 */ /* 0x000fde0000100800 */
[----:B------:R-:W-:-:S02]  /*74ee0*/  NOP ;  /* 0x0000000000007918 */ /* 0x000fc40000000000 */
[----:B------:R-:W-:Y:S04]  /*74ef0*/  STL.64 [R1+0xf0], R4 ;  /* 0x0000f00401007387 */ /* 0x000fe80000100a00 */
[----:B------:R-:W-:Y:S04]  /*74f00*/  STL.64 [R1+0xf8], R6 ;  /* 0x0000f80601007387 */ /* 0x000fe80000100a00 */
[----:B------:R-:W2:Y:S01]  /*74f10*/  LDL.LU R12, [R1+0x1000] ;  /* 0x00100000010c7983 */ /* 0x000ea20000300800 */
[----:B------:R-:W-:-:S05]  /*74f20*/  IMAD.SHL.U32 R29, R29, 0x40, RZ ;  /* 0x000000401d1d7824 */ /* 0x000fca00078e00ff */
[C---:B------:R-:W-:Y:S02]  /*74f30*/  IADD3 R18, P4, R29.reuse, R18, RZ ;  /* 0x000000121d127210 */ /* 0x040fe40007f9e0ff */
[----:B------:R-:W-:-:S03]  /*74f40*/  IADD3 R19, P5, R29, R19, RZ ;  /* 0x000000131d137210 */ /* 0x000fc60007fbe0ff */
[----:B------:R-:W-:Y:S04]  /*74f50*/  STL [R1+0x1004], R18 ;  /* 0x0010041201007387 */ /* 0x000fe80000100800 */
[----:B--2---:R0:W-:Y:S04]  /*74f60*/  STL [R1+0x2558], R12 ;  /* 0x0025580c01007387 */ /* 0x0041e80000100800 */
[----:B------:R-:W-:Y:S04]  /*74f70*/  STL [R1+0x130c], R19 ;  /* 0x00130c1301007387 */ /* 0x000fe80000100800 */
[----:B0-----:R-:W2:Y:S01]  /*74f80*/  LDL.LU R12, [R1+0x12ec] ;  /* 0x0012ec00010c7983 */ /* 0x001ea20000300800 */
[----:B------:R-:W-:-:S05]  /*74f90*/  IADD3 R0, P6, R29, R0, RZ ;  /* 0x000000001d007210 */ /* 0x000fca0007fde0ff */
[----:B------:R-:W-:Y:S04]  /*74fa0*/  STL [R1+0x1304], R0 ;  /* 0x0013040001007387 */ /* 0x000fe80000100800 */
[----:B--2---:R0:W-:Y:S04]  /*74fb0*/  STL [R1+0x255c], R12 ;  /* 0x00255c0c01007387 */ /* 0x0041e80000100800 */
[----:B0-----:R-:W2:Y:S01]  /*74fc0*/  LDL.LU R12, [R1+0x12f4] ;  /* 0x0012f400010c7983 */ /* 0x001ea20000300800 */
[----:B------:R-:W-:-:S05]  /*74fd0*/  VIADD R28, R28, 0x3f ;  /* 0x0000003f1c1c7836 */ /* 0x000fca0000000000 */
[----:B------:R-:W-:Y:S01]  /*74fe0*/  SHF.R.S32.HI R16, RZ, 0x1f, R28 ;  /* 0x0000001fff107819 */ /* 0x000fe2000001141c */
[----:B--2---:R0:W-:Y:S04]  /*74ff0*/  STL [R1+0x2560], R12 ;  /* 0x0025600c01007387 */ /* 0x0041e80000100800 */
[----:B0-----:R-:W2:Y:S04]  /*75000*/  LDL.LU R12, [R1+0x12fc] ;  /* 0x0012fc00010c7983 */ /* 0x001ea80000300800 */
[----:B------:R-:W3:Y:S04]  /*75010*/  LDL.LU R13, [R1+0x12e4] ;  /* 0x0012e400010d7983 */ /* 0x000ee80000300800 */
[----:B------:R-:W4:Y:S04]  /*75020*/  LDL.LU R14, [R1+0x1308] ;  /* 0x00130800010e7983 */ /* 0x000f280000300800 */
        /* <DEDUP_REMOVED lines=9> */
[----:B------:R-:W-:-:S03]  /*750c0*/  LEA.HI R16, R16, R28, RZ, 0x6 ;  /* 0x0000001c10107211 */ /* 0x000fc600078f30ff */
[----:B------:R-:W3:Y:S04]  /*750d0*/  LDL.LU R5, [R1+0x12e0] ;  /* 0x0012e00001057983 */ /* 0x000ee80000300800 */
[----:B------:R-:W3:Y:S04]  /*750e0*/  LDL.LU R2, [R1+0x12b4] ;  /* 0x0012b40001027983 */ /* 0x000ee80000300800 */
[----:B------:R-:W3:Y:S04]  /*750f0*/  LDL.LU R3, [R1+0x12d8] ;  /* 0x0012d80001037983 */ /* 0x000ee80000300800 */
[----:B------:R-:W3:Y:S01]  /*75100*/  LDL.LU R22, [R1+0x12ac] ;  /* 0x0012ac0001167983 */ /* 0x000ee20000300800 */
[----:B------:R-:W-:-:S03]  /*75110*/  SHF.R.S32.HI R16, RZ, 0x6, R16 ;  /* 0x00000006ff107819 */ /* 0x000fc60000011410 */
[----:B------:R-:W3:Y:S04]  /*75120*/  LDL.LU R23, [R1+0x12d0] ;  /* 0x0012d00001177983 */ /* 0x000ee80000300800 */
[----:B------:R-:W3:Y:S04]  /*75130*/  LDL.LU R24, [R1+0x12a4] ;  /* 0x0012a40001187983 */ /* 0x000ee80000300800 */
[----:B------:R-:W3:Y:S04]  /*75140*/  LDL.LU R25, [R1+0x12c8] ;  /* 0x0012c80001197983 */ /* 0x000ee80000300800 */
[----:B------:R-:W3:Y:S04]  /*75150*/  LDL.LU R26, [R1+0x129c] ;  /* 0x00129c00011a7983 */ /* 0x000ee80000300800 */
[----:B------:R-:W3:Y:S01]  /*75160*/  LDL.LU R27, [R1+0x12c0] ;  /* 0x0012c000011b7983 */ /* 0x000ee20000300800 */
[----:B------:R-:W-:-:S03]  /*75170*/  ISETP.NE.U32.AND P0, PT, R17, R16, PT ;  /* 0x000000101100720c */ /* 0x000fc60003f05070 */
[----:B------:R-:W3:Y:S04]  /*75180*/  LDL.LU R28, [R1+0x1294] ;  /* 0x00129400011c7983 */ /* 0x000ee80000300800 */
[----:B------:R-:W3:Y:S04]  /*75190*/  LDL.LU R16, [R1+0x12b8] ;  /* 0x0012b80001107983 */ /* 0x000ee80000300800 */
[----:B------:R-:W3:Y:S04]  /*751a0*/  LDL.LU R17, [R1+0x128c] ;  /* 0x00128c0001117983 */ /* 0x000ee80000300800 */
[----:B------:R-:W3:Y:S04]  /*751b0*/  LDL.LU R18, [R1+0x12b0] ;  /* 0x0012b00001127983 */ /* 0x000ee80000300800 */
[----:B------:R-:W3:Y:S04]  /*751c0*/  LDL.LU R19, [R1+0x1284] ;  /* 0x0012840001137983 */ /* 0x000ee80000300800 */
[----:B------:R-:W3:Y:S01]  /*751d0*/  LDL.LU R0, [R1+0x12a8] ;  /* 0x0012a80001007983 */ /* 0x000ee20000300800 */
[----:B--2---:R-:W-:-:S05]  /*751e0*/  IADD3 R12, P1, R29, R12, RZ ;  /* 0x0000000c1d0c7210 */ /* 0x004fca0007f3e0ff */
[----:B------:R0:W-:Y:S04]  /*751f0*/  STL [R1+0x12fc], R12 ;  /* 0x0012fc0c01007387 */ /* 0x0001e80000100800 */
[----:B0-----:R-:W2:Y:S02]  /*75200*/  LDL.LU R12, [R1+0x2560] ;  /* 0x00256000010c7983 */ /* 0x001ea40000300800 */
[----:B--2---:R-:W-:-:S05]  /*75210*/  IADD3 R12, P2, R29, R12, RZ ;  /* 0x0000000c1d0c7210 */ /* 0x004fca0007f5e0ff */
[----:B------:R0:W-:Y:S04]  /*75220*/  STL [R1+0x12f4], R12 ;  /* 0x0012f40c01007387 */ /* 0x0001e80000100800 */
[----:B0-----:R-:W2:Y:S02]  /*75230*/  LDL.LU R12, [R1+0x255c] ;  /* 0x00255c00010c7983 */ /* 0x001ea40000300800 */
[----:B--2---:R-:W-:-:S05]  /*75240*/  IADD3 R12, P3, R29, R12, RZ ;  /* 0x0000000c1d0c7210 */ /* 0x004fca0007f7e0ff */
[----:B------:R0:W-:Y:S04]  /*75250*/  STL [R1+0x12ec], R12 ;  /* 0x0012ec0c01007387 */ /* 0x0001e80000100800 */
[----:B0-----:R-:W2:Y:S01]  /*75260*/  LDL.LU R12, [R1+0x2558] ;  /* 0x00255800010c7983 */ /* 0x001ea20000300800 */
[----:B------:R-:W-:-:S05]  /*75270*/  SHF.R.S32.HI R15, RZ, 0x1f, R29 ;  /* 0x0000001fff0f7819 */ /* 0x000fca000001141d */
[----:B----4-:R-:W-:Y:S01]  /*75280*/  IMAD.X R14, R15, 0x1, R14, P5 ;  /* 0x000000010f0e7824 */ /* 0x010fe200028e060e */
[----:B---3--:R-:W-:Y:S01]  /*75290*/  IADD3 R20, P5, R29, R20, RZ ;  /* 0x000000141d147210 */ /* 0x008fe20007fbe0ff */
[----:B------:R-:W-:Y:S01]  /*752a0*/  IMAD.X R21, R15, 0x1, R21, P6 ;  /* 0x000000010f157824 */ /* 0x000fe200030e0615 */
[----:B------:R-:W-:Y:S01]  /*752b0*/  IADD3 R10, P6, R29, R10, RZ ;  /* 0x0000000a1d0a7210 */ /* 0x000fe20007fde0ff */
        /* <DEDUP_REMOVED lines=16> */
[----:B------:R-:W-:-:S02]  /*753c0*/  IMAD.X R0, R15, 0x1, R0, P5 ;  /* 0x000000010f007824 */ /* 0x000fc400028e0600 */
[----:B--2---:R-:W-:Y:S01]  /*753d0*/  IMAD.X R12, R15, 0x1, R12, P4 ;  /* 0x000000010f0c7824 */ /* 0x004fe200020e060c */
[----:B------:R-:W-:-:S04]  /*753e0*/  IADD3 R13, P4, R29, R13, RZ ;  /* 0x0000000d1d0d7210 */ /* 0x000fc80007f9e0ff */
        /* <DEDUP_REMOVED lines=8> */
[----:B------:R-:W-:-:S03]  /*75470*/  IMAD.X R5, R15, 0x1, R5, P4 ;  /* 0x000000010f057824 */ /* 0x000fc600020e0605 */
[----:B------:R-:W-:Y:S01]  /*75480*/  STL [R1+0x12f0], R9 ;  /* 0x0012f00901007387 */ /* 0x000fe20000100800 */
[----:B------:R-:W-:-:S03]  /*75490*/  IADD3 R2, P4, R29, R2, RZ ;  /* 0x000000021d027210 */ /* 0x000fc60007f9e0ff */
        /* <DEDUP_REMOVED lines=17> */
[----:B------:R0:W-:Y:S04]  /*755b0*/  STL [R1+0x2554], R15 ;  /* 0x0025540f01007387 */ /* 0x0001e80000100800 */
[----:B------:R-:W-:Y:S04]  /*755c0*/  STL [R1+0x12b0], R18 ;  /* 0x0012b01201007387 */ /* 0x000fe80000100800 */
[----:B0-----:R-:W2:Y:S04]  /*755d0*/  LDL.LU R15, [R1+0x127c] ;  /* 0x00127c00010f7983 */ /* 0x001ea80000300800 */
[----:B------:R-:W-:Y:S04]  /*755e0*/  STL [R1+0x1284], R19 ;  /* 0x0012841301007387 */ /* 0x000fe80000100800 */
[----:B------:R-:W3:Y:S04]  /*755f0*/  LDL.LU R12, [R1+0x126c] ;  /* 0x00126c00010c7983 */ /* 0x000ee80000300800 */
[----:B------:R-:W-:Y:S04]  /*75600*/  STL [R1+0x12a8], R0 ;  /* 0x0012a80001007387 */ /* 0x000fe80000100800 */
[----:B---3--:R0:W-:Y:S04]  /*75610*/  STL [R1+0x2548], R12 ;  /* 0x0025480c01007387 */ /* 0x0081e80000100800 */
[----:B0-----:R-:W3:Y:S04]  /*75620*/  LDL.LU R12, [R1+0x1298] ;  /* 0x00129800010c7983 */ /* 0x001ee80000300800 */
[----:B---3--:R0:W-:Y:S04]  /*75630*/  STL [R1+0x254c], R12 ;  /* 0x00254c0c01007387 */ /* 0x0081e80000100800 */
[----:B0-----:R-:W3:Y:S01]  /*75640*/  LDL.LU R12, [R1+0x1274] ;  /* 0x00127400010c7983 */ /* 0x001ee20000300800 */
[----:B--2---:R-:W-:-:S03]  /*75650*/  IADD3 R15, P5, R29, R15, RZ ;  /* 0x0000000f1d0f7210 */ /* 0x004fc60007fbe0ff */
        /* <DEDUP_REMOVED lines=28> */
[----:B------:R0:W-:Y:S04]  /*75820*/  STL [R1+0x127c], R15 ;  /* 0x00127c0f01007387 */ /* 0x0001e80000100800 */
[----:B0-----:R-:W2:Y:S02]  /*75830*/  LDL.LU R15, [R1+0x2554] ;  /* 0x00255400010f7983 */ /* 0x001ea40000300800 */
[----:B--2---:R-:W-:-:S05]  /*75840*/  IMAD.X R12, R15, 0x1, R12, P6 ;  /* 0x000000010f0c7824 */ /* 0x004fca00030e060c */
[----:B------:R0:W-:Y:S04]  /*75850*/  STL [R1+0x12a0], R12 ;  /* 0x0012a00c01007387 */ /* 0x0001e80000100800 */
[----:B0-----:R-:W2:Y:S02]  /*75860*/  LDL.LU R12, [R1+0x2550] ;  /* 0x00255000010c7983 */ /* 0x001ea40000300800 */
[----:B--2---:R-:W-:-:S05]  /*75870*/  IADD3 R12, P6, R29, R12, RZ ;  /* 0x0000000c1d0c7210 */ /* 0x004fca0007fde0ff */
[----:B------:R0:W-:Y:S04]  /*75880*/  STL [R1+0x1274], R12 ;  /* 0x0012740c01007387 */ /* 0x0001e80000100800 */
[----:B0-----:R-:W2:Y:S02]  /*75890*/  LDL.LU R12, [R1+0x254c] ;  /* 0x00254c00010c7983 */ /* 0x001ea40000300800 */
[----:B--2---:R-:W-:-:S05]  /*758a0*/  IMAD.X R12, R15, 0x1, R12, P1 ;  /* 0x000000010f0c7824 */ /* 0x004fca00008e060c */
[----:B------:R0:W-:Y:S04]  /*758b0*/  STL [R1+0x1298], R12 ;  /* 0x0012980c01007387 */ /* 0x0001e80000100800 */
[----:B0-----:R-:W2:Y:S01]  /*758c0*/  LDL.LU R12, [R1+0x2548] ;  /* 0x00254800010c7983 */ /* 0x001ea20000300800 */
[----:B---3--:R-:W-:Y:S01]  /*758d0*/  IMAD.X R13, R15, 0x1, R13, P2 ;  /* 0x000000010f0d7824 */ /* 0x008fe200010e060d */
[----:B----4-:R-:W-:Y:S01]  /*758e0*/  IADD3 R14, P2, R29, R14, RZ ;  /* 0x0000000e1d0e7210 */ /* 0x010fe20007f5e0ff */
        /* <DEDUP_REMOVED lines=19> */
[----:B------:R-:W-:-:S02]  /*75a20*/  IADD3 R0, P2, R29, R0, RZ ;  /* 0x000000001d007210 */ /* 0x000fc40007f5e0ff */
[----:B--2---:R-:W-:-:S05]  /*75a30*/  IADD3 R12, P1, R29, R12, RZ ;  /* 0x0000000c1d0c7210 */ /* 0x004fca0007f3e0ff */
        /* <DEDUP_REMOVED lines=22> */
[----:B------:R-:W-:Y:S04]  /*75ba0*/  STL [R1+0x1248], R26 ;  /* 0x0012481a01007387 */ /* 0x000fe80000100800 */
[----:B------:R-:W-:Y:S01]  /*75bb0*/  STL [R1+0x121c], R27 ;  /* 0x00121c1b01007387 */ /* 0x000fe20000100800 */
[----:B------:R-:W-:-:S03]  /*75bc0*/  IADD3 R18, P1, R29, R18, RZ ;  /* 0x000000121d127210 */ /* 0x000fc60007f3e0ff */
[----:B------:R-:W-:Y:S04]  /*75bd0*/  STL [R1+0x1240], R28 ;  /* 0x0012401c01007387 */ /* 0x000fe80000100800 */
        /* <DEDUP_REMOVED lines=12> */
[----:B--2---:R-:W-:-:S03]  /*75ca0*/  IMAD.X R29, R15, 0x1, R29, P3 ;  /* 0x000000010f1d7824 */ /* 0x004fc600018e061d */
[----:B---3--:R0:W-:Y:S04]  /*75cb0*/  STL [R1+0x2540], R12 ;  /* 0x0025400c01007387 */ /* 0x0081e80000100800 */
        /* <DEDUP_REMOVED lines=27> */
[----:B------:R0:W-:Y:S04]  /*75e70*/  STL [R1+0x1228], R29 ;  /* 0x0012281d01007387 */ /* 0x0001e80000100800 */
[----:B0-----:R-:W2:Y:S02]  /*75e80*/  LDL.LU R29, [R1+0x2544] ;  /* 0x00254400011d7983 */ /* 0x001ea40000300800 */
[----:B--2---:R-:W-:-:S05]  /*75e90*/  IADD3 R12, P3, R29, R12, RZ ;  /* 0x0000000c1d0c7210 */ /* 0x004fca0007f7e0ff */
[----:B------:R0:W-:Y:S04]  /*75ea0*/  STL [R1+0x11fc], R12 ;  /* 0x0011fc0c01007387 */ /* 0x0001e80000100800 */
[----:B0-----:R-:W2:Y:S02]  /*75eb0*/  LDL.LU R12, [R1+0x2540] ;  /* 0x00254000010c7983 */ /* 0x001ea40000300800 */
[----:B--2---:R-:W-:-:S05]  /*75ec0*/  IMAD.X R12, R15, 0x1, R12, P4 ;  /* 0x000000010f0c7824 */ /* 0x004fca00020e060c */
[----:B------:R0:W-:Y:S04]  /*75ed0*/  STL [R1+0x1220], R12 ;  /* 0x0012200c01007387 */ /* 0x0001e80000100800 */
[----:B0-----:R-:W2:Y:S02]  /*75ee0*/  LDL.LU R12, [R1+0x253c] ;  /* 0x00253c00010c7983 */ /* 0x001ea40000300800 */
[----:B--2---:R-:W-:-:S05]  /*75ef0*/  IADD3 R12, P4, R29, R12, RZ ;  /* 0x0000000c1d0c7210 */ /* 0x004fca0007f9e0ff */
[----:B------:R0:W-:Y:S04]  /*75f00*/  STL [R1+0x11f4], R12 ;  /* 0x0011f40c01007387 */ /* 0x0001e80000100800 */
[----:B0-----:R-:W2:Y:S01]  /*75f10*/  LDL.LU R12, [R1+0x2538] ;  /* 0x00253800010c7983 */ /* 0x001ea20000300800 */
        /* <DEDUP_REMOVED lines=122> */
[----:B------:R0:W-:Y:S04]  /*766c0*/  STL [R1+0x1174], R12 ;  /* 0x0011740c01007387 */ /* 0x0001e80000100800 */
        /* <DEDUP_REMOVED lines=22> */
[----:B------:R-:W-:Y:S04]  /*76830*/  STL [R1+0x1124], R27 ;  /* 0x0011241b01007387 */ /* 0x000fe80000100800 */
[----:B------:R-:W-:Y:S04]  /*76840*/  STL [R1+0x1148], R28 ;  /* 0x0011481c01007387 */ /* 0x000fe80000100800 */
[----:B------:R-:W-:Y:S04]  /*76850*/  STL [R1+0x111c], R16 ;  /* 0x00111c1001007387 */ /* 0x000fe80000100800 */
[----:B------:R-:W-:Y:S04]  /*76860*/  STL [R1+0x1140], R17 ;  /* 0x0011401101007387 */ /* 0x000fe80000100800 */
[----:B0-----:R-:W2:Y:S01]  /*76870*/  LDL.LU R12, [R1+0x218c] ;  /* 0x00218c00010c7983 */ /* 0x001ea20000300800 */
[----:B------:R-:W-:Y:S01]  /*76880*/  IADD3 R18, P2, R18, UR5, RZ ;  /* 0x0000000512127c10 */ /* 0x000fe2000ff5e0ff */
[----:B------:R-:W-:-:S04]  /*76890*/  IMAD.X R19, R15, 0x1, R19, P3 ;  /* 0x000000010f137824 */ /* 0x000fc800018e0613 */
[----:B------:R-:W-:Y:S04]  /*768a0*/  STL [R1+0x2194], R18 ;  /* 0x0021941201007387 */ /* 0x000fe80000100800 */
[----:B--2---:R0:W-:Y:S04]  /*768b0*/  STL [R1+0x251c], R12 ;  /* 0x00251c0c01007387 */ /* 0x0041e80000100800 */
[----:B------:R-:W-:Y:S04]  /*768c0*/  STL [R1+0x1138], R19 ;  /* 0x0011381301007387 */ /* 0x000fe80000100800 */
[----:B0-----:R-:W2:Y:S01]  /*768d0*/  LDL.LU R12, [R1+0x1128] ;  /* 0x00112800010c7983 */ /* 0x001ea20000300800 */
[----:B------:R-:W-:-:S05]  /*768e0*/  IADD3 R0, P3, R0, UR5, RZ ;  /* 0x0000000500007c10 */ /* 0x000fca000ff7e0ff */
[----:B------:R-:W-:Y:S04]  /*768f0*/  STL [R1+0x1324], R0 ;  /* 0x0013240001007387 */ /* 0x000fe80000100800 */
        /* <DEDUP_REMOVED lines=31> */
[----:B--2---:R-:W-:-:S05]  /*76af0*/  IMAD.X R12, R15, 0x1, R12, P4 ;  /* 0x000000010f0c7824 */ /* 0x004fca00020e060c */
[----:B------:R0:W-:Y:S04]  /*76b00*/  STL [R1+0x1130], R12 ;  /* 0x0011300c01007387 */ /* 0x0001e80000100800 */
[----:B0-----:R-:W2:Y:S02]  /*76b10*/  LDL.LU R12, [R1+0x2524] ;  /* 0x00252400010c7983 */ /* 0x001ea40000300800 */
[----:B--2---:R-:W-:-:S05]  /*76b20*/  IADD3 R12, P4, R12, UR5, RZ ;  /* 0x000000050c0c7c10 */ /* 0x004fca000ff9e0ff */
[----:B------:R0:W-:Y:S04]  /*76b30*/  STL [R1+0x2190], R12 ;  /* 0x0021900c01007387 */ /* 0x0001e80000100800 */
[----:B0-----:R-:W2:Y:S02]  /*76b40*/  LDL.LU R12, [R1+0x2520] ;  /* 0x00252000010c7983 */ /* 0x001ea40000300800 */
[----:B--2---:R-:W-:-:S05]  /*76b50*/  IMAD.X R12, R15, 0x1, R12, P5 ;  /* 0x000000010f0c7824 */ /* 0x004fca00028e060c */
[----:B------:R0:W-:Y:S04]  /*76b60*/  STL [R1+0x1128], R12 ;  /* 0x0011280c01007387 */ /* 0x0001e80000100800 */
[----:B0-----:R-:W2:Y:S01]  /*76b70*/  LDL.LU R12, [R1+0x251c] ;  /* 0x00251c00010c7983 */ /* 0x001ea20000300800 */
[C---:B---3--:R-:W-:Y:S01]  /*76b80*/  IMAD.X R13, R15.reuse, 0x1, R13, P6 ;  /* 0x000000010f0d7824 */ /* 0x048fe200030e060d */
[----:B----4-:R-:W-:Y:S01]  /*76b90*/  IADD3 R14, P6, R14, UR5, RZ ;  /* 0x000000050e0e7c10 */ /* 0x010fe2000ffde0ff */
[----:B------:R-:W-:Y:S01]  /*76ba0*/  IMAD.X R20, R15, 0x1, R20, P1 ;  /* 0x000000010f147824 */ /* 0x000fe200008e0614 */
[----:B------:R-:W-:Y:S02]  /*76bb0*/  IADD3 R21, P1, R21, UR5, RZ ;  /* 0x0000000515157c10 */ /* 0x000fe4000ff3e0ff */
[----:B------:R-:W-:-:S02]  /*76bc0*/  IADD3.X R10, R10, UR6, RZ, P2, !PT ;  /* 0x000000060a0a7c10 */ /* 0x000fc400097fe4ff */
[----:B------:R-:W-:Y:S02]  /*76bd0*/  IADD3 R11, P2, R11, UR5, RZ ;  /* 0x000000050b0b7c10 */ /* 0x000fe4000ff5e0ff */
[----:B------:R-:W-:Y:S02]  /*76be0*/  IADD3.X R8, R8, UR6, RZ, P3, !PT ;  /* 0x0000000608087c10 */ /* 0x000fe40009ffe4ff */
[----:B------:R-:W-:Y:S02]  /*76bf0*/  IADD3 R9, P3, R9, UR5, RZ ;  /* 0x0000000509097c10 */ /* 0x000fe4000ff7e0ff */
[----:B------:R-:W-:Y:S02]  /*76c00*/  IADD3.X R6, R6, UR6, RZ, P4, !PT ;  /* 0x0000000606067c10 */ /* 0x000fe4000a7fe4ff */
        /* <DEDUP_REMOVED lines=11> */
[----:B--2---:R-:W-:-:S05]  /*76cc0*/  IADD3 R12, P5, R12, UR5, RZ ;  /* 0x000000050c0c7c10 */ /* 0x004fca000ffbe0ff */
[----:B------:R0:W-:Y:S04]  /*76cd0*/  STL [R1+0x218c], R12 ;  /* 0x00218c0c01007387 */ /* 0x0001e80000100800 */
[----:B------:R-:W-:Y:S04]  /*76ce0*/  STL [R1+0x1120], R13 ;  /* 0x0011200d01007387 */ /* 0x000fe80000100800 */
[----:B------:R-:W-:Y:S04]  /*76cf0*/  STL [R1+0x2188], R14 ;  /* 0x0021880e01007387 */ /* 0x000fe80000100800 */
[----:B------:R-:W-:Y:S04]  /*76d00*/  STL [R1+0x1118], R20 ;  /* 0x0011181401007387 */ /* 0x000fe80000100800 */
[----:B------:R-:W-:Y:S04]  /*76d10*/  STL [R1+0x2184], R21 ;  /* 0x0021841501007387 */ /* 0x000fe80000100800 */
[----:B------:R-:W-:Y:S04]  /*76d20*/  STL [R1+0x1328], R10 ;  /* 0x0013280a01007387 */ /* 0x000fe80000100800 */
[----:B------:R-:W-:Y:S01]  /*76d30*/  STL [R1+0x2180], R11 ;  /* 0x0021800b01007387 */ /* 0x000fe20000100800 */
[----:B------:R-:W-:-:S03]  /*76d40*/  IADD3.X R4, R4, UR6, RZ, P5, !PT ;  /* 0x0000000604047c10 */ /* 0x000fc6000affe4ff */
[----:B------:R-:W-:Y:S01]  /*76d50*/  STL [R1+0x1114], R8 ;  /* 0x0011140801007387 */ /* 0x000fe20000100800 */
[----:B------:R-:W-:-:S03]  /*76d60*/  IADD3 R5, P5, R5, UR5, RZ ;  /* 0x0000000505057c10 */ /* 0x000fc6000ffbe0ff */
        /* <DEDUP_REMOVED lines=19> */
[----:B0-----:R-:W2:Y:S01]  /*76ea0*/  LDL.LU R12, [R1+0x2124] ;  /* 0x00212400010c7983 */ /* 0x001ea20000300800 */
[----:B------:R-:W-:-:S02]  /*76eb0*/  IADD3.X R18, R18, UR6, RZ, P6, !PT ;  /* 0x0000000612127c10 */ /* 0x000fc4000b7fe4ff */
[----:B------:R-:W-:-:S03]  /*76ec0*/  IADD3 R19, P6, R19, UR5, RZ ;  /* 0x0000000513137c10 */ /* 0x000fc6000ffde0ff */
[----:B------:R-:W-:Y:S04]  /*76ed0*/  STL [R1+0x2160], R18 ;  /* 0x0021601201007387 */ /* 0x000fe80000100800 */
[----:B--2---:R0:W-:Y:S04]  /*76ee0*/  STL [R1+0x2514], R12 ;  /* 0x0025140c01007387 */ /* 0x0041e80000100800 */
[----:B------:R-:W-:Y:S04]  /*76ef0*/  STL [R1+0x2134], R19 ;  /* 0x0021341301007387 */ /* 0x000fe80000100800 */
[----:B0-----:R-:W2:Y:S01]  /*76f00*/  LDL.LU R12, [R1+0x2150] ;  /* 0x00215000010c7983 */ /* 0x001ea20000300800 */
[----:B------:R-:W-:-:S05]  /*76f10*/  IADD3.X R0, R0, UR6, RZ, P1, !PT ;  /* 0x0000000600007c10 */ /* 0x000fca0008ffe4ff */
[----:B------:R-:W-:Y:S04]  /*76f20*/  STL [R1+0x2158], R0 ;  /* 0x0021580001007387 */ /* 0x000fe80000100800 */
        /* <DEDUP_REMOVED lines=30> */
[----:B--2---:R-:W-:-:S05]  /*77110*/  IADD3 R12, P1, R12, UR5, RZ ;  /* 0x000000050c0c7c10 */ /* 0x004fca000ff3e0ff */
[----:B------:R0:W-:Y:S04]  /*77120*/  STL [R1+0x212c], R12 ;  /* 0x00212c0c01007387 */ /* 0x0001e80000100800 */
[----:B0-----:R-:W2:Y:S02]  /*77130*/  LDL.LU R12, [R1+0x2518] ;  /* 0x00251800010c7983 */ /* 0x001ea40000300800 */
[----:B--2---:R-:W-:-:S05]  /*77140*/  IADD3.X R12, R12, UR6, RZ, P2, !PT ;  /* 0x000000060c0c7c10 */ /* 0x004fca00097fe4ff */
[----:B------:R0:W-:Y:S04]  /*77150*/  STL [R1+0x2150], R12 ;  /* 0x0021500c01007387 */ /* 0x0001e80000100800 */
[----:B0-----:R-:W2:Y:S01]  /*77160*/  LDL.LU R12, [R1+0x2514] ;  /* 0x00251400010c7983 */ /* 0x001ea20000300800 */
[----:B---3--:R-:W-:Y:S02]  /*77170*/  IADD3.X R13, R13, UR6, RZ, P3, !PT ;  /* 0x000000060d0d7c10 */ /* 0x008fe40009ffe4ff */
[----:B----4-:R-:W-:Y:S02]  /*77180*/  IADD3 R14, P3, R14, UR5, RZ ;  /* 0x000000050e0e7c10 */ /* 0x010fe4000ff7e0ff */
[----:B------:R-:W-:Y:S02]  /*77190*/  IADD3.X R15, R15, UR6, RZ, P4, !PT ;  /* 0x000000060f0f7c10 */ /* 0x000fe4000a7fe4ff */
[----:B------:R-:W-:-:S02]  /*771a0*/  IADD3 R20, P4, R20, UR5, RZ ;  /* 0x0000000514147c10 */ /* 0x000fc4000ff9e0ff */
[----:B------:R-:W-:Y:S02]  /*771b0*/  IADD3.X R21, R21, UR6, RZ, P5, !PT ;  /* 0x0000000615157c10 */ /* 0x000fe4000affe4ff */
[----:B------:R-:W-:Y:S02]  /*771c0*/  IADD3 R10, P5, R10, UR5, RZ ;  /* 0x000000050a0a7c10 */ /* 0x000fe4000ffbe0ff */
[----:B------:R-:W-:Y:S02]  /*771d0*/  IADD3.X R11, R11, UR6, RZ, P6, !PT ;  /* 0x000000060b0b7c10 */ /* 0x000fe4000b7fe4ff */
[----:B------:R-:W-:Y:S02]  /*771e0*/  IADD3 R8, P6, R8, UR5, RZ ;  /* 0x0000000508087c10 */ /* 0x000fe4000ffde0ff */
        /* <DEDUP_REMOVED lines=44> */
[----:B0-----:R-:W2:Y:S01]  /*774b0*/  LDL.LU R12, [R1+0x20d0] ;  /* 0x0020d000010c7983 */ /* 0x001ea20000300800 */
[----:B------:R-:W-:-:S02]  /*774c0*/  IADD3 R18, P3, R18, UR5, RZ ;  /* 0x0000000512127c10 */ /* 0x000fc4000ff7e0ff */
[----:B------:R-:W-:-:S03]  /*774d0*/  IADD3.X R19, R19, UR6, RZ, P4, !PT ;  /* 0x0000000613137c10 */ /* 0x000fc6000a7fe4ff */
        /* <DEDUP_REMOVED lines=36> */
[----:B--2---:R-:W-:-:S05]  /*77720*/  IADD3.X R12, R12, UR6, RZ, P5, !PT ;  /* 0x000000060c0c7c10 */ /* 0x004fca000affe4ff */
[----:B------:R0:W-:Y:S04]  /*77730*/  STL [R1+0x20d8], R12 ;  /* 0x0020d80c01007387 */ /* 0x0001e80000100800 */
[----:B0-----:R-:W2:Y:S02]  /*77740*/  LDL.LU R12, [R1+0x2510] ;  /* 0x00251000010c7983 */ /* 0x001ea40000300800 */
[----:B--2---:R-:W-:-:S05]  /*77750*/  IADD3 R12, P5, R12, UR5, RZ ;  /* 0x000000050c0c7c10 */ /* 0x004fca000ffbe0ff */
[----:B------:R0:W-:Y:S04]  /*77760*/  STL [R1+0x20ac], R12 ;  /* 0x0020ac0c01007387 */ /* 0x0001e80000100800 */
[----:B0-----:R-:W2:Y:S01]  /*77770*/  LDL.LU R12, [R1+0x250c] ;  /* 0x00250c00010c7983 */ /* 0x001ea20000300800 */
[----:B----4-:R-:W-:Y:S02]  /*77780*/  IADD3.X R14, R14, UR6, RZ, P1, !PT ;  /* 0x000000060e0e7c10 */ /* 0x010fe40008ffe4ff */
[----:B---3--:R-:W-:Y:S02]  /*77790*/  IADD3 R15, P1, R15, UR5, RZ ;  /* 0x000000050f0f7c10 */ /* 0x008fe4000ff3e0ff */
        /* <DEDUP_REMOVED lines=18> */
[----:B--2---:R-:W-:Y:S02]  /*778c0*/  IADD3.X R12, R12, UR6, RZ, P6, !PT ;  /* 0x000000060c0c7c10 */ /* 0x004fe4000b7fe4ff */
[----:B------:R-:W-:-:S03]  /*778d0*/  IADD3 R13, P6, R13, UR5, RZ ;  /* 0x000000050d0d7c10 */ /* 0x000fc6000ffde0ff */
[----:B------:R0:W-:Y:S04]  /*778e0*/  STL [R1+0x20d0], R12 ;  /* 0x0020d00c01007387 */ /* 0x0001e80000100800 */
        /* <DEDUP_REMOVED lines=2811> */
[----:B------:R-:W-:-:S02]  /*828a0*/  IADD3.X R19, R19, UR6, RZ, P1, !PT ;  /* 0x0000000613137c10 */ /* 0x000fc40008ffe4ff */
[----:B------:R-:W-:Y:S02]  /*828b0*/  IADD3 R0, P1, R0, UR5, RZ ;  /* 0x0000000500007c10 */ /* 0x000fe4000ff3e0ff */
[----:B------:R-:W-:Y:S02]  /*828c0*/  IADD3 R18, P6, R18, UR5, RZ ;  /* 0x0000000512127c10 */ /* 0x000fe4000ffde0ff */
[----:B--2---:R-:W-:-:S05]  /*828d0*/  IADD3 R12, P5, R12, UR5, RZ ;  /* 0x000000050c0c7c10 */ /* 0x004fca000ffbe0ff */
        /* <DEDUP_REMOVED lines=30> */
[----:B------:R0:W-:Y:S04]  /*82ac0*/  STL [R1+0x22b4], R0 ;  /* 0x0022b40001007387 */ /* 0x0001e80000100800 */
[----:B------:R-:W-:Y:S04]  /*82ad0*/  STL [R1+0x22ac], R18 ;  /* 0x0022ac1201007387 */ /* 0x000fe80000100800 */
[----:B0-----:R-:W2:Y:S04]  /*82ae0*/  LDL.LU R0, [R1+0x2258] ;  /* 0x0022580001007983 */ /* 0x001ea80000300800 */
[----:B------:R-:W-:Y:S04]  /*82af0*/  STL [R1+0x2248], R19 ;  /* 0x0022481301007387 */ /* 0x000fe80000100800 */
[----:B--2---:R0:W-:Y:S04]  /*82b00*/  STL [R1+0x241c], R0 ;  /* 0x00241c0001007387 */ /* 0x0041e80000100800 */
[----:B0-----:R-:W2:Y:S04]  /*82b10*/  LDL.LU R0, [R1+0x22bc] ;  /* 0x0022bc0001007983 */ /* 0x001ea80000300800 */
        /* <DEDUP_REMOVED lines=46> */
[----:B--2---:R-:W-:-:S05]  /*82e00*/  IADD3.X R0, R0, UR6, RZ, P3, !PT ;  /* 0x0000000600007c10 */ /* 0x004fca0009ffe4ff */
[----:B------:R0:W-:Y:S04]  /*82e10*/  STL [R1+0x2258], R0 ;  /* 0x0022580001007387 */ /* 0x0001e80000100800 */
[----:B0-----:R-:W2:Y:S01]  /*82e20*/  LDL.LU R0, [R1+0x2418] ;  /* 0x0024180001007983 */ /* 0x001ea20000300800 */
[----:B------:R-:W-:-:S05]  /*82e30*/  IADD3 R12, P3, R12, UR5, RZ ;  /* 0x000000050c0c7c10 */ /* 0x000fca000ff7e0ff */
        /* <DEDUP_REMOVED lines=36> */
[----:B------:R-:W-:Y:S04]  /*83080*/  STL [R1+0x22b0], R27 ;  /* 0x0022b01b01007387 */ /* 0x000fe80000100800 */
[----:B------:R-:W-:Y:S01]  /*83090*/  STL [R1+0x22f4], R28 ;  /* 0x0022f41c01007387 */ /* 0x000fe20000100800 */
[----:B------:R-:W-:-:S03]  /*830a0*/  IADD3.X R18, R18, UR6, RZ, P5, !PT ;  /* 0x0000000612127c10 */ /* 0x000fc6000affe4ff */
[----:B------:R-:W-:Y:S01]  /*830b0*/  STL [R1+0x22b8], R29 ;  /* 0x0022b81d01007387 */ /* 0x000fe20000100800 */
[----:B------:R-:W-:-:S03]  /*830c0*/  IADD3.X R19, R19, UR6, RZ, P6, !PT ;  /* 0x0000000613137c10 */ /* 0x000fc6000b7fe4ff */
[----:B------:R-:W-:Y:S04]  /*830d0*/  STL [R1+0x22f0], R16 ;  /* 0x0022f01001007387 */ /* 0x000fe80000100800 */
[----:B------:R-:W-:Y:S01]  /*830e0*/  STL [R1+0x22c0], R17 ;  /* 0x0022c01101007387 */ /* 0x000fe20000100800 */
[----:B--2---:R-:W-:-:S05]  /*830f0*/  IADD3.X R0, R0, UR6, RZ, P1, !PT ;  /* 0x0000000600007c10 */ /* 0x004fca0008ffe4ff */
[----:B------:R0:W-:Y:S04]  /*83100*/  STL [R1+0x22d8], R0 ;  /* 0x0022d80001007387 */ /* 0x0001e80000100800 */
[----:B------:R1:W-:Y:S04]  /*83110*/  STL [R1+0x22c8], R18 ;  /* 0x0022c81201007387 */ /* 0x0003e80000100800 */
[----:B0-----:R0:W5:Y:S04]  /*83120*/  LDL.LU R0, [R1+0x2414] ;  /* 0x0024140001007983 */ /* 0x0011680000300800 */
[----:B------:R2:W-:Y:S04]  /*83130*/  STL [R1+0x22d0], R19 ;  /* 0x0022d01301007387 */ /* 0x0005e80000100800 */
[----:B-1----:R-:W3:Y:S04]  /*83140*/  LDL.LU R18, [R1+0x22e0] ;  /* 0x0022e00001127983 */ /* 0x002ee80000300800 */
[----:B--2---:R-:W2:Y:S01]  /*83150*/  LDL.LU R19, [R1+0x22e8] ;  /* 0x0022e80001137983 */ /* 0x004ea20000300800 */
[----:B---3--:R-:W-:-:S02]  /*83160*/  IADD3.X R18, R18, UR6, RZ, P2, !PT ;  /* 0x0000000612127c10 */ /* 0x008fc400097fe4ff */
[----:B--2---:R-:W-:-:S05]  /*83170*/  IADD3.X R19, R19, UR6, RZ, P3, !PT ;  /* 0x0000000613137c10 */ /* 0x004fca0009ffe4ff */
[----:B------:R0:W-:Y:S04]  /*83180*/  STL [R1+0x22e8], R19 ;  /* 0x0022e81301007387 */ /* 0x0001e80000100800 */
[----:B------:R0:W-:Y:S01]  /*83190*/  STL [R1+0x22e0], R18 ;  /* 0x0022e01201007387 */ /* 0x0001e20000100800 */
[----:B------:R-:W-:Y:S05]  /*831a0*/  @P0 BRA `(.L_x_2) ;  /* 0xfffffb8400a80947 */ /* 0x000fea000383ffff */
.L_x_1:
[----:B------:R1:W-:Y:S01]  /*831b0*/  STL [R1+0x24e8], R2 ;  /* 0x0024e80201007387 */ /* 0x0003e20000100800 */
[----:B------:R-:W-:Y:S01]  /*831c0*/  ULDC UR4, c[0x0][0x248] ;  /* 0x0000920000047ab9 */ /* 0x000fe20000000800 */
[----:B------:R-:W2:Y:S01]  /*831d0*/  S2UR UR5, SR_CgaCtaId ;  /* 0x00000000000579c3 */ /* 0x000ea20000008800 */
[----:B-----5:R-:W-:Y:S01]  /*831e0*/  IMAD R10, R0, UR4, RZ ;  /* 0x00000004000a7c24 */ /* 0x020fe2000f8e02ff */
[----:B------:R-:W-:Y:S01]  /*831f0*/  STL [R1+0x24e4], R5 ;  /* 0x0024e40501007387 */ /* 0x000fe20000100800 */
[----:B------:R-:W-:Y:S01]  /*83200*/  ULDC UR6, c[0x0][0x248] ;  /* 0x0000920000067ab9 */ /* 0x000fe20000000800 */
[----:B------:R-:W-:Y:S01]  /*83210*/  ULDC UR7, c[0x0][0x248] ;  /* 0x0000920000077ab9 */ /* 0x000fe20000000800 */
[----:B------:R-:W-:Y:S01]  /*83220*/  VIADD R9, R10, UR4 ;  /* 0x000000040a097c36 */ /* 0x000fe20008000000 */
[----:B------:R-:W-:Y:S01]  /*83230*/  STL [R1+0x24e0], R6 ;  /* 0x0024e00601007387 */ /* 0x000fe20000100800 */
[----:B------:R-:W-:Y:S01]  /*83240*/  ULDC UR8, c[0x0][0x22c] ;  /* 0x00008b0000087ab9 */ /* 0x000fe20000000800 */
[----:B-1----:R-:W-:Y:S01]  /*83250*/  MOV R2, UR32 ;  /* 0x0000002000027c02 */ /* 0x002fe20008000f00 */
[----:B------:R-:W-:Y:S01]  /*83260*/  VIADD R8, R9, UR4 ;  /* 0x0000000409087c36 */ /* 0x000fe20008000000 */
[----:B------:R-:W-:Y:S01]  /*83270*/  STL [R1+0x24dc], R7 ;  /* 0x0024dc0701007387 */ /* 0x000fe20000100800 */
[----:B------:R-:W-:Y:S01]  /*83280*/  ULDC UR9, c[0x0][0x248] ;  /* 0x0000920000097ab9 */ /* 0x000fe20000000800 */
[----:B------:R-:W-:Y:S01]  /*83290*/  ULDC UR11, c[0x0][0x248] ;  /* 0x00009200000b7ab9 */ /* 0x000fe20000000800 */
[----:B------:R-:W-:Y:S01]  /*832a0*/  ULDC UR12, c[0x0][0x248] ;  /* 0x00009200000c7ab9 */ /* 0x000fe20000000800 */
        /* <DEDUP_REMOVED lines=8> */
[----:B------:R1:W-:Y:S01]  /*83330*/  STL [R1+0x24d0], R3 ;  /* 0x0024d00301007387 */ /* 0x0003e20000100800 */
        /* <DEDUP_REMOVED lines=9> */
[----:B-1----:R-:W-:Y:S01]  /*833d0*/  MOV R3, UR33 ;  /* 0x0000002100037c02 */ /* 0x002fe20008000f00 */
        /* <DEDUP_REMOVED lines=43> */
[----:B-1----:R-:W-:Y:S01]  /*83690*/  VIADD R2, R8, UR4 ;  /* 0x0000000408027c36 */ /* 0x002fe20008000000 */
[----:B------:R-:W-:Y:S01]  /*836a0*/  ULDC UR28, c[0x0][0x22c] ;  /* 0x00008b00001c7ab9 */ /* 0x000fe20000000800 */
[----:B------:R-:W-:Y:S01]  /*836b0*/  STL [R1+0x24f4], R9 ;  /* 0x0024f40901007387 */ /* 0x000fe20000100800 */
[----:B------:R-:W-:Y:S01]  /*836c0*/  ULDC UR27, c[0x0][0x22c] ;  /* 0x00008b00001b7ab9 */ /* 0x000fe20000000800 */
[----:B---3--:R-:W-:Y:S01]  /*836d0*/  VIADD R0, R2, UR4 ;  /* 0x0000000402007c36 */ /* 0x008fe20008000000 */
[----:B------:R-:W-:Y:S01]  /*836e0*/  ULDC UR26, c[0x0][0x22c] ;  /* 0x00008b00001a7ab9 */ /* 0x000fe20000000800 */
[----:B------:R-:W-:Y:S01]  /*836f0*/  STL [R1+0x24f8], R8 ;  /* 0x0024f80801007387 */ /* 0x000fe20000100800 */
[----:B------:R-:W-:Y:S01]  /*83700*/  ULDC UR25, c[0x0][0x22c] ;  /* 0x00008b0000197ab9 */ /* 0x000fe20000000800 */
[----:B------:R-:W-:-:S02]  /*83710*/  ULDC UR24, c[0x0][0x22c] ;  /* 0x00008b0000187ab9 */ /* 0x000fc40000000800 */
[----:B------:R-:W-:Y:S04]  /*83720*/  STL [R1+0x890], R2 ;  /* 0x0008900201007387 */ /* 0x000fe80000100800 */
[----:B------:R1:W-:Y:S02]  /*83730*/  STL [R1+0x894], R0 ;  /* 0x0008940001007387 */ /* 0x0003e40000100800 */
[----:B-1----:R-:W-:-:S05]  /*83740*/  VIADD R0, R0, UR4 ;  /* 0x0000000400007c36 */ /* 0x002fca0008000000 */
        /* <DEDUP_REMOVED lines=19> */
[----:B-1----:R-:W-:Y:S01]  /*83880*/  VIADD R0, R0, UR4 ;  /* 0x0000000400007c36 */ /* 0x002fe20008000000 */
[----:B------:R-:W-:-:S04]  /*83890*/  ULDC UR4, c[0x0][0x248] ;  /* 0x0000920000047ab9 */ /* 0x000fc80000000800 */
        /* <DEDUP_REMOVED lines=654> */
[----:B------:R1:W-:Y:S04]  /*86180*/  STL [R1+0x1174], R0 ;  /* 0x0011740001007387 */ /* 0x0003e80000100800 */
[----:B------:R-:W3:Y:S04]  /*86190*/  LDL.LU R14, [R1+0x1a0] ;  /* 0x0001a000010e7983 */ /* 0x000ee80000300800 */
[----:B------:R-:W3:Y:S01]  /*861a0*/  LDL.LU R11, [R1+0x1a4] ;  /* 0x0001a400010b7983 */ /* 0x000ee20000300800 */
        /* <DEDUP_REMOVED lines=24> */
[----:B------:R-:W4:Y:S04]  /*86330*/  LDL.LU R8, [R1+0x1a8] ;  /* 0x0001a80001087983 */ /* 0x000f280000300800 */
[----:B------:R-:W4:Y:S01]  /*86340*/  LDL.LU R9, [R1+0x1ac] ;  /* 0x0001ac0001097983 */ /* 0x000f220000300800 */
[----:B-1----:R-:W-:Y:S01]  /*86350*/  VIADD R0, R0, UR4 ;  /* 0x0000000400007c36 */ /* 0x002fe20008000000 */
[----:B------:R-:W-:-:S02]  /*86360*/  ULDC UR4, c[0x0][0x248] ;  /* 0x0000920000047ab9 */ /* 0x000fc40000000800 */
[----:B------:R-:W2:Y:S04]  /*86370*/  LDL.LU R10, [R1+0x110] ;  /* 0x00011000010a7983 */ /* 0x000ea80000300800 */
[----:B------:R1:W-:Y:S04]  /*86380*/  STL [R1+0x11e0], R0 ;  /* 0x0011e00001007387 */ /* 0x0003e80000100800 */
[----:B0-----:R-:W2:Y:S04]  /*86390*/  LDL.LU R19, [R1+0x114] ;  /* 0x0001140001137983 */ /* 0x001ea80000300800 */
[----:B------:R-:W2:Y:S04]  /*863a0*/  LDL.LU R20, [R1+0x118] ;  /* 0x0001180001147983 */ /* 0x000ea80000300800 */
[----:B------:R-:W2:Y:S04]  /*863b0*/  LDL.LU R21, [R1+0x11c] ;  /* 0x00011c0001157983 */ /* 0x000ea80000300800 */
[----:B------:R-:W2:Y:S04]  /*863c0*/  LDL.LU R22, [R1+0x130] ;  /* 0x0001300001167983 */ /* 0x000ea80000300800 */
[----:B------:R-:W2:Y:S04]  /*863d0*/  LDL.LU R23, [R1+0x134] ;  /* 0x0001340001177983 */ /* 0x000ea80000300800 */
[----:B------:R-:W2:Y:S04]  /*863e0*/  LDL.LU R28, [R1+0x138] ;  /* 0x00013800011c7983 */ /* 0x000ea80000300800 */
[----:B------:R-:W2:Y:S04]  /*863f0*/  LDL.LU R18, [R1+0x13c] ;  /* 0x00013c0001127983 */ /* 0x000ea80000300800 */
[----:B------:R-:W2:Y:S04]  /*86400*/  LDL.LU R13, [R1+0x150] ;  /* 0x00015000010d7983 */ /* 0x000ea80000300800 */
[----:B------:R-:W2:Y:S01]  /*86410*/  LDL.LU R12, [R1+0x154] ;  /* 0x00015400010c7983 */ /* 0x000ea20000300800 */
[----:B-1----:R-:W-:Y:S01]  /*86420*/  VIADD R0, R0, UR4 ;  /* 0x0000000400007c36 */ /* 0x002fe20008000000 */
[----:B------:R-:W-:-:S02]  /*86430*/  ULDC UR4, c[0x0][0x248] ;  /* 0x0000920000047ab9 */ /* 0x000fc40000000800 */
[----:B------:R-:W2:Y:S04]  /*86440*/  LDL.LU R24, [R1+0x158] ;  /* 0x0001580001187983 */ /* 0x000ea80000300800 */
[----:B------:R-:W2:Y:S01]  /*86450*/  LDL.LU R25, [R1+0x15c] ;  /* 0x00015c0001197983 */ /* 0x000ea20000300800 */
[----:B---3--:R-:W-:-:S05]  /*86460*/  F2FP.SATFINITE.E4M3.F32.PACK_AB_MERGE_C R2, R11, R14, RZ ;  /* 0x0000000e0b02723e */ /* 0x008fca00048070ff */
[----:B------:R0:W-:Y:S04]  /*86470*/  STL [R1+0xeb0], R2 ;  /* 0x000eb00201007387 */ /* 0x0001e80000100800 */
[----:B------:R1:W-:Y:S04]  /*86480*/  STL [R1+0x11e4], R0 ;  /* 0x0011e40001007387 */ /* 0x0003e80000100800 */
        /* <DEDUP_REMOVED lines=8> */
[----:B0-----:R-:W3:Y:S04]  /*86510*/  LDL.LU R2, [R1+0x1c0] ;  /* 0x0001c00001027983 */ /* 0x001ee80000300800 */
[----:B------:R-:W3:Y:S04]  /*86520*/  LDL.LU R29, [R1+0x1c4] ;  /* 0x0001c400011d7983 */ /* 0x000ee80000300800 */
[----:B------:R-:W3:Y:S04]  /*86530*/  LDL.LU R17, [R1+0x1c8] ;  /* 0x0001c80001117983 */ /* 0x000ee80000300800 */
[----:B------:R-:W3:Y:S04]  /*86540*/  LDL.LU R15, [R1+0x1cc] ;  /* 0x0001cc00010f7983 */ /* 0x000ee80000300800 */
[----:B------:R-:W3:Y:S04]  /*86550*/  LDL.LU R14, [R1+0x1e0] ;  /* 0x0001e000010e7983 */ /* 0x000ee80000300800 */
[----:B------:R-:W3:Y:S01]  /*86560*/  LDL.LU R11, [R1+0x1e4] ;  /* 0x0001e400010b7983 */ /* 0x000ee20000300800 */
[----:B-1----:R-:W-:Y:S01]  /*86570*/  VIADD R0, R0, UR4 ;  /* 0x0000000400007c36 */ /* 0x002fe20008000000 */
[----:B------:R-:W-:Y:S01]  /*86580*/  ULDC UR4, c[0x0][0x248] ;  /* 0x0000920000047ab9 */ /* 0x000fe20000000800 */
[----:B----4-:R-:W-:-:S05]  /*86590*/  F2FP.SATFINITE.E4M3.F32.PACK_AB_MERGE_C R8, R9, R8, RZ ;  /* 0x000000080908723e */ /* 0x010fca00048070ff */
[----:B------:R0:W-:Y:S01]  /*865a0*/  STL [R1+0xea4], R8 ;  /* 0x000ea40801007387 */ /* 0x0001e20000100800 */
[----:B--2---:R-:W-:-:S05]  /*865b0*/  F2FP.SATFINITE.E4M3.F32.PACK_AB_MERGE_C R9, R19, R10, RZ ;  /* 0x0000000a1309723e */ /* 0x004fca00048070ff */
[----:B------:R1:W-:Y:S01]  /*865c0*/  STL [R1+0xe9c], R9 ;  /* 0x000e9c0901007387 */ /* 0x0003e20000100800 */
[----:B0-----:R-:W-:-:S03]  /*865d0*/  F2FP.SATFINITE.E4M3.F32.PACK_AB_MERGE_C R8, R21, R20, RZ ;  /* 0x000000141508723e */ /* 0x001fc600048070ff */
[----:B------:R0:W-:Y:S04]  /*865e0*/  STL [R1+0x11dc], R0 ;  /* 0x0011dc0001007387 */ /* 0x0001e80000100800 */
[----:B------:R2:W-:Y:S01]  /*865f0*/  STL [R1+0xe8c], R8 ;  /* 0x000e8c0801007387 */ /* 0x0005e20000100800 */
[----:B-1----:R-:W-:Y:S01]  /*86600*/  F2FP.SATFINITE.E4M3.F32.PACK_AB_MERGE_C R9, R23, R22, RZ ;  /* 0x000000161709723e */ /* 0x002fe200048070ff */
[----:B0-----:R-:W-:Y:S01]  /*86610*/  VIADD R0, R0, UR4 ;  /* 0x0000000400007c36 */ /* 0x001fe20008000000 */
[----:B------:R-:W-:-:S03]  /*86620*/  ULDC UR4, c[0x0][0x248] ;  /* 0x0000920000047ab9 */ /* 0x000fc60000000800 */
[----:B------:R-:W-:Y:S01]  /*86630*/  STL [R1+0xef4], R9 ;  /* 0x000ef40901007387 */ /* 0x000fe20000100800 */
[----:B--2---:R-:W-:-:S03]  /*86640*/  F2FP.SATFINITE.E4M3.F32.PACK_AB_MERGE_C R8, R18, R28, RZ ;  /* 0x0000001c1208723e */ /* 0x004fc600048070ff */
[----:B------:R0:W-:Y:S04]  /*86650*/  STL [R1+0x11d4], R0 ;  /* 0x0011d40001007387 */ /* 0x0001e80000100800 */
[----:B------:R1:W-:Y:S04]  /*86660*/  STL [R1+0xeec], R8 ;  /* 0x000eec0801007387 */ /* 0x0003e80000100800 */
[----:B------:R-:W2:Y:S01]  /*86670*/  LDL.LU R28, [R1+0x1e8] ;  /* 0x0001e800011c7983 */ /* 0x000ea20000300800 */
[----:B0-----:R-:W-:Y:S01]  /*86680*/  VIADD R0, R0, UR4 ;  /* 0x0000000400007c36 */ /* 0x001fe20008000000 */
[----:B------:R-:W-:-:S02]  /*86690*/  ULDC UR4, c[0x0][0x248] ;  /* 0x0000920000047ab9 */ /* 0x000fc40000000800 */
[----:B------:R-:W2:Y:S01]  /*866a0*/  LDL.LU R18, [R1+0x1ec] ;  /* 0x0001ec0001127983 */ /* 0x000ea20000300800 */
[----:B-1----:R-:W-:-:S05]  /*866b0*/  F2FP.SATFINITE.E4M3.F32.PACK_AB_MERGE_C R8, R12, R13, RZ ;  /* 0x0000000d0c08723e */ /* 0x002fca00048070ff */
[----:B------:R-:W-:Y:S04]  /*866c0*/  STL [R1+0xecc], R8 ;  /* 0x000ecc0801007387 */ /* 0x000fe80000100800 */
[----:B------:R0:W-:Y:S04]  /*866d0*/  STL [R1+0x11cc], R0 ;  /* 0x0011cc0001007387 */ /* 0x0001e80000100800 */
[----:B------:R-:W4:Y:S04]  /*866e0*/  LDL.LU R13, [R1+0x200] ;  /* 0x00020000010d7983 */ /* 0x000f280000300800 */
[----:B------:R-:W4:Y:S01]  /*866f0*/  LDL.LU R12, [R1+0x204] ;  /* 0x00020400010c7983 */ /* 0x000f220000300800 */
[----:B------:R-:W-:Y:S01]  /*86700*/  F2FP.SATFINITE.E4M3.F32.PACK_AB_MERGE_C R9, R25, R24, RZ ;  /* 0x000000181909723e */ /* 0x000fe200048070ff */
[----:B0-----:R-:W-:Y:S01]  /*86710*/  VIADD R0, R0, UR4 ;  /* 0x0000000400007c36 */ /* 0x001fe20008000000 */
[----:B------:R-:W-:-:S03]  /*86720*/  ULDC UR4, c[0x0][0x248] ;  /* 0x0000920000047ab9 */ /* 0x000fc60000000800 */
[----:B------:R-:W-:Y:S01]  /*86730*/  STL [R1+0xec8], R9 ;  /* 0x000ec80901007387 */ /* 0x000fe20000100800 */
[----:B---3--:R-:W-:-:S05]  /*86740*/  F2FP.SATFINITE.E4M3.F32.PACK_AB_MERGE_C R8, R27, R26, RZ ;  /* 0x0000001a1b08723e */ /* 0x008fca00048070ff */
[----:B------:R-:W-:Y:S01]  /*86750*/  STL [R1+0xf18], R8 ;  /* 0x000f180801007387 */ /* 0x000fe20000100800 */
[----:B------:R-:W-:-:S03]  /*86760*/  F2FP.SATFINITE.E4M3.F32.PACK_AB_MERGE_C R3, R4, R3, RZ ;  /* 0x000000030403723e */ /* 0x000fc600048070ff */
[----:B------:R0:W-:Y:S04]  /*86770*/  STL [R1+0x11c4], R0 ;  /* 0x0011c40001007387 */ /* 0x0001e80000100800 */
[----:B------:R1:W-:Y:S01]  /*86780*/  STL [R1+0xf14], R3 ;  /* 0x000f140301007387 */ /* 0x0003e20000100800 */
[----:B------:R-:W-:Y:S01]  /*86790*/  F2FP.SATFINITE.E4M3.F32.PACK_AB_MERGE_C R4, R7, R16, RZ ;  /* 0x000000100704723e */ /* 0x000fe200048070ff */
[----:B0-----:R-:W-:Y:S01]  /*867a0*/  VIADD R0, R0, UR4 ;  /* 0x0000000400007c36 */ /* 0x001fe20008000000 */
[----:B------:R-:W-:-:S03]  /*867b0*/  ULDC UR4, c[0x0][0x248] ;  /* 0x0000920000047ab9 */ /* 0x000fc60000000800 */
[----:B------:R-:W-:Y:S01]  /*867c0*/  STL [R1+0xf00], R4 ;  /* 0x000f000401007387 */ /* 0x000fe20000100800 */
[----:B-1----:R-:W-:-:S03]  /*867d0*/  F2FP.SATFINITE.E4M3.F32.PACK_AB_MERGE_C R3, R5, R6, RZ ;  /* 0x000000060503723e */ /* 0x002fc600048070ff */
[----:B------:R0:W-:Y:S04]  /*867e0*/  STL [R1+0x11bc], R0 ;  /* 0x0011bc0001007387 */ /* 0x0001e80000100800 */
[----:B------:R1:W-:Y:S01]  /*867f0*/  STL [R1+0xf0c], R3 ;  /* 0x000f0c0301007387 */ /* 0x0003e20000100800 */
[----:B0-----:R-:W-:Y:S01]  /*86800*/  VIADD R0, R0, UR4 ;  /* 0x0000000400007c36 */ /* 0x001fe20008000000 */
[----:B------:R-:W-:Y:S01]  /*86810*/  ULDC UR4, c[0x0][0x248] ;  /* 0x0000920000047ab9 */ /* 0x000fe20000000800 */
[----:B-1----:R-:W-:Y:S02]  /*86820*/  F2FP.SATFINITE.E4M3.F32.PACK_AB_MERGE_C R3, R29, R2, RZ ;  /* 0x000000021d03723e */ /* 0x002fe400048070ff */
[----:B------:R-:W-:-:S03]  /*86830*/  F2FP.SATFINITE.E4M3.F32.PACK_AB_MERGE_C R2, R15, R17, RZ ;  /* 0x000000110f02723e */ /* 0x000fc600048070ff */
[----:B------:R-:W-:Y:S04]  /*86840*/  STL [R1+0xf54], R3 ;  /* 0x000f540301007387 */ /* 0x000fe80000100800 */
[----:B------:R0:W-:Y:S04]  /*86850*/  STL [R1+0x11b4], R0 ;  /* 0x0011b40001007387 */ /* 0x0001e80000100800 */
[----:B------:R1:W-:Y:S04]  /*86860*/  STL [R1+0xf50], R2 ;  /* 0x000f500201007387 */ /* 0x0003e80000100800 */
[----:B------:R-:W3:Y:S01]  /*86870*/  LDL.LU R8, [R1+0x208] ;  /* 0x0002080001087983 */ /* 0x000ee20000300800 */
[----:B0-----:R-:W-:Y:S01]  /*86880*/  VIADD R0, R0, UR4 ;  /* 0x0000000400007c36 */ /* 0x001fe20008000000 */
[----:B------:R-:W-:-:S02]  /*86890*/  ULDC UR4, c[0x0][0x248] ;  /* 0x0000920000047ab9 */ /* 0x000fc40000000800 */
[----:B------:R-:W3:Y:S01]  /*868a0*/  LDL.LU R9, [R1+0x20c] ;  /* 0x00020c0001097983 */ /* 0x000ee20000300800 */
[----:B-1----:R-:W-:-:S05]  /*868b0*/  F2FP.SATFINITE.E4M3.F32.PACK_AB_MERGE_C R2, R11, R14, RZ ;  /* 0x0000000e0b02723e */ /* 0x002fca00048070ff */
[----:B------:R-:W-:Y:S04]  /*868c0*/  STL [R1+0xf1c], R2 ;  /* 0x000f1c0201007387 */ /* 0x000fe80000100800 */
        /* <DEDUP_REMOVED lines=11> */
[----:B0-----:R-:W-:Y:S01]  /*86980*/  VIADD R0, R0, UR4 ;  /* 0x0000000400007c36 */ /* 0x001fe20008000000 */
[----:B------:R-:W-:Y:S01]  /*86990*/  ULDC UR4, c[0x0][0x248] ;  /* 0x0000920000047ab9 */ /* 0x000fe20000000800 */
[----:B--2---:R-:W-:-:S05]  /*869a0*/  F2FP.SATFINITE.E4M3.F32.PACK_AB_MERGE_C R3, R18, R28, RZ ;  /* 0x0000001c1203723e */ /* 0x004fca00048070ff */
[----:B------:R0:W-:Y:S04]  /*869b0*/  STL [R1+0xf34], R3 ;  /* 0x000f340301007387 */ /* 0x0001e80000100800 */
[----:B------:R-:W2:Y:S04]  /*869c0*/  LDL.LU R24, [R1+0x268] ;  /* 0x0002680001187983 */ /* 0x000ea80000300800 */
[----:B------:R-:W2:Y:S01]  /*869d0*/  LDL.LU R25, [R1+0x26c] ;  /* 0x00026c0001197983 */ /* 0x000ea20000300800 */
[----:B----4-:R-:W-:-:S05]  /*869e0*/  F2FP.SATFINITE.E4M3.F32.PACK_AB_MERGE_C R2, R12, R13, RZ ;  /* 0x0000000d0c02723e */ /* 0x010fca00048070ff */
[----:B------:R1:W-:Y:S04]  /*869f0*/  STL [R1+0xfc0], R2 ;  /* 0x000fc00201007387 */ /* 0x0003e80000100800 */
[----:B------:R4:W-:Y:S04]  /*86a00*/  STL [R1+0x11a4], R0 ;  /* 0x0011a40001007387 */ /* 0x0009e80000100800 */
[----:B------:R-:W2:Y:S04]  /*86a10*/  LDL.LU R26, [R1+0x8f0] ;  /* 0x0008f000011a7983 */ /* 0x000ea80000300800 */
[----:B------:R-:W2:Y:S04]  /*86a20*/  LDL.LU R27, [R1+0x8f4] ;  /* 0x0008f400011b7983 */ /* 0x000ea80000300800 */
[----:B0-----:R-:W2:Y:S04]  /*86a30*/  LDL.LU R3, [R1+0x8f8] ;  /* 0x0008f80001037983 */ /* 0x001ea80000300800 */
[----:B------:R-:W2:Y:S04]  /*86a40*/  LDL.LU R4, [R1+0x8fc] ;  /* 0x0008fc0001047983 */ /* 0x000ea80000300800 */
[----:B------:R-:W2:Y:S04]  /*86a50*/  LDL.LU R16, [R1+0x900] ;  /* 0x0009000001107983 */ /* 0x000ea80000300800 */
[----:B------:R-:W2:Y:S04]  /*86a60*/  LDL.LU R7, [R1+0x904] ;  /* 0x0009040001077983 */ /* 0x000ea80000300800 */
[----:B------:R-:W2:Y:S04]  /*86a70*/  LDL.LU R6, [R1+0x908] ;  /* 0x0009080001067983 */ /* 0x000ea80000300800 */
[----:B------:R-:W2:Y:S04]  /*86a80*/  LDL.LU R5, [R1+0x90c] ;  /* 0x00090c0001057983 */ /* 0x000ea80000300800 */
[----:B-1----:R-:W2:Y:S04]  /*86a90*/  LDL.LU R2, [R1+0x910] ;  /* 0x0009100001027983 */ /* 0x002ea80000300800 */
[----:B------:R-:W2:Y:S04]  /*86aa0*/  LDL.LU R29, [R1+0x914] ;  /* 0x00091400011d7983 */ /* 0x000ea80000300800 */
[----:B------:R-:W2:Y:S04]  /*86ab0*/  LDL.LU R28, [R1+0x918] ;  /* 0x00091800011c7983 */ /* 0x000ea80000300800 */
[----:B------:R-:W2:Y:S04]  /*86ac0*/  LDL.LU R18, [R1+0x91c] ;  /* 0x00091c0001127983 */ /* 0x000ea80000300800 */
[----:B------:R-:W2:Y:S04]  /*86ad0*/  LDL.LU R13, [R1+0x920] ;  /* 0x00092000010d7983 */ /* 0x000ea80000300800 */
[----:B------:R-:W2:Y:S01]  /*86ae0*/  LDL.LU R12, [R1+0x924] ;  /* 0x00092400010c7983 */ /* 0x000ea20000300800 */
[----:B----4-:R-:W-:Y:S01]  /*86af0*/  VIADD R0, R0, UR4 ;  /* 0x0000000400007c36 */ /* 0x010fe20008000000 */
[----:B------:R-:W-:Y:S01]  /*86b00*/  ULDC UR4, c[0x0][0x248] ;  /* 0x0000920000047ab9 */ /* 0x000fe20000000800 */
[----:B---3--:R-:W-:-:S05]  /*86b10*/  F2FP.SATFINITE.E4M3.F32.PACK_AB_MERGE_C R8, R9, R8, RZ ;  /* 0x000000080908723e */ /* 0x008fca00048070ff */
[----:B------:R0:W-:Y:S01]  /*86b20*/  STL [R1+0xfac], R8 ;  /* 0x000fac0801007387 */ /* 0x0001e20000100800 */
[----:B------:R-:W-:-:S05]  /*86b30*/  F2FP.SATFINITE.E4M3.F32.PACK_AB_MERGE_C R9, R19, R10, RZ ;  /* 0x0000000a1309723e */ /* 0x000fca00048070ff */
        /* <DEDUP_REMOVED lines=8> */
[----:B---3--:R-:W-:-:S03]  /*86bc0*/  F2FP.SATFINITE.E4M3.F32.PACK_AB_MERGE_C R8, R15, R17, RZ ;  /* 0x000000110f08723e */ /* 0x008fc600048070ff */
        /* <DEDUP_REMOVED lines=9> */
[----:B------:R-:W4:Y:S04]  /*86c60*/  LDL.LU R14, [R1+0x930] ;  /* 0x00093000010e7983 */ /* 0x000f280000300800 */
[----:B------:R-:W4:Y:S01]  /*86c70*/  LDL.LU R11, [R1+0x934] ;  /* 0x00093400010b7983 */ /* 0x000f220000300800 */
[----:B0-----:R-:W-:Y:S01]  /*86c80*/  VIADD R0, R0, UR4 ;  /* 0x0000000400007c36 */ /* 0x001fe20008000000 */
[----:B------:R-:W-:Y:S01]  /*86c90*/  ULDC UR4, c[0x0][0x248] ;  /* 0x0000920000047ab9 */ /* 0x000fe20000000800 */
[----:B--2---:R-:W-:-:S05]  /*86ca0*/  F2FP.SATFINITE.E4M3.F32.PACK_AB_MERGE_C R9, R25, R24, RZ ;  /* 0x000000181909723e */ /* 0x004fca00048070ff */
[----:B------:R-:W-:Y:S01]  /*86cb0*/  STL [R1+0xff4], R9 ;  /* 0x000ff40901007387 */ /* 0x000fe20000100800 */
[----:B------:R-:W-:-:S05]  /*86cc0*/  F2FP.SATFINITE.E4M3.F32.PACK_AB_MERGE_C R8, R27, R26, RZ ;  /* 0x0000001a1b08723e */ /* 0x000fca00048070ff */
        /* <DEDUP_REMOVED lines=25> */
[----:B------:R-:W2:Y:S04]  /*86e60*/  LDL.LU R10, [R1+0x940] ;  /* 0x00094000010a7983 */ /* 0x000ea80000300800 */
        /* <DEDUP_REMOVED lines=9> */
[----:B0-----:R-:W-:Y:S01]  /*86f00*/  VIADD R0, R0, UR4 ;  /* 0x0000000400007c36 */ /* 0x001fe20008000000 */
[----:B------:R-:W-:Y:S01]  /*86f10*/  ULDC UR4, c[0x0][0x248] ;  /* 0x0000920000047ab9 */ /* 0x000fe20000000800 */
[----:B---3--:R-:W-:-:S05]  /*86f20*/  F2FP.SATFINITE.E4M3.F32.PACK_AB_MERGE_C R3, R15, R17, RZ ;  /* 0x000000110f03723e */ /* 0x008fca00048070ff */
[----:B------:R0:W-:Y:S04]  /*86f30*/  STL [R1+0x107c], R3 ;  /* 0x00107c0301007387 */ /* 0x0001e80000100800 */
[----:B------:R-:W3:Y:S04]  /*86f40*/  LDL.LU R24, [R1+0x968] ;  /* 0x0009680001187983 */ /* 0x000ee80000300800 */
[----:B------:R-:W3:Y:S01]  /*86f50*/  LDL.LU R25, [R1+0x96c] ;  /* 0x00096c0001197983 */ /* 0x000ee20000300800 */
[----:B----4-:R-:W-:-:S05]  /*86f60*/  F2FP.SATFINITE.E4M3.F32.PACK_AB_MERGE_C R2, R11, R14, RZ ;  /* 0x0000000e0b02723e */ /* 0x010fca00048070ff */
[----:B------:R1:W-:Y:S04]  /*86f70*/  STL [R1+0x10dc], R2 ;  /* 0x0010dc0201007387 */ /* 0x0003e80000100800 */
[----:B------:R4:W-:Y:S04]  /*86f80*/  STL [R1+0x1124], R0 ;  /* 0x0011240001007387 */ /* 0x0009e80000100800 */
[----:B------:R-:W3:Y:S04]  /*86f90*/  LDL.LU R26, [R1+0x970] ;  /* 0x00097000011a7983 */ /* 0x000ee80000300800 */
[----:B------:R-:W3:Y:S04]  /*86fa0*/  LDL.LU R27, [R1+0x974] ;  /* 0x00097400011b7983 */ /* 0x000ee80000300800 */
[----:B0-----:R-:W3:Y:S04]  /*86fb0*/  LDL.LU R3, [R1+0x978] ;  /* 0x0009780001037983 */ /* 0x001ee80000300800 */
[----:B------:R-:W3:Y:S04]  /*86fc0*/  LDL.LU R4, [R1+0x97c] ;  /* 0x00097c0001047983 */ /* 0x000ee80000300800 */
[----:B------:R-:W3:Y:S04]  /*86fd0*/  LDL.LU R16, [R1+0x980] ;  /* 0x0009800001107983 */ /* 0x000ee80000300800 */
[----:B------:R-:W3:Y:S04]  /*86fe0*/  LDL.LU R7, [R1+0x984] ;  /* 0x0009840001077983 */ /* 0x000ee80000300800 */
[----:B------:R-:W3:Y:S04]  /*86ff0*/  LDL.LU R6, [R1+0x988] ;  /* 0x0009880001067983 */ /* 0x000ee80000300800 */
[----:B------:R-:W3:Y:S04]  /*87000*/  LDL.LU R5, [R1+0x98c] ;  /* 0x00098c0001057983 */ /* 0x000ee80000300800 */
[----:B-1----:R-:W3:Y:S04]  /*87010*/  LDL.LU R2, [R1+0x990] ;  /* 0x0009900001027983 */ /* 0x002ee80000300800 */
[----:B------:R-:W3:Y:S04]  /*87020*/  LDL.LU R29, [R1+0x994] ;  /* 0x00099400011d7983 */ /* 0x000ee80000300800 */
[----:B------:R-:W3:Y:S04]  /*87030*/  LDL.LU R17, [R1+0x998] ;  /* 0x0009980001117983 */ /* 0x000ee80000300800 */
[----:B------:R-:W3:Y:S04]  /*87040*/  LDL.LU R15, [R1+0x99c] ;  /* 0x00099c00010f7983 */ /* 0x000ee80000300800 */
[----:B------:R-:W3:Y:S04]  /*87050*/  LDL.LU R14, [R1+0x9a0] ;  /* 0x0009a000010e7983 */ /* 0x000ee80000300800 */
[----:B------:R-:W3:Y:S01]  /*87060*/  LDL.LU R11, [R1+0x9a4] ;  /* 0x0009a400010b7983 */ /* 0x000ee20000300800 */
[----:B----4-:R-:W-:Y:S01]  /*87070*/  VIADD R0, R0, UR4 ;  /* 0x0000000400007c36 */ /* 0x010fe20008000000 */
[----:B------:R-:W-:Y:S01]  /*87080*/  ULDC UR4, c[0x0][0x248] ;  /* 0x0000920000047ab9 */ /* 0x000fe20000000800 */
[----:B--2---:R-:W-:-:S05]  /*87090*/  F2FP.SATFINITE.E4M3.F32.PACK_AB_MERGE_C R8, R9, R8, RZ ;  /* 0x000000080908723e */ /* 0x004fca00048070ff */
        /* <DEDUP_REMOVED lines=22> */
[----:B0-----:R-:W-:Y:S01]  /*87200*/  VIADD R0, R0, UR4 ;  /* 0x0000000400007c36 */ /* 0x001fe20008000000 */
[----:B------:R-:W-:Y:S01]  /*87210*/  ULDC UR4, c[0x0][0x248] ;  /* 0x0000920000047ab9 */ /* 0x000fe20000000800 */
[----:B---3--:R-:W-:-:S05]  /*87220*/  F2FP.SATFINITE.E4M3.F32.PACK_AB_MERGE_C R9, R25, R24, RZ ;  /* 0x000000181909723e */ /* 0x008fca00048070ff */
        /* <DEDUP_REMOVED lines=678> */
[----:B--2---:R-:W-:-:S02]  /*89c90*/  F2FP.SATFINITE.E4M3.F32.PACK_AB_MERGE_C R9, R9, R8, RZ ;  /* 0x000000080909723e */ /* 0x004fc400048070ff */
[----:B------:R-:W2:Y:S04]  /*89ca0*/  LDL.LU R8, [R1+0x24f8] ;  /* 0x0024f80001087983 */ /* 0x000ea80000300800 */
[----:B------:R0:W-:Y:S04]  /*89cb0*/  STL [R1+0x99c], R9 ;  /* 0x00099c0901007387 */ /* 0x0001e80000100800 */
[----:B0-----:R-:W4:Y:S01]  /*89cc0*/  LDL.LU R9, [R1+0x24f4] ;  /* 0x0024f40001097983 */ /* 0x001f220000300800 */
[----:B------:R-:W-:-:S05]  /*89cd0*/  F2FP.SATFINITE.E4M3.F32.PACK_AB_MERGE_C R19, R19, R10, RZ ;  /* 0x0000000a1313723e */ /* 0x000fca00048070ff */
[----:B------:R0:W-:Y:S01]  /*89ce0*/  STL [R1+0x990], R19 ;  /* 0x0009901301007387 */ /* 0x0001e20000100800 */
[----:B------:R-:W-:-:S03]  /*89cf0*/  F2FP.SATFINITE.E4M3.F32.PACK_AB_MERGE_C R10, R21, R20, RZ ;  /* 0x00000014150a723e */ /* 0x000fc600048070ff */
[----:B------:R1:W-:Y:S04]  /*89d00*/  STL [R1+0xd50], R0 ;  /* 0x000d500001007387 */ /* 0x0003e80000100800 */
[----:B------:R1:W-:Y:S01]  /*89d10*/  STL [R1+0x98c], R10 ;  /* 0x00098c0a01007387 */ /* 0x0003e20000100800 */
[----:B0-----:R-:W-:Y:S01]  /*89d20*/  F2FP.SATFINITE.E4M3.F32.PACK_AB_MERGE_C R19, R23, R22, RZ ;  /* 0x000000161713723e */ /* 0x001fe200048070ff */
[----:B-1----:R-:W-:Y:S01]  /*89d30*/  VIADD R0, R0, UR4 ;  /* 0x0000000400007c36 */ /* 0x002fe20008000000 */
[----:B------:R-:W-:-:S03]  /*89d40*/  ULDC UR4, c[0x0][0x248] ;  /* 0x0000920000047ab9 */ /* 0x000fc60000000800 */
[----:B------:R-:W-:Y:S01]  /*89d50*/  STL [R1+0x9c8], R19 ;  /* 0x0009c81301007387 */ /* 0x000fe20000100800 */
[----:B------:R-:W-:-:S03]  /*89d60*/  F2FP.SATFINITE.E4M3.F32.PACK_AB_MERGE_C R10, R18, R28, RZ ;  /* 0x0000001c120a723e */ /* 0x000fc600048070ff */
        /* <DEDUP_REMOVED lines=36> */
[----:B------:R-:W-:Y:S01]  /*89fb0*/  ULDC UR4, c[0x0][0x248] ;  /* 0x0000920000047ab9 */ /* 0x000fe20000000800 */
[----:B-1----:R-:W-:-:S02]  /*89fc0*/  F2FP.SATFINITE.E4M3.F32.PACK_AB_MERGE_C R2, R11, R14, RZ ;  /* 0x0000000e0b02723e */ /* 0x002fc400048070ff */
[----:B------:R-:W3:Y:S04]  /*89fd0*/  LDL.LU R14, [R1+0x52c] ;  /* 0x00052c00010e7983 */ /* 0x000ee80000300800 */
        /* <DEDUP_REMOVED lines=11> */
[----:B------:R-:W3:Y:S01]  /*8a090*/  LDL.LU R11, [R1+0x4f4] ;  /* 0x0004f400010b7983 */ /* 0x000ee20000300800 */
[----:B-1----:R-:W-:Y:S01]  /*8a0a0*/  VIADD R0, R0, UR4 ;  /* 0x0000000400007c36 */ /* 0x002fe20008000000 */
[----:B------:R-:W-:Y:S01]  /*8a0b0*/  ULDC UR4, c[0x0][0x248] ;  /* 0x0000920000047ab9 */ /* 0x000fe20000000800 */
[----:B--2---:R-:W-:-:S05]  /*8a0c0*/  F2FP.SATFINITE.E4M3.F32.PACK_AB_MERGE_C R4, R18, R28, RZ ;  /* 0x0000001c1204723e */ /* 0x004fca00048070ff */
[----:B------:R-:W-:Y:S04]  /*8a0d0*/  STL [R1+0x9f0], R4 ;  /* 0x0009f00401007387 */ /* 0x000fe80000100800 */
[----:B------:R-:W2:Y:S04]  /*8a0e0*/  LDL.LU R24, [R1+0x4f8] ;  /* 0x0004f80001187983 */ /* 0x000ea80000300800 */
[----:B------:R-:W2:Y:S01]  /*8a0f0*/  LDL.LU R25, [R1+0x4fc] ;  /* 0x0004fc0001197983 */ /* 0x000ea20000300800 */
[----:B----4-:R-:W-:-:S05]  /*8a100*/  F2FP.SATFINITE.E4M3.F32.PACK_AB_MERGE_C R3, R12, R13, RZ ;  /* 0x0000000d0c03723e */ /* 0x010fca00048070ff */
[----:B------:R0:W-:Y:S04]  /*8a110*/  STL [R1+0x1198], R3 ;  /* 0x0011980301007387 */ /* 0x0001e80000100800 */
[----:B------:R1:W-:Y:S04]  /*8a120*/  STL [R1+0xce0], R0 ;  /* 0x000ce00001007387 */ /* 0x0003e80000100800 */
        /* <DEDUP_REMOVED lines=12> */
[----:B-1----:R-:W-:Y:S01]  /*8a1f0*/  VIADD R0, R0, UR4 ;  /* 0x0000000400007c36 */ /* 0x002fe20008000000 */
[----:B------:R-:W-:Y:S01]  /*8a200*/  ULDC UR4, c[0x0][0x248] ;  /* 0x0000920000047ab9 */ /* 0x000fe20000000800 */
[----:B---3--:R-:W-:-:S02]  /*8a210*/  F2FP.SATFINITE.E4M3.F32.PACK_AB_MERGE_C R14, R14, R15, RZ ;  /* 0x0000000f0e0e723e */ /* 0x008fc400048070ff */
[----:B------:R-:W3:Y:S04]  /*8a220*/  LDL.LU R15, [R1+0x4d0] ;  /* 0x0004d000010f7983 */ /* 0x000ee80000300800 */
[----:B------:R0:W-:Y:S04]  /*8a230*/  STL [R1+0x1194], R14 ;  /* 0x0011940e01007387 */ /* 0x0001e80000100800 */
[----:B0-----:R-:W3:Y:S01]  /*8a240*/  LDL.LU R14, [R1+0x4d4] ;  /* 0x0004d400010e7983 */ /* 0x001ee20000300800 */
[----:B------:R-:W-:-:S03]  /*8a250*/  F2FP.SATFINITE.E4M3.F32.PACK_AB_MERGE_C R10, R19, R10, RZ ;  /* 0x0000000a130a723e */ /* 0x000fc600048070ff */
[----:B------:R0:W-:Y:S04]  /*8a260*/  STL [R1+0xcd0], R0 ;  /* 0x000cd00001007387 */ /* 0x0001e80000100800 */
[----:B------:R1:W-:Y:S01]  /*8a270*/  STL [R1+0x118c], R10 ;  /* 0x00118c0a01007387 */ /* 0x0003e20000100800 */
[----:B------:R-:W-:Y:S01]  /*8a280*/  F2FP.SATFINITE.E4M3.F32.PACK_AB_MERGE_C R19, R21, R20, RZ ;  /* 0x000000141513723e */ /* 0x000fe200048070ff */
[----:B0-----:R-:W-:Y:S01]  /*8a290*/  VIADD R0, R0, UR4 ;  /* 0x0000000400007c36 */ /* 0x001fe20008000000 */
[----:B-1----:R-:W-:-:S03]  /*8a2a0*/  F2FP.SATFINITE.E4M3.F32.PACK_AB_MERGE_C R10, R23, R22, RZ ;  /* 0x00000016170a723e */ /* 0x002fc600048070ff */
[----:B------:R-:W-:Y:S01]  /*8a2b0*/  STL [R1+0x1188], R19 ;  /* 0x0011881301007387 */ /* 0x000fe20000100800 */
[----:B------:R-:W-:Y:S01]  /*8a2c0*/  ULDC UR4, c[0x0][0x248] ;  /* 0x0000920000047ab9 */ /* 0x000fe20000000800 */
[----:B------:R-:W-:Y:S02]  /*8a2d0*/  F2FP.SATFINITE.E4M3.F32.PACK_AB_MERGE_C R2, R29, R2, RZ ;  /* 0x000000021d02723e */ /* 0x000fe400048070ff */
[----:B------:R0:W-:Y:S04]  /*8a2e0*/  STL [R1+0x11f4], R10 ;  /* 0x0011f40a01007387 */ /* 0x0001e80000100800 */
[----:B------:R1:W-:Y:S04]  /*8a2f0*/  STL [R1+0xcc0], R0 ;  /* 0x000cc00001007387 */ /* 0x0003e80000100800 */
[----:B------:R1:W-:Y:S01]  /*8a300*/  STL [R1+0x11f0], R2 ;  /* 0x0011f00201007387 */ /* 0x0003e20000100800 */
[----:B0-----:R-:W-:Y:S01]  /*8a310*/  F2FP.SATFINITE.E4M3.F32.PACK_AB_MERGE_C R10, R11, R17, RZ ;  /* 0x000000110b0a723e */ /* 0x001fe200048070ff */
[----:B-1----:R-:W-:Y:S01]  /*8a320*/  VIADD R0, R0, UR4 ;  /* 0x0000000400007c36 */ /* 0x002fe20008000000 */
[----:B------:R-:W-:Y:S01]  /*8a330*/  ULDC UR4, c[0x0][0x248] ;  /* 0x0000920000047ab9 */ /* 0x000fe20000000800 */
[----:B------:R-:W3:Y:S04]  /*8a340*/  LDL.LU R2, [R1+0x4d8] ;  /* 0x0004d80001027983 */ /* 0x000ee80000300800 */
[----:B------:R-:W3:Y:S04]  /*8a350*/  LDL.LU R29, [R1+0x4dc] ;  /* 0x0004dc00011d7983 */ /* 0x000ee80000300800 */
[----:B------:R-:W-:Y:S04]  /*8a360*/  STL [R1+0x11ec], R10 ;  /* 0x0011ec0a01007387 */ /* 0x000fe80000100800 */
[----:B------:R0:W-:Y:S04]  /*8a370*/  STL [R1+0xcb0], R0 ;  /* 0x000cb00001007387 */ /* 0x0001e80000100800 */
[----:B------:R-:W3:Y:S04]  /*8a380*/  LDL.LU R17, [R1+0x4a0] ;  /* 0x0004a00001117983 */ /* 0x000ee80000300800 */
[----:B------:R-:W3:Y:S01]  /*8a390*/  LDL.LU R11, [R1+0x4a4] ;  /* 0x0004a400010b7983 */ /* 0x000ee20000300800 */
[----:B0-----:R-:W-:Y:S01]  /*8a3a0*/  VIADD R0, R0, UR4 ;  /* 0x0000000400007c36 */ /* 0x001fe20008000000 */
[----:B------:R-:W-:Y:S01]  /*8a3b0*/  ULDC UR4, c[0x0][0x248] ;  /* 0x0000920000047ab9 */ /* 0x000fe20000000800 */
[----:B--2---:R-:W-:-:S05]  /*8a3c0*/  F2FP.SATFINITE.E4M3.F32.PACK_AB_MERGE_C R19, R25, R24, RZ ;  /* 0x000000181913723e */ /* 0x004fca00048070ff */
[----:B------:R-:W-:Y:S01]  /*8a3d0*/  STL [R1+0x11e8], R19 ;  /* 0x0011e81301007387 */ /* 0x000fe20000100800 */
[----:B----4-:R-:W-:-:S05]  /*8a3e0*/  F2FP.SATFINITE.E4M3.F32.PACK_AB_MERGE_C R10, R27, R26, RZ ;  /* 0x0000001a1b0a723e */ /* 0x010fca00048070ff */
[----:B------:R-:W-:Y:S01]  /*8a3f0*/  STL [R1+0x1204], R10 ;  /* 0x0012040a01007387 */ /* 0x000fe20000100800 */
[----:B------:R-:W-:-:S03]  /*8a400*/  F2FP.SATFINITE.E4M3.F32.PACK_AB_MERGE_C R3, R4, R3, RZ ;  /* 0x000000030403723e */ /* 0x000fc600048070ff */
[----:B------:R0:W-:Y:S04]  /*8a410*/  STL [R1+0xca0], R0 ;  /* 0x000ca00001007387 */ /* 0x0001e80000100800 */
[----:B------:R1:W-:Y:S01]  /*8a420*/  STL [R1+0x1200], R3 ;  /* 0x0012000301007387 */ /* 0x0003e20000100800 */
[----:B------:R-:W-:Y:S01]  /*8a430*/  F2FP.SATFINITE.E4M3.F32.PACK_AB_MERGE_C R4, R7, R16, RZ ;  /* 0x000000100704723e */ /* 0x000fe200048070ff */
[----:B0-----:R-:W-:Y:S01]  /*8a440*/  VIADD R0, R0, UR4 ;  /* 0x0000000400007c36 */ /* 0x001fe20008000000 */
[----:B------:R-:W-:-:S03]  /*8a450*/  ULDC UR4, c[0x0][0x248] ;  /* 0x0000920000047ab9 */ /* 0x000fc60000000800 */
[----:B------:R0:W-:Y:S01]  /*8a460*/  STL [R1+0x11fc], R4 ;  /* 0x0011fc0401007387 */ /* 0x0001e20000100800 */
[----:B-1----:R-:W-:-:S03]  /*8a470*/  F2FP.SATFINITE.E4M3.F32.PACK_AB_MERGE_C R3, R5, R6, RZ ;  /* 0x000000060503723e */ /* 0x002fc600048070ff */
[----:B------:R1:W-:Y:S04]  /*8a480*/  STL [R1+0xc90], R0 ;  /* 0x000c900001007387 */ /* 0x0003e80000100800 */
[----:B------:R2:W-:Y:S01]  /*8a490*/  STL [R1+0x11f8], R3 ;  /* 0x0011f80301007387 */ /* 0x0005e20000100800 */
[----:B0-----:R-:W-:Y:S01]  /*8a4a0*/  F2FP.SATFINITE.E4M3.F32.PACK_AB_MERGE_C R4, R18, R28, RZ ;  /* 0x0000001c1204723e */ /* 0x001fe200048070ff */
[----:B-1----:R-:W-:Y:S01]  /*8a4b0*/  VIADD R0, R0, UR4 ;  /* 0x0000000400007c36 */ /* 0x002fe20008000000 */
[----:B------:R-:W-:-:S03]  /*8a4c0*/  ULDC UR4, c[0x0][0x248] ;  /* 0x0000920000047ab9 */ /* 0x000fc60000000800 */
[----:B------:R-:W-:Y:S01]  /*8a4d0*/  STL [R1+0x1214], R4 ;  /* 0x0012140401007387 */ /* 0x000fe20000100800 */
[----:B--2---:R-:W-:-:S03]  /*8a4e0*/  F2FP.SATFINITE.E4M3.F32.PACK_AB_MERGE_C R3, R12, R13, RZ ;  /* 0x0000000d0c03723e */ /* 0x004fc600048070ff */
[----:B------:R0:W-:Y:S04]  /*8a4f0*/  STL [R1+0xc80], R0 ;  /* 0x000c800001007387 */ /* 0x0001e80000100800 */
[----:B------:R-:W2:Y:S04]  /*8a500*/  LDL.LU R13, [R1+0x4a8] ;  /* 0x0004a800010d7983 */ /* 0x000ea80000300800 */
[----:B------:R3:W-:Y:S04]  /*8a510*/  STL [R1+0x1210], R3 ;  /* 0x0012100301007387 */ /* 0x0007e80000100800 */
[----:B------:R-:W2:Y:S01]  /*8a520*/  LDL.LU R12, [R1+0x4ac] ;  /* 0x0004ac00010c7983 */ /* 0x000ea20000300800 */
[----:B0-----:R-:W-:Y:S01]  /*8a530*/  VIADD R0, R0, UR4 ;  /* 0x0000000400007c36 */ /* 0x001fe20008000000 */
[----:B------:R-:W-:-:S02]  /*8a540*/  ULDC UR4, c[0x0][0x248] ;  /* 0x0000920000047ab9 */ /* 0x000fc40000000800 */
[----:B------:R-:W4:Y:S04]  /*8a550*/  LDL.LU R10, [R1+0x490] ;  /* 0x00049000010a7983 */ /* 0x000f280000300800 */
[----:B------:R-:W4:Y:S01]  /*8a560*/  LDL.LU R19, [R1+0x494] ;  /* 0x0004940001137983 */ /* 0x000f220000300800 */
[----:B---3--:R-:W-:-:S05]  /*8a570*/  F2FP.SATFINITE.E4M3.F32.PACK_AB_MERGE_C R3, R14, R15, RZ ;  /* 0x0000000f0e03723e */ /* 0x008fca00048070ff */
        /* <DEDUP_REMOVED lines=12> */
[----:B------:R-:W-:-:S05]  /*8a640*/  F2FP.SATFINITE.E4M3.F32.PACK_AB_MERGE_C R3, R29, R2, RZ ;  /* 0x000000021d03723e */ /* 0x000fca00048070ff */
[----:B------:R0:W-:Y:S04]  /*8a650*/  STL [R1+0x1208], R3 ;  /* 0x0012080301007387 */ /* 0x0001e80000100800 */
[----:B------:R-:W3:Y:S04]  /*8a660*/  LDL.LU R24, [R1+0x458] ;  /* 0x0004580001187983 */ /* 0x000ee80000300800 */
[----:B------:R-:W3:Y:S01]  /*8a670*/  LDL.LU R25, [R1+0x45c] ;  /* 0x00045c0001197983 */ /* 0x000ee20000300800 */
[----:B------:R-:W-:-:S05]  /*8a680*/  F2FP.SATFINITE.E4M3.F32.PACK_AB_MERGE_C R2, R11, R17, RZ ;  /* 0x000000110b02723e */ /* 0x000fca00048070ff */
[----:B------:R-:W-:Y:S04]  /*8a690*/  STL [R1+0x7f8], R2 ;  /* 0x0007f80201007387 */ /* 0x000fe80000100800 */
        /* <DEDUP_REMOVED lines=9> */
[----:B------:R-:W3:Y:S04]  /*8a730*/  LDL.LU R17, [R1+0x3f0] ;  /* 0x0003f00001117983 */ /* 0x000ee80000300800 */
[----:B------:R-:W3:Y:S01]  /*8a740*/  LDL.LU R11, [R1+0x3f4] ;  /* 0x0003f400010b7983 */ /* 0x000ee20000300800 */
[----:B-1----:R-:W-:Y:S01]  /*8a750*/  VIADD R0, R0, UR4 ;  /* 0x0000000400007c36 */ /* 0x002fe20008000000 */
[----:B------:R-:W-:-:S02]  /*8a760*/  ULDC UR4, c[0x0][0x248] ;  /* 0x0000920000047ab9 */ /* 0x000fc40000000800 */
[----:B------:R-:W3:Y:S01]  /*8a770*/  LDL.LU R2, [R1+0x3f8] ;  /* 0x0003f80001027983 */ /* 0x000ee20000300800 */
[----:B--2---:R-:W-:-:S05]  /*8a780*/  F2FP.SATFINITE.E4M3.F32.PACK_AB_MERGE_C R12, R12, R13, RZ ;  /* 0x0000000d0c0c723e */ /* 0x004fca00048070ff */
[----:B------:R0:W-:Y:S04]  /*8a790*/  STL [R1+0x7f4], R12 ;  /* 0x0007f40c01007387 */ /* 0x0001e80000100800 */
[----:B------:R-:W2:Y:S04]  /*8a7a0*/  LDL.LU R29, [R1+0x3fc] ;  /* 0x0003fc00011d7983 */ /* 0x000ea80000300800 */
[----:B------:R-:W2:Y:S04]  /*8a7b0*/  LDL.LU R13, [R1+0x3d0] ;  /* 0x0003d000010d7983 */ /* 0x000ea80000300800 */
[----:B------:R1:W-:Y:S04]  /*8a7c0*/  STL [R1+0xc50], R0 ;  /* 0x000c500001007387 */ /* 0x0003e80000100800 */
[----:B0-----:R-:W2:Y:S01]  /*8a7d0*/  LDL.LU R12, [R1+0x3d4] ;  /* 0x0003d400010c7983 */ /* 0x001ea20000300800 */
[----:B----4-:R-:W-:-:S05]  /*8a7e0*/  F2FP.SATFINITE.E4M3.F32.PACK_AB_MERGE_C R19, R19, R10, RZ ;  /* 0x0000000a1313723e */ /* 0x010fca00048070ff */
[----:B------:R0:W-:Y:S01]  /*8a7f0*/  STL [R1+0x7f0], R19 ;  /* 0x0007f01301007387 */ /* 0x0001e20000100800 */
[----:B-1----:R-:W-:Y:S01]  /*8a800*/  VIADD R0, R0, UR4 ;  /* 0x0000000400007c36 */ /* 0x002fe20008000000 */
[----:B------:R-:W-:Y:S01]  /*8a810*/  ULDC UR4, c[0x0][0x248] ;  /* 0x0000920000047ab9 */ /* 0x000fe20000000800 */
[----:B---3--:R-:W-:-:S05]  /*8a820*/  F2FP.SATFINITE.E4M3.F32.PACK_AB_MERGE_C R10, R21, R20, RZ ;  /* 0x00000014150a723e */ /* 0x008fca00048070ff */
[----:B------:R1:W-:Y:S01]  /*8a830*/  STL [R1+0x7ec], R10 ;  /* 0x0007ec0a01007387 */ /* 0x0003e20000100800 */
[----:B0-----:R-:W-:-:S05]  /*8a840*/  F2FP.SATFINITE.E4M3.F32.PACK_AB_MERGE_C R19, R23, R22, RZ ;  /* 0x000000161713723e */ /* 0x001fca00048070ff */
[----:B------:R-:W-:Y:S01]  /*8a850*/  STL [R1+0x808], R19 ;  /* 0x0008081301007387 */ /* 0x000fe20000100800 */
[----:B-1----:R-:W-:-:S03]  /*8a860*/  F2FP.SATFINITE.E4M3.F32.PACK_AB_MERGE_C R10, R18, R28, RZ ;  /* 0x0000001c120a723e */ /* 0x002fc600048070ff */
        /* <DEDUP_REMOVED lines=9> */
[----:B------:R-:W4:Y:S01]  /*8a900*/  LDL.LU R15, [R1+0x390] ;  /* 0x00039000010f7983 */ /* 0x000f220000300800 */
[----:B------:R-:W-:-:S03]  /*8a910*/  F2FP.SATFINITE.E4M3.F32.PACK_AB_MERGE_C R19, R25, R24, RZ ;  /* 0x000000181913723e */ /* 0x000fc600048070ff */
[----:B------:R-:W4:Y:S01]  /*8a920*/  LDL.LU R14, [R1+0x394] ;  /* 0x00039400010e7983 */ /* 0x000f220000300800 */
[----:B0-----:R-:W-:Y:S01]  /*8a930*/  VIADD R0, R0, UR4 ;  /* 0x0000000400007c36 */ /* 0x001fe20008000000 */
[----:B------:R-:W-:Y:S02]  /*8a940*/  ULDC UR4, c[0x0][0x248] ;  /* 0x0000920000047ab9 */ /* 0x000fe40000000800 */
        /* <DEDUP_REMOVED lines=11> */
[----:B------:R-:W-:Y:S04]  /*8aa00*/  STL [R1+0xc44], R0 ;  /* 0x000c440001007387 */ /* 0x000fe80000100800 */
[----:B------:R0:W-:Y:S02]  /*8aa10*/  STL [R1+0x80c], R3 ;  /* 0x00080c0301007387 */ /* 0x0001e40000100800 */
[----:B0-----:R-:W-:Y:S02]  /*8aa20*/  F2FP.SATFINITE.E4M3.F32.PACK_AB_MERGE_C R3, R11, R17, RZ ;  /* 0x000000110b03723e */ /* 0x001fe400048070ff */
[----:B------:R-:W4:Y:S04]  /*8aa30*/  LDL.LU R17, [R1+0x398] ;  /* 0x0003980001117983 */ /* 0x000f280000300800 */
[----:B------:R-:W4:Y:S01]  /*8aa40*/  LDL.LU R11, [R1+0x39c] ;  /* 0x00039c00010b7983 */ /* 0x000f220000300800 */
[----:B------:R-:W-:Y:S01]  /*8aa50*/  VIADD R0, R0, UR4 ;  /* 0x0000000400007c36 */ /* 0x000fe20008000000 */
[----:B------:R-:W-:-:S02]  /*8aa60*/  ULDC UR4, c[0x0][0x248] ;  /* 0x0000920000047ab9 */ /* 0x000fc40000000800 */
[----:B------:R-:W-:Y:S04]  /*8aa70*/  STL [R1+0x828], R3 ;  /* 0x0008280301007387 */ /* 0x000fe80000100800 */
[----:B------:R0:W-:Y:S02]  /*8aa80*/  STL [R1+0xc4c], R0 ;  /* 0x000c4c0001007387 */ /* 0x0001e40000100800 */
[----:B0-----:R-:W-:Y:S01]  /*8aa90*/  VIADD R0, R0, UR4 ;  /* 0x0000000400007c36 */ /* 0x001fe20008000000 */
[----:B------:R-:W-:Y:S01]  /*8aaa0*/  ULDC UR4, c[0x0][0x248] ;  /* 0x0000920000047ab9 */ /* 0x000fe20000000800 */
[----:B--2---:R-:W-:-:S05]  /*8aab0*/  F2FP.SATFINITE.E4M3.F32.PACK_AB_MERGE_C R3, R29, R2, RZ ;  /* 0x000000021d03723e */ /* 0x004fca00048070ff */
[----:B------:R-:W-:Y:S04]  /*8aac0*/  STL [R1+0x824], R3 ;  /* 0x0008240301007387 */ /* 0x000fe80000100800 */
[----:B------:R-:W2:Y:S01]  /*8aad0*/  LDL.LU R10, [R1+0x370] ;  /* 0x00037000010a7983 */ /* 0x000ea20000300800 */
[----:B------:R-:W-:-:S03]  /*8aae0*/  F2FP.SATFINITE.E4M3.F32.PACK_AB_MERGE_C R2, R12, R13, RZ ;  /* 0x0000000d0c02723e */ /* 0x000fc600048070ff */
[----:B------:R-:W2:Y:S04]  /*8aaf0*/  LDL.LU R19, [R1+0x374] ;  /* 0x0003740001137983 */ /* 0x000ea80000300800 */
[----:B------:R0:W-:Y:S04]  /*8ab00*/  STL [R1+0x820], R2 ;  /* 0x0008200201007387 */ /* 0x0001e80000100800 */
[----:B------:R1:W-:Y:S04]  /*8ab10*/  STL [R1+0xc54], R0 ;  /* 0x000c540001007387 */ /* 0x0003e80000100800 */
[----:B------:R-:W2:Y:S04]  /*8ab20*/  LDL.LU R20, [R1+0x378] ;  /* 0x0003780001147983 */ /* 0x000ea80000300800 */
[----:B------:R-:W2:Y:S04]  /*8ab30*/  LDL.LU R21, [R1+0x37c] ;  /* 0x00037c0001157983 */ /* 0x000ea80000300800 */
[----:B------:R-:W2:Y:S04]  /*8ab40*/  LDL.LU R22, [R1+0x350] ;  /* 0x0003500001167983 */ /* 0x000ea80000300800 */
[----:B------:R-:W2:Y:S04]  /*8ab50*/  LDL.LU R23, [R1+0x354] ;  /* 0x0003540001177983 */ /* 0x000ea80000300800 */
[----:B0-----:R-:W2:Y:S04]  /*8ab60*/  LDL.LU R2, [R1+0x358] ;  /* 0x0003580001027983 */ /* 0x001ea80000300800 */
[----:B------:R-:W2:Y:S04]  /*8ab70*/  LDL.LU R29, [R1+0x35c] ;  /* 0x00035c00011d7983 */ /* 0x000ea80000300800 */
[----:B------:R-:W2:Y:S04]  /*8ab80*/  LDL.LU R13, [R1+0x330] ;  /* 0x00033000010d7983 */ /* 0x000ea80000300800 */
[----:B------:R-:W2:Y:S01]  /*8ab90*/  LDL.LU R12, [R1+0x334] ;  /* 0x00033400010c7983 */ /* 0x000ea20000300800 */
[----:B-1----:R-:W-:Y:S01]  /*8aba0*/  VIADD R0, R0, UR4 ;  /* 0x0000000400007c36 */ /* 0x002fe20008000000 */
[----:B------:R-:W-:Y:S01]  /*8abb0*/  ULDC UR4, c[0x0][0x248] ;  /* 0x0000920000047ab9 */ /* 0x000fe20000000800 */
[----:B---3--:R-:W-:-:S05]  /*8abc0*/  F2FP.SATFINITE.E4M3.F32.PACK_AB_MERGE_C R4, R18, R28, RZ ;  /* 0x0000001c1204723e */ /* 0x008fca00048070ff */
[----:B------:R-:W-:Y:S04]  /*8abd0*/  STL [R1+0x81c], R4 ;  /* 0x00081c0401007387 */ /* 0x000fe80000100800 */
[----:B------:R-:W3:Y:S04]  /*8abe0*/  LDL.LU R24, [R1+0x338] ;  /* 0x0003380001187983 */ /* 0x000ee80000300800 */
[----:B------:R-:W3:Y:S01]  /*8abf0*/  LDL.LU R25, [R1+0x33c] ;  /* 0x00033c0001197983 */ /* 0x000ee20000300800 */
        /* <DEDUP_REMOVED lines=10> */
[----:B------:R-:W4:Y:S01]  /*8aca0*/  LDL.LU R14, [R1+0x2fc] ;  /* 0x0002fc00010e7983 */ /* 0x000f220000300800 */
[----:B-1----:R-:W-:Y:S01]  /*8acb0*/  VIADD R0, R0, UR4 ;  /* 0x0000000400007c36 */ /* 0x002fe20008000000 */
[----:B------:R-:W-:-:S02]  /*8acc0*/  ULDC UR4, c[0x0][0x248] ;  /* 0x0000920000047ab9 */ /* 0x000fc40000000800 */
[----:B------:R-:W4:Y:S01]  /*8acd0*/  LDL.LU R6, [R1+0x2d0] ;  /* 0x0002d00001067983 */ /* 0x000f220000300800 */
[----:B------:R-:W-:-:S05]  /*8ace0*/  F2FP.SATFINITE.E4M3.F32.PACK_AB_MERGE_C R5, R11, R17, RZ ;  /* 0x000000110b05723e */ /* 0x000fca00048070ff */
[----:B------:R0:W-:Y:S04]  /*8acf0*/  STL [R1+0x834], R5 ;  /* 0x0008340501007387 */ /* 0x0001e80000100800 */
[----:B0-----:R-:W4:Y:S04]  /*8ad00*/  LDL.LU R5, [R1+0x2d4] ;  /* 0x0002d40001057983 */ /* 0x001f280000300800 */
[----:B------:R-:W4:Y:S04]  /*8ad10*/  LDL.LU R28, [R1+0x2d8] ;  /* 0x0002d800011c7983 */ /* 0x000f280000300800 */
[----:B------:R0:W-:Y:S04]  /*8ad20*/  STL [R1+0xc64], R0 ;  /* 0x000c640001007387 */ /* 0x0001e80000100800 */
[----:B------:R-:W4:Y:S04]  /*8ad30*/  LDL.LU R18, [R1+0x2dc] ;  /* 0x0002dc0001127983 */ /* 0x000f280000300800 */
[----:B------:R-:W4:Y:S04]  /*8ad40*/  LDL.LU R17, [R1+0x2c0] ;  /* 0x0002c00001117983 */ /* 0x000f280000300800 */
[----:B------:R-:W4:Y:S01]  /*8ad50*/  LDL.LU R11, [R1+0x2c4] ;  /* 0x0002c400010b7983 */ /* 0x000f220000300800 */
[----:B0-----:R-:W-:Y:S01]  /*8ad60*/  VIADD R0, R0, UR4 ;  /* 0x0000000400007c36 */ /* 0x001fe20008000000 */
[----:B------:R-:W-:Y:S01]  /*8ad70*/  ULDC UR4, c[0x0][0x248] ;  /* 0x0000920000047ab9 */ /* 0x000fe20000000800 */
[----:B--2---:R-:W-:-:S05]  /*8ad80*/  F2FP.SATFINITE.E4M3.F32.PACK_AB_MERGE_C R10, R19, R10, RZ ;  /* 0x0000000a130a723e */ /* 0x004fca00048070ff */
[----:B------:R0:W-:Y:S01]  /*8ad90*/  STL [R1+0x830], R10 ;  /* 0x0008300a01007387 */ /* 0x0001e20000100800 */
[----:B------:R-:W-:Y:S02]  /*8ada0*/  F2FP.SATFINITE.E4M3.F32.PACK_AB_MERGE_C R19, R21, R20, RZ ;  /* 0x000000141513723e */ /* 0x000fe400048070ff */
[----:B0-----:R-:W-:-:S03]  /*8adb0*/  F2FP.SATFINITE.E4M3.F32.PACK_AB_MERGE_C R10, R23, R22, RZ ;  /* 0x00000016170a723e */ /* 0x001fc600048070ff */
[----:B------:R-:W-:Y:S04]  /*8adc0*/  STL [R1+0x82c], R19 ;  /* 0x00082c1301007387 */ /* 0x000fe80000100800 */
[----:B------:R0:W-:Y:S01]  /*8add0*/  STL [R1+0x848], R10 ;  /* 0x0008480a01007387 */ /* 0x0001e20000100800 */
[----:B------:R-:W-:-:S03]  /*8ade0*/  F2FP.SATFINITE.E4M3.F32.PACK_AB_MERGE_C R2, R29, R2, RZ ;  /* 0x000000021d02723e */ /* 0x000fc600048070ff */
[----:B------:R1:W-:Y:S04]  /*8adf0*/  STL [R1+0xc6c], R0 ;  /* 0x000c6c0001007387 */ /* 0x0003e80000100800 */
[----:B------:R2:W-:Y:S01]  /*8ae00*/  STL [R1+0x844], R2 ;  /* 0x0008440201007387 */ /* 0x0005e20000100800 */
[----:B0-----:R-:W-:Y:S01]  /*8ae10*/  F2FP.SATFINITE.E4M3.F32.PACK_AB_MERGE_C R10, R12, R13, RZ ;  /* 0x0000000d0c0a723e */ /* 0x001fe200048070ff */
[----:B-1----:R-:W-:Y:S01]  /*8ae20*/  VIADD R0, R0, UR4 ;  /* 0x0000000400007c36 */ /* 0x002fe20008000000 */
[----:B------:R-:W-:Y:S01]  /*8ae30*/  ULDC UR4, c[0x0][0x248] ;  /* 0x0000920000047ab9 */ /* 0x000fe20000000800 */
[----:B--2---:R-:W2:Y:S04]  /*8ae40*/  LDL.LU R2, [R1+0x2c8] ;  /* 0x0002c80001027983 */ /* 0x004ea80000300800 */
[----:B------:R-:W2:Y:S04]  /*8ae50*/  LDL.LU R29, [R1+0x2cc] ;  /* 0x0002cc00011d7983 */ /* 0x000ea80000300800 */
[----:B------:R-:W-:Y:S04]  /*8ae60*/  STL [R1+0x840], R10 ;  /* 0x0008400a01007387 */ /* 0x000fe80000100800 */
[----:B------:R0:W-:Y:S04]  /*8ae70*/  STL [R1+0xc74], R0 ;  /* 0x000c740001007387 */ /* 0x0001e80000100800 */
[----:B------:R-:W2:Y:S04]  /*8ae80*/  LDL.LU R13, [R1+0x2a0] ;  /* 0x0002a000010d7983 */ /* 0x000ea80000300800 */
[----:B------:R-:W2:Y:S01]  /*8ae90*/  LDL.LU R12, [R1+0x2a4] ;  /* 0x0002a400010c7983 */ /* 0x000ea20000300800 */
[----:B0-----:R-:W-:Y:S01]  /*8aea0*/  VIADD R0, R0, UR4 ;  /* 0x0000000400007c36 */ /* 0x001fe20008000000 */
[----:B------:R-:W-:Y:S01]  /*8aeb0*/  ULDC UR4, c[0x0][0x248] ;  /* 0x0000920000047ab9 */ /* 0x000fe20000000800 */
[----:B---3--:R-:W-:-:S05]  /*8aec0*/  F2FP.SATFINITE.E4M3.F32.PACK_AB_MERGE_C R19, R25, R24, RZ ;  /* 0x000000181913723e */ /* 0x008fca00048070ff */
        /* <DEDUP_REMOVED lines=12> */
[----:B------:R-:W3:Y:S04]  /*8af90*/  LDL.LU R15, [R1+0x2a8] ;  /* 0x0002a800010f7983 */ /* 0x000ee80000300800 */
[----:B------:R1:W-:Y:S04]  /*8afa0*/  STL [R1+0x84c], R3 ;  /* 0x00084c0301007387 */ /* 0x0003e80000100800 */
[----:B------:R-:W3:Y:S01]  /*8afb0*/  LDL.LU R14, [R1+0x2ac] ;  /* 0x0002ac00010e7983 */ /* 0x000ee20000300800 */
[----:B0-----:R-:W-:Y:S01]  /*8afc0*/  VIADD R0, R0, UR4 ;  /* 0x0000000400007c36 */ /* 0x001fe20008000000 */
[----:B------:R-:W-:Y:S01]  /*8afd0*/  ULDC UR4, c[0x0][0x248] ;  /* 0x0000920000047ab9 */ /* 0x000fe20000000800 */
[----:B------:R-:W-:-:S05]  /*8afe0*/  F2FP.SATFINITE.E4M3.F32.PACK_AB_MERGE_C R4, R5, R6, RZ ;  /* 0x000000060504723e */ /* 0x000fca00048070ff */
[----:B------:R-:W-:Y:S01]  /*8aff0*/  STL [R1+0x868], R4 ;  /* 0x0008680401007387 */ /* 0x000fe20000100800 */
[----:B-1----:R-:W-:-:S03]  /*8b000*/  F2FP.SATFINITE.E4M3.F32.PACK_AB_MERGE_C R3, R18, R28, RZ ;  /* 0x0000001c1203723e */ /* 0x002fc600048070ff */
[----:B------:R0:W-:Y:S04]  /*8b010*/  STL [R1+0xc8c], R0 ;  /* 0x000c8c0001007387 */ /* 0x0001e80000100800 */
[----:B------:R1:W-:Y:S04]  /*8b020*/  STL [R1+0x864], R3 ;  /* 0x0008640301007387 */ /* 0x0003e80000100800 */
[----:B------:R-:W4:Y:S01]  /*8b030*/  LDL.LU R10, [R1+0x280] ;  /* 0x00028000010a7983 */ /* 0x000f220000300800 */
[----:B0-----:R-:W-:Y:S01]  /*8b040*/  VIADD R0, R0, UR4 ;  /* 0x0000000400007c36 */ /* 0x001fe20008000000 */
[----:B------:R-:W-:-:S02]  /*8b050*/  ULDC UR4, c[0x0][0x248] ;  /* 0x0000920000047ab9 */ /* 0x000fc40000000800 */
[----:B------:R-:W4:Y:S01]  /*8b060*/  LDL.LU R19, [R1+0x284] ;  /* 0x0002840001137983 */ /* 0x000f220000300800 */
[----:B-1----:R-:W-:-:S05]  /*8b070*/  F2FP.SATFINITE.E4M3.F32.PACK_AB_MERGE_C R3, R11, R17, RZ ;  /* 0x000000110b03723e */ /* 0x002fca00048070ff */
[----:B------:R-:W-:Y:S04]  /*8b080*/  STL [R1+0x860], R3 ;  /* 0x0008600301007387 */ /* 0x000fe80000100800 */
[----:B------:R0:W-:Y:S04]  /*8b090*/  STL [R1+0xc94], R0 ;  /* 0x000c940001007387 */ /* 0x0001e80000100800 */
        /* <DEDUP_REMOVED lines=8> */
[----:B0-----:R-:W-:Y:S01]  /*8b120*/  VIADD R0, R0, UR4 ;  /* 0x0000000400007c36 */ /* 0x001fe20008000000 */
[----:B------:R-:W-:Y:S01]  /*8b130*/  ULDC UR4, c[0x0][0x248] ;  /* 0x0000920000047ab9 */ /* 0x000fe20000000800 */
[----:B--2---:R-:W-:-:S05]  /*8b140*/  F2FP.SATFINITE.E4M3.F32.PACK_AB_MERGE_C R3, R29, R2, RZ ;  /* 0x000000021d03723e */ /* 0x004fca00048070ff */
[----:B------:R0:W-:Y:S04]  /*8b150*/  STL [R1+0x85c], R3 ;  /* 0x00085c0301007387 */ /* 0x0001e80000100800 */
[----:B------:R-:W2:Y:S04]  /*8b160*/  LDL.LU R24, [R1+0x238] ;  /* 0x0002380001187983 */ /* 0x000ea80000300800 */
[----:B------:R-:W2:Y:S01]  /*8b170*/  LDL.LU R25, [R1+0x23c] ;  /* 0x00023c0001197983 */ /* 0x000ea20000300800 */
[----:B------:R-:W-:-:S05]  /*8b180*/  F2FP.SATFINITE.E4M3.F32.PACK_AB_MERGE_C R2, R12, R13, RZ ;  /* 0x0000000d0c02723e */ /* 0x000fca00048070ff */
[----:B------:R-:W-:Y:S04]  /*8b190*/  STL [R1+0x880], R2 ;  /* 0x0008800201007387 */ /* 0x000fe80000100800 */
[----:B------:R1:W-:Y:S04]  /*8b1a0*/  STL [R1+0xc9c], R0 ;  /* 0x000c9c0001007387 */ /* 0x0003e80000100800 */
[----:B------:R-:W2:Y:S04]  /*8b1b0*/  LDL.LU R26, [R1+0x210] ;  /* 0x00021000011a7983 */ /* 0x000ea80000300800 */
[----:B------:R-:W2:Y:S04]  /*8b1c0*/  LDL.LU R27, [R1+0x214] ;  /* 0x00021400011b7983 */ /* 0x000ea80000300800 */
[----:B0-----:R-:W2:Y:S04]  /*8b1d0*/  LDL.LU R3, [R1+0x218] ;  /* 0x0002180001037983 */ /* 0x001ea80000300800 */
[----:B------:R-:W2:Y:S04]  /*8b1e0*/  LDL.LU R4, [R1+0x21c] ;  /* 0x00021c0001047983 */ /* 0x000ea80000300800 */
[----:B------:R-:W2:Y:S04]  /*8b1f0*/  LDL.LU R13, [R1+0x1f0] ;  /* 0x0001f000010d7983 */ /* 0x000ea80000300800 */
[----:B------:R-:W2:Y:S01]  /*8b200*/  LDL.LU R12, [R1+0x1f4] ;  /* 0x0001f400010c7983 */ /* 0x000ea20000300800 */
[----:B-1----:R-:W-:Y:S01]  /*8b210*/  VIADD R0, R0, UR4 ;  /* 0x0000000400007c36 */ /* 0x002fe20008000000 */
[----:B------:R-:W-:-:S02]  /*8b220*/  ULDC UR4, c[0x0][0x248] ;  /* 0x0000920000047ab9 */ /* 0x000fc40000000800 */
[----:B------:R-:W2:Y:S01]  /*8b230*/  LDL.LU R16, [R1+0x1f8] ;  /* 0x0001f80001107983 */ /* 0x000ea20000300800 */
[----:B---3--:R-:W-:-:S05]  /*8b240*/  F2FP.SATFINITE.E4M3.F32.PACK_AB_MERGE_C R2, R14, R15, RZ ;  /* 0x0000000f0e02723e */ /* 0x008fca00048070ff */
[----:B------:R0:W-:Y:S04]  /*8b250*/  STL [R1+0x878], R2 ;  /* 0x0008780201007387 */ /* 0x0001e80000100800 */
[----:B------:R-:W3:Y:S04]  /*8b260*/  LDL.LU R7, [R1+0x1fc] ;  /* 0x0001fc0001077983 */ /* 0x000ee80000300800 */
[----:B------:R-:W3:Y:S04]  /*8b270*/  LDL.LU R6, [R1+0x1d0] ;  /* 0x0001d00001067983 */ /* 0x000ee80000300800 */
[----:B------:R1:W-:Y:S04]  /*8b280*/  STL [R1+0xca4], R0 ;  /* 0x000ca40001007387 */ /* 0x0003e80000100800 */
[----:B------:R-:W3:Y:S04]  /*8b290*/  LDL.LU R5, [R1+0x1d4] ;  /* 0x0001d40001057983 */ /* 0x000ee80000300800 */
[----:B0-----:R-:W3:Y:S04]  /*8b2a0*/  LDL.LU R2, [R1+0x1d8] ;  /* 0x0001d80001027983 */ /* 0x001ee80000300800 */
[----:B------:R-:W3:Y:S04]  /*8b2b0*/  LDL.LU R29, [R1+0x1dc] ;  /* 0x0001dc00011d7983 */ /* 0x000ee80000300800 */
[----:B------:R-:W3:Y:S04]  /*8b2c0*/  LDL.LU R15, [R1+0x1b0] ;  /* 0x0001b000010f7983 */ /* 0x000ee80000300800 */
[----:B------:R-:W3:Y:S01]  /*8b2d0*/  LDL.LU R14, [R1+0x1b4] ;  /* 0x0001b400010e7983 */ /* 0x000ee20000300800 */
[----:B-1----:R-:W-:Y:S01]  /*8b2e0*/  VIADD R0, R0, UR4 ;  /* 0x0000000400007c36 */ /* 0x002fe20008000000 */
[----:B------:R-:W-:Y:S01]  /*8b2f0*/  ULDC UR4, c[0x0][0x248] ;  /* 0x0000920000047ab9 */ /* 0x000fe20000000800 */
[----:B----4-:R-:W-:-:S05]  /*8b300*/  F2FP.SATFINITE.E4M3.F32.PACK_AB_MERGE_C R19, R19, R10, RZ ;  /* 0x0000000a1313723e */ /* 0x010fca00048070ff */
[----:B------:R0:W-:Y:S01]  /*8b310*/  STL [R1+0x870], R19 ;  /* 0x0008701301007387 */ /* 0x0001e20000100800 */
[----:B------:R-:W-:-:S05]  /*8b320*/  F2FP.SATFINITE.E4M3.F32.PACK_AB_MERGE_C R10, R21, R20, RZ ;  /* 0x00000014150a723e */ /* 0x000fca00048070ff */
[----:B------:R1:W-:Y:S01]  /*8b330*/  STL [R1+0x86c], R10 ;  /* 0x00086c0a01007387 */ /* 0x0003e20000100800 */
[----:B0-----:R-:W-:-:S05]  /*8b340*/  F2FP.SATFINITE.E4M3.F32.PACK_AB_MERGE_C R19, R23, R22, RZ ;  /* 0x000000161713723e */ /* 0x001fca00048070ff */
[----:B------:R-:W-:Y:S01]  /*8b350*/  STL [R1+0x8b8], R19 ;  /* 0x0008b81301007387 */ /* 0x000fe20000100800 */
[----:B-1----:R-:W-:-:S03]  /*8b360*/  F2FP.SATFINITE.E4M3.F32.PACK_AB_MERGE_C R10, R18, R28, RZ ;  /* 0x0000001c120a723e */ /* 0x002fc600048070ff */
[----:B------:R0:W-:Y:S04]  /*8b370*/  STL [R1+0xcac], R0 ;  /* 0x000cac0001007387 */ /* 0x0001e80000100800 */
[----:B------:R1:W-:Y:S04]  /*8b380*/  STL [R1+0x8b4], R10 ;  /* 0x0008b40a01007387 */ /* 0x0003e80000100800 */
[----:B------:R-:W4:Y:S01]  /*8b390*/  LDL.LU R28, [R1+0x1b8] ;  /* 0x0001b800011c7983 */ /* 0x000f220000300800 */
[----:B0-----:R-:W-:Y:S01]  /*8b3a0*/  VIADD R0, R0, UR4 ;  /* 0x0000000400007c36 */ /* 0x001fe20008000000 */
[----:B------:R-:W-:Y:S01]  /*8b3b0*/  ULDC UR4, c[0x0][0x248] ;  /* 0x0000920000047ab9 */ /* 0x000fe20000000800 */
[----:B-1----:R-:W-:-:S02]  /*8b3c0*/  F2FP.SATFINITE.E4M3.F32.PACK_AB_MERGE_C R10, R11, R17, RZ ;  /* 0x000000110b0a723e */ /* 0x002fc400048070ff */
[----:B------:R-:W4:Y:S04]  /*8b3d0*/  LDL.LU R11, [R1+0x1bc] ;  /* 0x0001bc00010b7983 */ /* 0x000f280000300800 */
        /* <DEDUP_REMOVED lines=11> */
[----:B------:R-:W-:Y:S04]  /*8b490*/  STL [R1+0xcbc], R0 ;  /* 0x000cbc0001007387 */ /* 0x000fe80000100800 */
[----:B------:R0:W-:Y:S02]  /*8b4a0*/  STL [R1+0x8c4], R3 ;  /* 0x0008c40301007387 */ /* 0x0001e40000100800 */
[----:B0-----:R-:W-:Y:S02]  /*8b4b0*/  F2FP.SATFINITE.E4M3.F32.PACK_AB_MERGE_C R3, R12, R13, RZ ;  /* 0x0000000d0c03723e */ /* 0x001fe400048070ff */
[----:B------:R-:W2:Y:S04]  /*8b4c0*/  LDL.LU R13, [R1+0x198] ;  /* 0x00019800010d7983 */ /* 0x000ea80000300800 */
[----:B------:R-:W2:Y:S01]  /*8b4d0*/  LDL.LU R12, [R1+0x19c] ;  /* 0x00019c00010c7983 */ /* 0x000ea20000300800 */
[----:B------:R-:W-:Y:S01]  /*8b4e0*/  VIADD R0, R0, UR4 ;  /* 0x0000000400007c36 */ /* 0x000fe20008000000 */
[----:B------:R-:W-:-:S02]  /*8b4f0*/  ULDC UR4, c[0x0][0x248] ;  /* 0x0000920000047ab9 */ /* 0x000fc40000000800 */
[----:B------:R-:W-:Y:S04]  /*8b500*/  STL [R1+0x8c0], R3 ;  /* 0x0008c00301007387 */ /* 0x000fe80000100800 */
[----:B------:R0:W-:Y:S02]  /*8b510*/  STL [R1+0xcc4], R0 ;  /* 0x000cc40001007387 */ /* 0x0001e40000100800 */
[----:B0-----:R-:W-:Y:S01]  /*8b520*/  VIADD R0, R0, UR4 ;  /* 0x0000000400007c36 */ /* 0x001fe20008000000 */
[----:B------:R-:W-:Y:S01]  /*8b530*/  ULDC UR4, c[0x0][0x248] ;  /* 0x0000920000047ab9 */ /* 0x000fe20000000800 */
[----:B---3--:R-:W-:-:S05]  /*8b540*/  F2FP.SATFINITE.E4M3.F32.PACK_AB_MERGE_C R4, R7, R16, RZ ;  /* 0x000000100704723e */ /* 0x008fca00048070ff */
[----:B------:R-:W-:Y:S01]  /*8b550*/  STL [R1+0x8bc], R4 ;  /* 0x0008bc0401007387 */ /* 0x000fe20000100800 */
[----:B------:R-:W-:-:S05]  /*8b560*/  F2FP.SATFINITE.E4M3.F32.PACK_AB_MERGE_C R3, R5, R6, RZ ;  /* 0x000000060503723e */ /* 0x000fca00048070ff */
[----:B------:R0:W-:Y:S01]  /*8b570*/  STL [R1+0x8f8], R3 ;  /* 0x0008f80301007387 */ /* 0x0001e20000100800 */
[----:B------:R-:W-:-:S03]  /*8b580*/  F2FP.SATFINITE.E4M3.F32.PACK_AB_MERGE_C R2, R29, R2, RZ ;  /* 0x000000021d02723e */ /* 0x000fc600048070ff */
[----:B------:R1:W-:Y:S04]  /*8b590*/  STL [R1+0xccc], R0 ;  /* 0x000ccc0001007387 */ /* 0x0003e80000100800 */
[----:B------:R3:W-:Y:S01]  /*8b5a0*/  STL [R1+0x8f4], R2 ;  /* 0x0008f40201007387 */ /* 0x0007e20000100800 */
[----:B0-----:R-:W-:Y:S01]  /*8b5b0*/  VIADD R3, R0, UR4 ;  /* 0x0000000400037c36 */ /* 0x001fe20008000000 */
[----:B------:R-:W-:Y:S02]  /*8b5c0*/  ULDC UR4, c[0x0][0x248] ;  /* 0x0000920000047ab9 */ /* 0x000fe40000000800 */
[----:B------:R-:W2:Y:S04]  /*8b5d0*/  LDL.LU R10, [R1+0x170] ;  /* 0x00017000010a7983 */ /* 0x000ea80000300800 */
[----:B-1----:R-:W2:Y:S01]  /*8b5e0*/  LDL.LU R0, [R1+0x174] ;  /* 0x0001740001007983 */ /* 0x002ea20000300800 */
[----:B---3--:R-:W-:-:S05]  /*8b5f0*/  F2FP.SATFINITE.E4M3.F32.PACK_AB_MERGE_C R2, R14, R15, RZ ;  /* 0x0000000f0e02723e */ /* 0x008fca00048070ff */
[----:B------:R0:W-:Y:S04]  /*8b600*/  STL [R1+0x8f0], R2 ;  /* 0x0008f00201007387 */ /* 0x0001e80000100800 */
[----:B------:R1:W-:Y:S04]  /*8b610*/  STL [R1+0xcd4], R3 ;  /* 0x000cd40301007387 */ /* 0x0003e80000100800 */
        /* <DEDUP_REMOVED lines=8> */
[----:B----4-:R-:W-:Y:S01]  /*8b6a0*/  F2FP.SATFINITE.E4M3.F32.PACK_AB_MERGE_C R19, R11, R28, RZ ;  /* 0x0000001c0b13723e */ /* 0x010fe200048070ff */
[----:B------:R-:W-:Y:S01]  /*8b6b0*/  VIADD R11, R3, UR4 ;  /* 0x00000004030b7c36 */ /* 0x000fe20008000000 */
[----:B------:R-:W-:-:S03]  /*8b6c0*/  ULDC UR4, c[0x0][0x248] ;  /* 0x0000920000047ab9 */ /* 0x000fc60000000800 */
[----:B------:R0:W-:Y:S04]  /*8b6d0*/  STL [R1+0x8cc], R19 ;  /* 0x0008cc1301007387 */ /* 0x0001e80000100800 */
[----:B-1----:R-:W4:Y:S04]  /*8b6e0*/  LDL.LU R3, [R1+0x128] ;  /* 0x0001280001037983 */ /* 0x002f280000300800 */
[----:B0-----:R-:W4:Y:S01]  /*8b6f0*/  LDL.LU R19, [R1+0x12c] ;  /* 0x00012c0001137983 */ /* 0x001f220000300800 */
[----:B------:R-:W-:-:S05]  /*8b700*/  F2FP.SATFINITE.E4M3.F32.PACK_AB_MERGE_C R17, R17, R18, RZ ;  /* 0x000000121111723e */ /* 0x000fca00048070ff */
[----:B------:R0:W-:Y:S04]  /*8b710*/  STL [R1+0x918], R17 ;  /* 0x0009181101007387 */ /* 0x0001e80000100800 */
[----:B------:R-:W-:Y:S04]  /*8b720*/  STL [R1+0xcdc], R11 ;  /* 0x000cdc0b01007387 */ /* 0x000fe80000100800 */
[----:B------:R-:W4:Y:S04]  /*8b730*/  LDL.LU R20, [R1+0x100] ;  /* 0x0001000001147983 */ /* 0x000f280000300800 */
[----:B------:R-:W4:Y:S04]  /*8b740*/  LDL.LU R21, [R1+0x104] ;  /* 0x0001040001157983 */ /* 0x000f280000300800 */
[----:B------:R-:W4:Y:S04]  /*8b750*/  LDL.LU R22, [R1+0x108] ;  /* 0x0001080001167983 */ /* 0x000f280000300800 */
[----:B0-----:R-:W4:Y:S04]  /*8b760*/  LDL.LU R17, [R1+0x10c] ;  /* 0x00010c0001117983 */ /* 0x001f280000300800 */
[----:B------:R-:W4:Y:S04]  /*8b770*/  LDL.LU R23, [R1+0x270] ;  /* 0x0002700001177983 */ /* 0x000f280000300800 */
[----:B------:R-:W4:Y:S01]  /*8b780*/  LDL.LU R24, [R1+0x274] ;  /* 0x0002740001187983 */ /* 0x000f220000300800 */
[----:B--2---:R-:W-:-:S05]  /*8b790*/  F2FP.SATFINITE.E4M3.F32.PACK_AB_MERGE_C R12, R12, R13, RZ ;  /* 0x0000000d0c0c723e */ /* 0x004fca00048070ff */
        /* <DEDUP_REMOVED lines=8> */
[----:B0-----:R-:W2:Y:S01]  /*8b820*/  LDL.LU R12, [R1+0xf4] ;  /* 0x0000f400010c7983 */ /* 0x001ea20000300800 */
[----:B------:R-:W-:Y:S01]  /*8b830*/  VIADD R11, R11, UR4 ;  /* 0x000000040b0b7c36 */ /* 0x000fe20008000000 */
[----:B------:R-:W-:Y:S01]  /*8b840*/  ULDC UR4, c[0x0][0x248] ;  /* 0x0000920000047ab9 */ /* 0x000fe20000000800 */
[----:B------:R-:W-:-:S02]  /*8b850*/  F2FP.SATFINITE.E4M3.F32.PACK_AB_MERGE_C R0, R0, R10, RZ ;  /* 0x0000000a0000723e */ /* 0x000fc400048070ff */
[----:B------:R-:W2:Y:S04]  /*8b860*/  LDL.LU R10, [R1+0x24f0] ;  /* 0x0024f000010a7983 */ /* 0x000ea80000300800 */
[----:B------:R0:W-:Y:S04]  /*8b870*/  STL [R1+0x910], R0 ;  /* 0x0009100001007387 */ /* 0x0001e80000100800 */
[----:B0-----:R-:W2:Y:S01]  /*8b880*/  LDL.LU R0, [R1+0x24ec] ;  /* 0x0024ec0001007983 */ /* 0x001ea20000300800 */
[----:B---3--:R-:W-:-:S03]  /*8b890*/  F2FP.SATFINITE.E4M3.F32.PACK_AB_MERGE_C R5, R5, R2, RZ ;  /* 0x000000020505723e */ /* 0x008fc600048070ff */
[----:B------:R-:W3:Y:S04]  /*8b8a0*/  LDL.LU R2, [R1+0x24e8] ;  /* 0x0024e80001027983 */ /* 0x000ee80000300800 */
[----:B------:R0:W-:Y:S01]  /*8b8b0*/  STL [R1+0x90c], R5 ;  /* 0x00090c0501007387 */ /* 0x0001e20000100800 */
[----:B------:R-:W-:-:S03]  /*8b8c0*/  F2FP.SATFINITE.E4M3.F32.PACK_AB_MERGE_C R7, R7, R6, RZ ;  /* 0x000000060707723e */ /* 0x000fc600048070ff */
[----:B0-----:R-:W3:Y:S01]  /*8b8d0*/  LDL.LU R5, [R1+0x24e4] ;  /* 0x0024e40001057983 */ /* 0x001ee20000300800 */
[----:B------:R-:W-:-:S03]  /*8b8e0*/  F2FP.SATFINITE.E4M3.F32.PACK_AB_MERGE_C R4, R4, R16, RZ ;  /* 0x000000100404723e */ /* 0x000fc600048070ff */
[----:B------:R0:W-:Y:S04]  /*8b8f0*/  STL [R1+0xce4], R11 ;  /* 0x000ce40b01007387 */ /* 0x0001e80000100800 */
[----:B------:R-:W3:Y:S04]  /*8b900*/  LDL.LU R6, [R1+0x24e0] ;  /* 0x0024e00001067983 */ /* 0x000ee80000300800 */
[----:B------:R1:W-:Y:S01]  /*8b910*/  STL [R1+0x938], R7 ;  /* 0x0009380701007387 */ /* 0x0003e20000100800 */
[----:B0-----:R-:W-:Y:S01]  /*8b920*/  VIADD R11, R11, UR4 ;  /* 0x000000040b0b7c36 */ /* 0x001fe20008000000 */
[----:B------:R-:W-:Y:S01]  /*8b930*/  ULDC UR4, c[0x0][0x248] ;  /* 0x0000920000047ab9 */ /* 0x000fe20000000800 */
[----:B------:R-:W-:Y:S01]  /*8b940*/  F2FP.SATFINITE.E4M3.F32.PACK_AB_MERGE_C R14, R14, R15, RZ ;  /* 0x0000000f0e0e723e */ /* 0x000fe200048070ff */
[----:B-1----:R-:W3:Y:S04]  /*8b950*/  LDL.LU R7, [R1+0x24dc] ;  /* 0x0024dc0001077983 */ /* 0x002ee80000300800 */
[----:B------:R-:W3:Y:S04]  /*8b960*/  LDL.LU R16, [R1+0x24d8] ;  /* 0x0024d80001107983 */ /* 0x000ee80000300800 */
[----:B------:R0:W-:Y:S01]  /*8b970*/  STL [R1+0x934], R4 ;  /* 0x0009340401007387 */ /* 0x0001e20000100800 */
[----:B----4-:R-:W-:-:S03]  /*8b980*/  F2FP.SATFINITE.E4M3.F32.PACK_AB_MERGE_C R19, R19, R3, RZ ;  /* 0x000000031313723e */ /* 0x010fc600048070ff */
[----:B0-----:R-:W4:Y:S04]  /*8b990*/  LDL.LU R4, [R1+0x24d4] ;  /* 0x0024d40001047983 */ /* 0x001f280000300800 */
[----:B------:R0:W-:Y:S04]  /*8b9a0*/  STL [R1+0xcec], R11 ;  /* 0x000cec0b01007387 */ /* 0x0001e80000100800 */
[----:B------:R-:W4:Y:S01]  /*8b9b0*/  LDL.LU R15, [R1+0xf8] ;  /* 0x0000f800010f7983 */ /* 0x000f220000300800 */
[----:B0-----:R-:W-:-:S03]  /*8b9c0*/  VIADD R11, R11, UR4 ;  /* 0x000000040b0b7c36 */ /* 0x001fc60008000000 */
[----:B------:R0:W-:Y:S01]  /*8b9d0*/  STL [R1+0x930], R14 ;  /* 0x0009300e01007387 */ /* 0x0001e20000100800 */
[----:B------:R-:W-:-:S03]  /*8b9e0*/  ULDC UR4, c[0x0][0x248] ;  /* 0x0000920000047ab9 */ /* 0x000fc60000000800 */
[----:B0-----:R-:W4:Y:S04]  /*8b9f0*/  LDL.LU R14, [R1+0xfc] ;  /* 0x0000fc00010e7983 */ /* 0x001f280000300800 */
[----:B------:R0:W-:Y:S04]  /*8ba00*/  STL [R1+0xcf4], R11 ;  /* 0x000cf40b01007387 */ /* 0x0001e80000100800 */
[----:B------:R-:W4:Y:S04]  /*8ba10*/  LDL.LU R3, [R1+0x24d0] ;  /* 0x0024d00001037983 */ /* 0x000f280000300800 */
[----:B------:R1:W-:Y:S01]  /*8ba20*/  STL [R1+0x92c], R19 ;  /* 0x00092c1301007387 */ /* 0x0003e20000100800 */
[----:B0-----:R-:W-:Y:S01]  /*8ba30*/  VIADD R11, R11, UR4 ;  /* 0x000000040b0b7c36 */ /* 0x001fe20008000000 */
[----:B------:R-:W-:Y:S01]  /*8ba40*/  ULDC UR4, c[0x0][0x248] ;  /* 0x0000920000047ab9 */ /* 0x000fe20000000800 */
[----:B-1----:R-:W-:-:S03]  /*8ba50*/  F2FP.SATFINITE.E4M3.F32.PACK_AB_MERGE_C R19, R21, R20, RZ ;  /* 0x000000141513723e */ /* 0x002fc600048070ff */
[----:B------:R0:W-:Y:S04]  /*8ba60*/  STL [R1+0xcfc], R11 ;  /* 0x000cfc0b01007387 */ /* 0x0001e80000100800 */
[----:B------:R1:W-:Y:S01]  /*8ba70*/  STL [R1+0x958], R19 ;  /* 0x0009581301007387 */ /* 0x0003e20000100800 */
[----:B0-----:R-:W-:Y:S01]  /*8ba80*/  VIADD R11, R11, UR4 ;  /* 0x000000040b0b7c36 */ /* 0x001fe20008000000 */
[----:B------:R-:W-:Y:S01]  /*8ba90*/  ULDC UR4, c[0x0][0x248] ;  /* 0x0000920000047ab9 */ /* 0x000fe20000000800 */
[----:B-1----:R-:W-:Y:S02]  /*8baa0*/  F2FP.SATFINITE.E4M3.F32.PACK_AB_MERGE_C R19, R17, R22, RZ ;  /* 0x000000161113723e */ /* 0x002fe400048070ff */
[----:B------:R-:W4:Y:S04]  /*8bab0*/  LDL.LU R17, [R1+0x240c] ;  /* 0x00240c0001117983 */ /* 0x000f280000300800 */
[----:B------:R0:W-:Y:S01]  /*8bac0*/  STL [R1+0x950], R19 ;  /* 0x0009501301007387 */ /* 0x0001e20000100800 */
[----:B--2---:R-:W-:-:S03]  /*8bad0*/  F2FP.SATFINITE.E4M3.F32.PACK_AB_MERGE_C R20, R26, R25, RZ ;  /* 0x000000191a14723e */ /* 0x004fc600048070ff */
[----:B------:R1:W-:Y:S01]  /*8bae0*/  STL [R1+0xd04], R11 ;  /* 0x000d040b01007387 */ /* 0x0003e20000100800 */
[----:B0-----:R-:W-:Y:S01]  /*8baf0*/  F2FP.SATFINITE.E4M3.F32.PACK_AB_MERGE_C R19, R24, R23, RZ ;  /* 0x000000171813723e */ /* 0x001fe200048070ff */
[----:B-1----:R-:W-:-:S04]  /*8bb00*/  VIADD R11, R11, UR4 ;  /* 0x000000040b0b7c36 */ /* 0x002fc80008000000 */
[----:B------:R0:W-:Y:S01]  /*8bb10*/  STL [R1+0x948], R19 ;  /* 0x0009481301007387 */ /* 0x0001e20000100800 */
[----:B------:R-:W-:-:S03]  /*8bb20*/  ULDC UR4, c[0x0][0x248] ;  /* 0x0000920000047ab9 */ /* 0x000fc60000000800 */
[----:B------:R-:W-:Y:S01]  /*8bb30*/  STL [R1+0x940], R20 ;  /* 0x0009401401007387 */ /* 0x000fe20000100800 */
[----:B------:R-:W-:-:S03]  /*8bb40*/  F2FP.SATFINITE.E4M3.F32.PACK_AB_MERGE_C R18, R18, R28, RZ ;  /* 0x0000001c1212723e */ /* 0x000fc600048070ff */
[----:B------:R1:W-:Y:S01]  /*8bb50*/  STL [R1+0xd0c], R11 ;  /* 0x000d0c0b01007387 */ /* 0x0003e20000100800 */
[----:B0-----:R-:W-:Y:S02]  /*8bb60*/  F2FP.SATFINITE.E4M3.F32.PACK_AB_MERGE_C R19, R29, R27, RZ ;  /* 0x0000001b1d13723e */ /* 0x001fe400048070ff */
[----:B------:R-:W-:Y:S01]  /*8bb70*/  F2FP.SATFINITE.E4M3.F32.PACK_AB_MERGE_C R13, R12, R13, RZ ;  /* 0x0000000d0c0d723e */ /* 0x000fe200048070ff */
[----:B-1----:R-:W-:Y:S01]  /*8bb80*/  VIADD R11, R11, UR4 ;  /* 0x000000040b0b7c36 */ /* 0x002fe20008000000 */
[----:B------:R-:W-:Y:S01]  /*8bb90*/  ULDC UR4, c[0x0][0x248] ;  /* 0x0000920000047ab9 */ /* 0x000fe20000000800 */
[----:B------:R-:W-:Y:S02]  /*8bba0*/  STL [R1+0x968], R19 ;  /* 0x0009681301007387 */ /* 0x000fe40000100800 */
[----:B------:R-:W-:Y:S02]  /*8bbb0*/  VIADD R12, R11, UR4 ;  /* 0x000000040b0c7c36 */ /* 0x000fe40008000000 */
[----:B------:R-:W-:Y:S04]  /*8bbc0*/  STL [R1+0x964], R18 ;  /* 0x0009641201007387 */ /* 0x000fe80000100800 */
[----:B------:R-:W-:Y:S04]  /*8bbd0*/  STL [R1+0xd14], R11 ;  /* 0x000d140b01007387 */ /* 0x000fe80000100800 */
[----:B------:R0:W-:Y:S04]  /*8bbe0*/  STL [R1+0x960], R13 ;  /* 0x0009600d01007387 */ /* 0x0001e80000100800 */
[----:B------:R1:W-:Y:S04]  /*8bbf0*/  STL [R1+0xd1c], R12 ;  /* 0x000d1c0c01007387 */ /* 0x0003e80000100800 */
[----:B0-----:R-:W2:Y:S01]  /*8bc00*/  LDL.LU R13, [R1+0x2410] ;  /* 0x00241000010d7983 */ /* 0x001ea20000300800 */
[----:B------:R-:W0:Y:S01]  /*8bc10*/  S2R R11, SR_TID.X ;  /* 0x00000000000b7919 */ /* 0x000e220000002100 */
[----:B-1----:R-:W-:Y:S01]  /*8bc20*/  VIADD R12, R12, UR6 ;  /* 0x000000060c0c7c36 */ /* 0x002fe20008000000 */
[----:B------:R-:W-:-:S02]  /*8bc30*/  UMOV UR4, 0x400 ;  /* 0x0000040000047882 */ /* 0x000fc40000000000 */
[----:B------:R-:W-:Y:S02]  /*8bc40*/  ULEA UR4, UR5, UR4, 0x18 ;  /* 0x0000000405047291 */ /* 0x000fe4000f8ec03f */
[----:B------:R1:W-:Y:S01]  /*8bc50*/  STL [R1+0xd24], R12 ;  /* 0x000d240c01007387 */ /* 0x0003e20000100800 */
[----:B------:R-:W-:Y:S01]  /*8bc60*/  ULDC UR5, c[0x0][0x248] ;  /* 0x0000920000057ab9 */ /* 0x000fe20000000800 */
[----:B-1----:R-:W-:Y:S01]  /*8bc70*/  VIADD R12, R12, UR7 ;  /* 0x000000070c0c7c36 */ /* 0x002fe20008000000 */
[----:B------:R-:W-:-:S04]  /*8bc80*/  ULDC.64 UR6, c[0x0][0x228] ;  /* 0x00008a0000067ab9 */ /* 0x000fc80000000a00 */
[----:B------:R1:W-:Y:S01]  /*8bc90*/  STL [R1+0xd2c], R12 ;  /* 0x000d2c0c01007387 */ /* 0x0003e20000100800 */
[----:B0-----:R-:W-:-:S05]  /*8bca0*/  IMAD.SHL.U32 R11, R11, 0x20, RZ ;  /* 0x000000200b0b7824 */ /* 0x001fca00078e00ff */
[----:B------:R-:W-:Y:S01]  /*8bcb0*/  LOP3.LUT R11, R11, 0x400, RZ, 0xc0, !PT ;  /* 0x000004000b0b7812 */ /* 0x000fe200078ec0ff */
[----:B-1----:R-:W-:Y:S01]  /*8bcc0*/  VIADD R12, R12, UR5 ;  /* 0x000000050c0c7c36 */ /* 0x002fe20008000000 */
[----:B------:R-:W-:Y:S01]  /*8bcd0*/  ULDC UR5, c[0x0][0x248] ;  /* 0x0000920000057ab9 */ /* 0x000fe20000000800 */
[----:B---3--:R-:W-:Y:S02]  /*8bce0*/  LOP3.LUT R2, R2, 0xfeffffff, RZ, 0xc0, !PT ;  /* 0xfeffffff02027812 */ /* 0x008fe400078ec0ff */
[----:B----4-:R-:W-:-:S05]  /*8bcf0*/  F2FP.SATFINITE.E4M3.F32.PACK_AB_MERGE_C R14, R14, R15, RZ ;  /* 0x0000000f0e0e723e */ /* 0x010fca00048070ff */
[----:B------:R-:W-:Y:S01]  /*8bd00*/  STL [R1+0x95c], R14 ;  /* 0x00095c0e01007387 */ /* 0x000fe20000100800 */
[----:B------:R-:W-:-:S04]  /*8bd10*/  LOP3.LUT R28, R17, 0x1f0, RZ, 0xc0, !PT ;  /* 0x000001f0111c7812 */ /* 0x000fc800078ec0ff */
[----:B------:R-:W-:Y:S02]  /*8bd20*/  IADD3 R28, R28, UR4, R11 ;  /* 0x000000041c1c7c10 */ /* 0x000fe4000fffe00b */
[----:B------:R-:W-:Y:S01]  /*8bd30*/  MOV R11, UR4 ;  /* 0x00000004000b7c02 */ /* 0x000fe20008000f00 */
[----:B------:R-:W-:Y:S01]  /*8bd40*/  VIADD R27, R0, 0xc1 ;  /* 0x000000c1001b7836 */ /* 0x000fe20000000000 */
[----:B------:R-:W-:Y:S01]  /*8bd50*/  ULDC UR4, c[0x0][0x22c] ;  /* 0x00008b0000047ab9 */ /* 0x000fe20000000800 */
[----:B------:R-:W-:Y:S04]  /*8bd60*/  STL [R1+0x2488], R28 ;  /* 0x0024881c01007387 */ /* 0x000fe80000100800 */
[----:B------:R0:W-:Y:S04]  /*8bd70*/  STL [R1+0xd34], R12 ;  /* 0x000d340c01007387 */ /* 0x0001e80000100800 */
[----:B------:R1:W-:Y:S01]  /*8bd80*/  STL [R1+0x7e8], R11 ;  /* 0x0007e80b01007387 */ /* 0x0003e20000100800 */
[----:B0-----:R-:W-:Y:S01]  /*8bd90*/  VIADD R12, R12, UR5 ;  /* 0x000000050c0c7c36 */ /* 0x001fe20008000000 */
[----:B------:R-:W-:-:S03]  /*8bda0*/  ULDC UR5, c[0x0][0x248] ;  /* 0x0000920000057ab9 */ /* 0x000fc60000000800 */
[----:B------:R-:W-:Y:S01]  /*8bdb0*/  VIADD R14, R12, UR5 ;  /* 0x000000050c0e7c36 */ /* 0x000fe20008000000 */
[----:B------:R0:W-:Y:S01]  /*8bdc0*/  STL [R1+0xd3c], R12 ;  /* 0x000d3c0c01007387 */ /* 0x0001e20000100800 */
[----:B------:R-:W-:Y:S01]  /*8bdd0*/  ULDC UR5, c[0x0][0x248] ;  /* 0x0000920000057ab9 */ /* 0x000fe20000000800 */
[C---:B-1----:R-:W-:Y:S02]  /*8bde0*/  VIADD R11, R0.reuse, 0x1ff ;  /* 0x000001ff000b7836 */ /* 0x042fe40000000000 */
[----:B0-----:R-:W-:Y:S01]  /*8bdf0*/  VIADD R12, R0, 0xb1 ;  /* 0x000000b1000c7836 */ /* 0x001fe20000000000 */
[----:B------:R0:W-:Y:S02]  /*8be00*/  STL [R1+0xd44], R14 ;  /* 0x000d440e01007387 */ /* 0x0001e40000100800 */
[----:B0-----:R-:W-:Y:S01]  /*8be10*/  VIADD R14, R14, UR5 ;  /* 0x000000050e0e7c36 */ /* 0x001fe20008000000 */
[----:B------:R-:W-:Y:S01]  /*8be20*/  ULDC UR5, c[0x0][0x248] ;  /* 0x0000920000057ab9 */ /* 0x000fe20000000800 */
[----:B--2---:R-:W-:-:S03]  /*8be30*/  ISETP.GE.AND P6, PT, R13, UR6, PT ;  /* 0x000000060d007c0c */ /* 0x004fc6000bfc6270 */
[----:B------:R0:W-:Y:S01]  /*8be40*/  STL [R1+0xd4c], R14 ;  /* 0x000d4c0e01007387 */ /* 0x0001e20000100800 */
[----:B------:R-:W-:Y:S01]  /*8be50*/  ULDC UR6, c[0x0][0x22c] ;  /* 0x00008b0000067ab9 */ /* 0x000fe20000000800 */
[----:B------:R-:W-:Y:S01]  /*8be60*/  ISETP.LT.AND P0, PT, R12, UR7, !P6 ;  /* 0x000000070c007c0c */ /* 0x000fe2000f701270 */
[----:B------:R-:W-:Y:S01]  /*8be70*/  ULDC UR7, c[0x0][0x248] ;  /* 0x0000920000077ab9 */ /* 0x000fe20000000800 */
[----:B------:R-:W-:Y:S01]  /*8be80*/  ISETP.LT.AND P5, PT, R11, UR8, !P6 ;  /* 0x000000080b007c0c */ /* 0x000fe2000f7a1270 */
[----:B------:R-:W-:Y:S01]  /*8be90*/  VIADD R11, R0, 0xb0 ;  /* 0x000000b0000b7836 */ /* 0x000fe20000000000 */
[----:B------:R-:W-:Y:S01]  /*8bea0*/  ULDC UR8, c[0x0][0x248] ;  /* 0x0000920000087ab9 */ /* 0x000fe20000000800 */
[----:B0-----:R-:W-:Y:S01]  /*8beb0*/  VIADD R14, R14, UR5 ;  /* 0x000000050e0e7c36 */ /* 0x001fe20008000000 */
[----:B------:R-:W-:-:S03]  /*8bec0*/  ULDC UR5, c[0x0][0x248] ;  /* 0x0000920000057ab9 */ /* 0x000fc60000000800 */
[----:B------:R-:W-:-:S04]  /*8bed0*/  VIADD R12, R14, UR5 ;  /* 0x000000050e0c7c36 */ /* 0x000fc80008000000 */
[----:B------:R-:W-:Y:S01]  /*8bee0*/  @P0 LOP3.LUT R2, R2, 0x1000000, RZ, 0xfc, !PT ;  /* 0x0100000002020812 */ /* 0x000fe200078efcff */
[----:B------:R-:W-:Y:S01]  /*8bef0*/  STL [R1+0xd54], R14 ;  /* 0x000d540e01007387 */ /* 0x000fe20000100800 */
[----:B------:R-:W-:Y:S01]  /*8bf00*/  ISETP.LT.AND P0, PT, R11, UR6, !P6 ;  /* 0x000000060b007c0c */ /* 0x000fe2000f701270 */
[----:B------:R-:W-:Y:S02]  /*8bf10*/  ULDC UR5, c[0x0][0x248] ;  /* 0x0000920000057ab9 */ /* 0x000fe40000000800 */
[----:B------:R0:W-:Y:S01]  /*8bf20*/  STL [R1+0xd5c], R12 ;  /* 0x000d5c0c01007387 */ /* 0x0001e20000100800 */
[----:B------:R-:W-:Y:S01]  /*8bf30*/  VIADD R11, R0, 0xaf ;  /* 0x000000af000b7836 */ /* 0x000fe20000000000 */
[----:B------:R-:W-:Y:S01]  /*8bf40*/  LOP3.LUT R2, R2, 0xff7fffff, RZ, 0xc0, !PT ;  /* 0xff7fffff02027812 */ /* 0x000fe200078ec0ff */
[----:B------:R-:W-:Y:S01]  /*8bf50*/  ULDC UR6, c[0x0][0x22c] ;  /* 0x00008b0000067ab9 */ /* 0x000fe20000000800 */
[----:B0-----:R-:W-:Y:S01]  /*8bf60*/  VIADD R12, R12, UR5 ;  /* 0x000000050c0c7c36 */ /* 0x001fe20008000000 */
[----:B------:R-:W-:-:S05]  /*8bf70*/  ULDC UR5, c[0x0][0x248] ;  /* 0x0000920000057ab9 */ /* 0x000fca0000000800 */
[----:B------:R-:W-:Y:S01]  /*8bf80*/  @P0 LOP3.LUT R2, R2, 0x800000, RZ, 0xfc, !PT ;  /* 0x0080000002020812 */ /* 0x000fe200078efcff */
[----:B------:R0:W-:Y:S01]  /*8bf90*/  STL [R1+0xd64], R12 ;  /* 0x000d640c01007387 */ /* 0x0001e20000100800 */
[----:B------:R-:W-:Y:S01]  /*8bfa0*/  ISETP.LT.AND P0, PT, R11, UR6, !P6 ;  /* 0x000000060b007c0c */ /* 0x000fe2000f701270 */
[----:B------:R-:W-:Y:S01]  /*8bfb0*/  ULDC UR6, c[0x0][0x248] ;  /* 0x0000920000067ab9 */ /* 0x000fe20000000800 */
[----:B0-----:R-:W-:Y:S01]  /*8bfc0*/  VIADD R12, R12, UR5 ;  /* 0x000000050c0c7c36 */ /* 0x001fe20008000000 */
[----:B------:R-:W-:-:S04]  /*8bfd0*/  ULDC UR5, c[0x0][0x244] ;  /* 0x0000910000057ab9 */ /* 0x000fc80000000800 */
[----:B------:R0:W-:Y:S01]  /*8bfe0*/  STL [R1+0xd6c], R12 ;  /* 0x000d6c0c01007387 */ /* 0x0001e20000100800 */
[----:B------:R-:W-:Y:S01]  /*8bff0*/  LOP3.LUT R2, R2, 0xffbfffff, RZ, 0xc0, !PT ;  /* 0xffbfffff02027812 */ /* 0x000fe200078ec0ff */
[----:B------:R-:W-:Y:S01]  /*8c000*/  IMAD R17, R13, UR5, RZ ;  /* 0x000000050d117c24 */ /* 0x000fe2000f8e02ff */
[----:B------:R-:W-:Y:S01]  /*8c010*/  ULDC UR5, c[0x0][0x22c] ;  /* 0x00008b0000057ab9 */ /* 0x000fe20000000800 */
[----:B0-----:R-:W-:-:S05]  /*8c020*/  VIADD R12, R12, UR6 ;  /* 0x000000060c0c7c36 */ /* 0x001fca0008000000 */
[----:B------:R0:W-:Y:S01]  /*8c030*/  STL [R1+0xd74], R12 ;  /* 0x000d740c01007387 */ /* 0x0001e20000100800 */
[----:B------:R-:W-:Y:S01]  /*8c040*/  VIADD R11, R0, 0xae ;  /* 0x000000ae000b7836 */ /* 0x000fe20000000000 */
[----:B------:R-:W-:Y:S01]  /*8c050*/  @P0 LOP3.LUT R2, R2, 0x400000, RZ, 0xfc, !PT ;  /* 0x0040000002020812 */ /* 0x000fe200078efcff */
[----:B0-----:R-:W-:Y:S01]  /*8c060*/  VIADD R12, R12, UR7 ;  /* 0x000000070c0c7c36 */ /* 0x001fe20008000000 */
[----:B------:R-:W-:Y:S02]  /*8c070*/  ULDC.64 UR6, c[0x0][0x220] ;  /* 0x0000880000067ab9 */ /* 0x000fe40000000a00 */
[----:B------:R-:W-:Y:S01]  /*8c080*/  ISETP.LT.AND P1, PT, R11, UR5, !P6 ;  /* 0x000000050b007c0c */ /* 0x000fe2000f721270 */
[----:B------:R-:W-:Y:S01]  /*8c090*/  ULDC UR5, c[0x0][0x248] ;  /* 0x0000920000057ab9 */ /* 0x000fe20000000800 */
[----:B------:R0:W-:Y:S01]  /*8c0a0*/  STL [R1+0xd7c], R12 ;  /* 0x000d7c0c01007387 */ /* 0x0001e20000100800 */
[----:B------:R-:W-:Y:S01]  /*8c0b0*/  IADD3 R18, P0, R17, UR6, RZ ;  /* 0x0000000611127c10 */ /* 0x000fe2000ff1e0ff */
[----:B------:R-:W-:-:S03]  /*8c0c0*/  ULDC UR6, c[0x0][0x248] ;  /* 0x0000920000067ab9 */ /* 0x000fc60000000800 */
[----:B------:R-:W-:Y:S01]  /*8c0d0*/  LEA.HI.X.SX32 R17, R17, UR7, 0x1, P0 ;  /* 0x0000000711117c11 */ /* 0x000fe200080f0eff */
[----:B------:R-:W-:Y:S01]  /*8c0e0*/  ULDC UR7, c[0x0][0x248] ;  /* 0x0000920000077ab9 */ /* 0x000fe20000000800 */
[----:B0-----:R-:W-:Y:S01]  /*8c0f0*/  VIADD R12, R12, UR8 ;  /* 0x000000080c0c7c36 */ /* 0x001fe20008000000 */
[----:B------:R-:W-:-:S03]  /*8c100*/  ULDC UR8, c[0x0][0x248] ;  /* 0x0000920000087ab9 */ /* 0x000fc60000000800 */
[----:B------:R-:W-:Y:S01]  /*8c110*/  VIADD R14, R12, UR5 ;  /* 0x000000050c0e7c36 */ /* 0x000fe20008000000 */
[----:B------:R0:W-:Y:S01]  /*8c120*/  STL [R1+0xd84], R12 ;  /* 0x000d840c01007387 */ /* 0x0001e20000100800 */
[----:B------:R-:W-:Y:S01]  /*8c130*/  ULDC UR5, c[0x0][0x248] ;  /* 0x0000920000057ab9 */ /* 0x000fe20000000800 */
[----:B0-----:R-:W-:-:S04]  /*8c140*/  IADD3 R12, P0, R10, R18, RZ ;  /* 0x000000120a0c7210 */ /* 0x001fc80007f1e0ff */
[----:B------:R-:W-:Y:S01]  /*8c150*/  LEA.HI.X.SX32 R13, R10, R17, 0x1, P0 ;  /* 0x000000110a0d7211 */ /* 0x000fe200000f0eff */
[----:B------:R-:W-:Y:S01]  /*8c160*/  STL [R1+0xd8c], R14 ;  /* 0x000d8c0e01007387 */ /* 0x000fe20000100800 */
[----:B------:R-:W-:Y:S01]  /*8c170*/  VIADD R11, R14, UR5 ;  /* 0x000000050e0b7c36 */ /* 0x000fe20008000000 */
[----:B------:R-:W-:Y:S02]  /*8c180*/  ULDC UR5, c[0x0][0x248] ;  /* 0x0000920000057ab9 */ /* 0x000fe40000000800 */
[----:B------:R0:W-:Y:S04]  /*8c190*/  STL.64 [R1+0x368], R12 ;  /* 0x0003680c01007387 */ /* 0x0001e80000100a00 */
[----:B------:R1:W-:Y:S01]  /*8c1a0*/  STL [R1+0xd94], R11 ;  /* 0x000d940b01007387 */ /* 0x0003e20000100800 */
[----:B0-----:R-:W-:Y:S01]  /*8c1b0*/  IADD3 R12, P0, R9, R18, RZ ;  /* 0x00000012090c7210 */ /* 0x001fe20007f1e0ff */
[----:B-1----:R-:W-:Y:S01]  /*8c1c0*/  VIADD R11, R11, UR6 ;  /* 0x000000060b0b7c36 */ /* 0x002fe20008000000 */
[----:B------:R-:W-:-:S02]  /*8c1d0*/  ULDC UR6, c[0x0][0x248] ;  /* 0x0000920000067ab9 */ /* 0x000fc40000000800 */
[----:B------:R-:W-:Y:S01]  /*8c1e0*/  LEA.HI.X.SX32 R13, R9, R17, 0x1, P0 ;  /* 0x00000011090d7211 */ /* 0x000fe200000f0eff */
[----:B------:R-:W-:Y:S01]  /*8c1f0*/  VIADD R10, R11, UR5 ;  /* 0x000000050b0a7c36 */ /* 0x000fe20008000000 */
[----:B------:R-:W-:Y:S01]  /*8c200*/  ULDC UR5, c[0x0][0x22c] ;  /* 0x00008b0000057ab9 */ /* 0x000fe20000000800 */
[----:B------:R-:W-:Y:S02]  /*8c210*/  VIADD R9, R0, 0xad ;  /* 0x000000ad00097836 */ /* 0x000fe40000000000 */
[----:B------:R0:W-:Y:S04]  /*8c220*/  STL.64 [R1+0x378], R12 ;  /* 0x0003780c01007387 */ /* 0x0001e80000100a00 */
[----:B------:R-:W-:Y:S04]  /*8c230*/  STL [R1+0xd9c], R11 ;  /* 0x000d9c0b01007387 */ /* 0x000fe80000100800 */
[----:B------:R-:W-:Y:S01]  /*8c240*/  STL [R1+0x2428], R18 ;  /* 0x0024281201007387 */ /* 0x000fe20000100800 */
[----:B0-----:R-:W-:-:S03]  /*8c250*/  IADD3 R12, P0, R8, R18, RZ ;  /* 0x00000012080c7210 */ /* 0x001fc60007f1e0ff */
[----:B------:R0:W-:Y:S01]  /*8c260*/  STL [R1+0xda4], R10 ;  /* 0x000da40a01007387 */ /* 0x0001e20000100800 */
[----:B------:R-:W-:Y:S02]  /*8c270*/  LEA.HI.X.SX32 R13, R8, R17, 0x1, P0 ;  /* 0x00000011080d7211 */ /* 0x000fe400000f0eff */
[----:B------:R-:W-:Y:S01]  /*8c280*/  ISETP.LT.AND P0, PT, R9, UR5, !P6 ;  /* 0x0000000509007c0c */ /* 0x000fe2000f701270 */
[----:B------:R-:W-:Y:S01]  /*8c290*/  ULDC UR5, c[0x0][0x248] ;  /* 0x0000920000057ab9 */ /* 0x000fe20000000800 */
[----:B0-----:R-:W-:Y:S01]  /*8c2a0*/  VIADD R10, R10, UR6 ;  /* 0x000000060a0a7c36 */ /* 0x001fe20008000000 */
[----:B------:R-:W-:Y:S01]  /*8c2b0*/  STL [R1+0x242c], R17 ;  /* 0x00242c1101007387 */ /* 0x000fe20000100800 */
[----:B------:R-:W-:Y:S02]  /*8c2c0*/  ULDC UR6, c[0x0][0x248] ;  /* 0x0000920000067ab9 */ /* 0x000fe40000000800 */
[----:B------:R-:W-:Y:S01]  /*8c2d0*/  VIADD R8, R10, UR5 ;  /* 0x000000050a087c36 */ /* 0x000fe20008000000 */
[----:B------:R-:W-:Y:S01]  /*8c2e0*/  STL.64 [R1+0x380], R12 ;  /* 0x0003800c01007387 */ /* 0x000fe20000100a00 */
[----:B------:R-:W-:-:S03]  /*8c2f0*/  ULDC UR5, c[0x0][0x248] ;  /* 0x0000920000057ab9 */ /* 0x000fc60000000800 */
[----:B------:R-:W-:Y:S04]  /*8c300*/  STL [R1+0xdac], R10 ;  /* 0x000dac0a01007387 */ /* 0x000fe80000100800 */
[----:B------:R0:W-:Y:S02]  /*8c310*/  STL [R1+0xdb4], R8 ;  /* 0x000db40801007387 */ /* 0x0001e40000100800 */
[----:B0-----:R-:W-:Y:S01]  /*8c320*/  VIADD R8, R8, UR6 ;  /* 0x0000000608087c36 */ /* 0x001fe20008000000 */
[----:B------:R-:W-:-:S04]  /*8c330*/  ULDC UR6, c[0x0][0x248] ;  /* 0x0000920000067ab9 */ /* 0x000fc80000000800 */
        /* <DEDUP_REMOVED lines=16> */
[----:B0-----:R-:W-:Y:S02]  /*8c440*/  VIADD R8, R8, UR11 ;  /* 0x0000000b08087c36 */ /* 0x001fe40008000000 */
[C---:B------:R-:W-:Y:S02]  /*8c450*/  VIADD R26, R0.reuse, 0xe0 ;  /* 0x000000e0001a7836 */ /* 0x040fe40000000000 */
[C---:B------:R-:W-:Y:S01]  /*8c460*/  VIADD R25, R0.reuse, 0x100 ;  /* 0x0000010000197836 */ /* 0x040fe20000000000 */
[----:B------:R0:W-:Y:S01]  /*8c470*/  STL [R1+0xdec], R8 ;  /* 0x000dec0801007387 */ /* 0x0001e20000100800 */
[C---:B------:R-:W-:Y:S02]  /*8c480*/  VIADD R11, R0.reuse, 0xb2 ;  /* 0x000000b2000b7836 */ /* 0x040fe40000000000 */
[----:B------:R-:W-:-:S02]  /*8c490*/  VIADD R24, R0, 0x120 ;  /* 0x0000012000187836 */ /* 0x000fc40000000000 */
[C---:B------:R-:W-:Y:S02]  /*8c4a0*/  VIADD R20, R0.reuse, 0x19f ;  /* 0x0000019f00147836 */ /* 0x040fe40000000000 */
[----:B------:R-:W-:Y:S01]  /*8c4b0*/  VIADD R19, R0, 0x1bf ;  /* 0x000001bf00137836 */ /* 0x000fe20000000000 */
[----:B------:R-:W-:Y:S01]  /*8c4c0*/  LOP3.LUT R2, R2, 0xffdfffff, RZ, 0xc0, !PT ;  /* 0xffdfffff02027812 */ /* 0x000fe200078ec0ff */
[----:B------:R-:W-:Y:S01]  /*8c4d0*/  VIADD R10, R0, 0xb3 ;  /* 0x000000b3000a7836 */ /* 0x000fe20000000000 */
[----:B------:R-:W-:Y:S01]  /*8c4e0*/  LOP3.LUT R5, R5, 0x7fffffff, RZ, 0xc0, !PT ;  /* 0x7fffffff05057812 */ /* 0x000fe200078ec0ff */
[----:B0-----:R-:W-:Y:S01]  /*8c4f0*/  VIADD R8, R8, UR5 ;  /* 0x0000000508087c36 */ /* 0x001fe20008000000 */
[----:B------:R-:W-:Y:S01]  /*8c500*/  ULDC UR5, c[0x0][0x248] ;  /* 0x0000920000057ab9 */ /* 0x000fe20000000800 */
[----:B------:R-:W-:Y:S01]  /*8c510*/  VIADD R9, R0, 0xb4 ;  /* 0x000000b400097836 */ /* 0x000fe20000000000 */
[----:B------:R-:W-:Y:S02]  /*8c520*/  LOP3.LUT R6, R6, 0x7fffffff, RZ, 0xc0, !PT ;  /* 0x7fffffff06067812 */ /* 0x000fe400078ec0ff */
[----:B------:R-:W-:Y:S01]  /*8c530*/  LOP3.LUT R7, R7, 0x7fffffff, RZ, 0xc0, !PT ;  /* 0x7fffffff07077812 */ /* 0x000fe200078ec0ff */
[----:B------:R0:W-:Y:S01]  /*8c540*/  STL [R1+0xdf4], R8 ;  /* 0x000df40801007387 */ /* 0x0001e20000100800 */
[----:B------:R-:W-:-:S02]  /*8c550*/  LOP3.LUT R16, R16, 0x7fffffff, RZ, 0xc0, !PT ;  /* 0x7fffffff10107812 */ /* 0x000fc400078ec0ff */
[----:B------:R-:W-:Y:S02]  /*8c560*/  LOP3.LUT R4, R4, 0x7fffffff, RZ, 0xc0, !PT ;  /* 0x7fffffff04047812 */ /* 0x000fe400078ec0ff */
[----:B------:R-:W-:Y:S01]  /*8c570*/  LOP3.LUT R3, R3, 0xffffffdf, RZ, 0xc0, !PT ;  /* 0xffffffdf03037812 */ /* 0x000fe200078ec0ff */
[----:B------:R-:W-:Y:S01]  /*8c580*/  VIADD R23, R0, 0x140 ;  /* 0x0000014000177836 */ /* 0x000fe20000000000 */
[----:B------:R-:W-:Y:S01]  /*8c590*/  ULDC UR11, c[0x0][0x22c] ;  /* 0x00008b00000b7ab9 */ /* 0x000fe20000000800 */
[----:B0-----:R-:W-:Y:S01]  /*8c5a0*/  VIADD R8, R8, UR12 ;  /* 0x0000000c08087c36 */ /* 0x001fe20008000000 */
[----:B------:R-:W-:Y:S01]  /*8c5b0*/  @P1 LOP3.LUT R2, R2, 0x200000, RZ, 0xfc, !PT ;  /* 0x0020000002021812 */ /* 0x000fe200078efcff */
[----:B------:R-:W-:Y:S01]  /*8c5c0*/  VIADD R22, R0, 0x160 ;  /* 0x0000016000167836 */ /* 0x000fe20000000000 */
[----:B------:R-:W-:Y:S02]  /*8c5d0*/  ULDC UR12, c[0x0][0x22c] ;  /* 0x00008b00000c7ab9 */ /* 0x000fe40000000800 */
[----:B------:R0:W-:Y:S02]  /*8c5e0*/  STL [R1+0xdfc], R8 ;  /* 0x000dfc0801007387 */ /* 0x0001e40000100800 */
[----:B0-----:R-:W-:Y:S01]  /*8c5f0*/  VIADD R8, R8, UR13 ;  /* 0x0000000d08087c36 */ /* 0x001fe20008000000 */
[----:B------:R-:W-:Y:S01]  /*8c600*/  LOP3.LUT R2, R2, 0xffefffff, RZ, 0xc0, !PT ;  /* 0xffefffff02027812 */ /* 0x000fe200078ec0ff */
[----:B------:R-:W-:Y:S01]  /*8c610*/  VIADD R21, R0, 0x180 ;  /* 0x0000018000157836 */ /* 0x000fe20000000000 */
[----:B------:R-:W-:-:S02]  /*8c620*/  ULDC UR13, c[0x0][0x22c] ;  /* 0x00008b00000d7ab9 */ /* 0x000fc40000000800 */
[----:B------:R0:W-:Y:S02]  /*8c630*/  STL [R1+0xe04], R8 ;  /* 0x000e040801007387 */ /* 0x0001e40000100800 */
        /* <DEDUP_REMOVED lines=47> */
[----:B------:R-:W-:-:S03]  /*8c930*/  ULDC UR6, c[0x0][0x22c] ;  /* 0x00008b0000067ab9 */ /* 0x000fc60000000800 */
[----:B------:R-:W-:Y:S01]  /*8c940*/  VIADD R28, R8, UR5 ;  /* 0x00000005081c7c36 */ /* 0x000fe20008000000 */
[----:B------:R-:W-:Y:S01]  /*8c950*/  STL [R1+0xe7c], R8 ;  /* 0x000e7c0801007387 */ /* 0x000fe20000100800 */
[C---:B------:R-:W-:Y:S01]  /*8c960*/  VIADD R12, R0.reuse, 0x1fa ;  /* 0x000001fa000c7836 */ /* 0x040fe20000000000 */
[----:B------:R-:W-:Y:S02]  /*8c970*/  ULDC UR5, c[0x0][0x22c] ;  /* 0x00008b0000057ab9 */ /* 0x000fe40000000800 */
[----:B------:R-:W-:Y:S04]  /*8c980*/  STL [R1+0xe84], R28 ;  /* 0x000e841c01007387 */ /* 0x000fe80000100800 */
[----:B------:R-:W-:Y:S04]  /*8c990*/  STL [R1+0x248c], R28 ;  /* 0x00248c1c01007387 */ /* 0x000fe80000100800 */
[----:B------:R0:W-:Y:S04]  /*8c9a0*/  STL [R1+0x528], R11 ;  /* 0x0005280b01007387 */ /* 0x0001e80000100800 */
[----:B------:R1:W-:Y:S04]  /*8c9b0*/  STL [R1+0x524], R10 ;  /* 0x0005240a01007387 */ /* 0x0003e80000100800 */
[----:B------:R2:W-:Y:S01]  /*8c9c0*/  STL [R1+0x520], R9 ;  /* 0x0005200901007387 */ /* 0x0005e20000100800 */
[----:B0-----:R-:W-:-:S02]  /*8c9d0*/  VIADD R11, R0, 0xb5 ;  /* 0x000000b5000b7836 */ /* 0x001fc40000000000 */
        /* <DEDUP_REMOVED lines=22> */
[----:B------:R-:W-:Y:S01]  /*8cb40*/  STL [R1+0x24c0], R27 ;  /* 0x0024c01b01007387 */ /* 0x000fe20000100800 */
[----:B0-----:R-:W-:-:S03]  /*8cb50*/  VIADD R11, R0, 0xc2 ;  /* 0x000000c2000b7836 */ /* 0x001fc60000000000 */
[----:B------:R0:W-:Y:S01]  /*8cb60*/  STL [R1+0x4f0], R9 ;  /* 0x0004f00901007387 */ /* 0x0001e20000100800 */
[----:B-1----:R-:W-:-:S03]  /*8cb70*/  VIADD R10, R0, 0xc3 ;  /* 0x000000c3000a7836 */ /* 0x002fc60000000000 */
[----:B------:R1:W-:Y:S01]  /*8cb80*/  STL [R1+0x4e8], R11 ;  /* 0x0004e80b01007387 */ /* 0x0003e20000100800 */
[----:B0-----:R-:W-:-:S03]  /*8cb90*/  VIADD R9, R0, 0xc4 ;  /* 0x000000c400097836 */ /* 0x001fc60000000000 */
[----:B------:R0:W-:Y:S01]  /*8cba0*/  STL [R1+0x4e4], R10 ;  /* 0x0004e40a01007387 */ /* 0x0001e20000100800 */
[----:B-1----:R-:W-:-:S03]  /*8cbb0*/  VIADD R11, R0, 0xc5 ;  /* 0x000000c5000b7836 */ /* 0x002fc60000000000 */
[----:B------:R1:W-:Y:S01]  /*8cbc0*/  STL [R1+0x4e0], R9 ;  /* 0x0004e00901007387 */ /* 0x0003e20000100800 */
[----:B0-----:R-:W-:-:S03]  /*8cbd0*/  VIADD R10, R0, 0xc6 ;  /* 0x000000c6000a7836 */ /* 0x001fc60000000000 */
        /* <DEDUP_REMOVED lines=51> */
[----:B------:R-:W-:Y:S04]  /*8cf10*/  STL [R1+0x24c4], R26 ;  /* 0x0024c41a01007387 */ /* 0x000fe80000100800 */
[----:B------:R2:W-:Y:S01]  /*8cf20*/  STL [R1+0x474], R9 ;  /* 0x0004740901007387 */ /* 0x0005e20000100800 */
[C---:B0-----:R-:W-:Y:S02]  /*8cf30*/  VIADD R11, R0.reuse, 0xe2 ;  /* 0x000000e2000b7836 */ /* 0x041fe40000000000 */
[----:B-1----:R-:W-:-:S02]  /*8cf40*/  VIADD R10, R0, 0xe3 ;  /* 0x000000e3000a7836 */ /* 0x002fc40000000000 */
[----:B--2---:R-:W-:-:S05]  /*8cf50*/  VIADD R9, R0, 0xe1 ;  /* 0x000000e100097836 */ /* 0x004fca0000000000 */
[----:B------:R0:W-:Y:S04]  /*8cf60*/  STL [R1+0x46c], R9 ;  /* 0x00046c0901007387 */ /* 0x0001e80000100800 */
        /* <DEDUP_REMOVED lines=185> */
[C---:B-1----:R-:W-:Y:S02]  /*8db00*/  VIADD R10, R0.reuse, 0x141 ;  /* 0x00000141000a7836 */ /* 0x042fe40000000000 */
[----:B--2---:R-:W-:-:S03]  /*8db10*/  VIADD R9, R0, 0x143 ;  /* 0x0000014300097836 */ /* 0x004fc60000000000 */
        /* <DEDUP_REMOVED lines=71> */
[----:B------:R0:W-:Y:S04]  /*8df90*/  STL [R1+0x240], R10 ;  /* 0x0002400a01007387 */ /* 0x0001e80000100800 */
[----:B------:R2:W-:Y:S01]  /*8dfa0*/  STL [R1+0x23c], R9 ;  /* 0x00023c0901007387 */ /* 0x0005e20000100800 */
[C---:B-1----:R-:W-:Y:S02]  /*8dfb0*/  VIADD R11, R0.reuse, 0x168 ;  /* 0x00000168000b7836 */ /* 0x042fe40000000000 */
[----:B0-----:R-:W-:-:S03]  /*8dfc0*/  VIADD R10, R0, 0x169 ;  /* 0x00000169000a7836 */ /* 0x001fc60000000000 */
        /* <DEDUP_REMOVED lines=171> */
[C---:B-1----:R-:W-:Y:S02]  /*8ea80*/  VIADD R10, R0.reuse, 0x1c2 ;  /* 0x000001c2000a7836 */ /* 0x042fe40000000000 */
[----:B0-----:R-:W-:-:S05]  /*8ea90*/  VIADD R9, R0, 0x1c0 ;  /* 0x000001c000097836 */ /* 0x001fca0000000000 */
        /* <DEDUP_REMOVED lines=86> */
[C---:B------:R-:W-:Y:S01]  /*8f000*/  VIADD R27, R0.reuse, 0xac ;  /* 0x000000ac001b7836 */ /* 0x040fe20000000000 */
[----:B------:R-:W-:Y:S01]  /*8f010*/  MOV R20, UR4 ;  /* 0x0000000400147c02 */ /* 0x000fe20008000f00 */
[----:B------:R-:W-:Y:S01]  /*8f020*/  ULDC UR4, c[0x0][0x22c] ;  /* 0x00008b0000047ab9 */ /* 0x000fe20000000800 */
[----:B------:R2:W-:Y:S01]  /*8f030*/  STL [R1+0x28], R10 ;  /* 0x0000280a01007387 */ /* 0x0005e20000100800 */
[C---:B0-----:R-:W-:Y:S01]  /*8f040*/  VIADD R9, R0.reuse, 0x1ed ;  /* 0x000001ed00097836 */ /* 0x041fe20000000000 */
[----:B------:R-:W-:Y:S01]  /*8f050*/  ISETP.LT.AND P0, PT, R27, UR4, !P6 ;  /* 0x000000041b007c0c */ /* 0x000fe2000f701270 */
[----:B-1----:R-:W-:-:S03]  /*8f060*/  VIADD R11, R0, 0x1ee ;  /* 0x000001ee000b7836 */ /* 0x002fc60000000000 */
[----:B------:R0:W-:Y:S01]  /*8f070*/  STL [R1+0x24], R9 ;  /* 0x0000240901007387 */ /* 0x0001e20000100800 */
[----:B--2---:R-:W-:-:S03]  /*8f080*/  VIADD R10, R0, 0x1ef ;  /* 0x000001ef000a7836 */ /* 0x004fc60000000000 */
[----:B------:R1:W-:Y:S01]  /*8f090*/  STL [R1+0x20], R11 ;  /* 0x0000200b01007387 */ /* 0x0003e20000100800 */
[C---:B------:R-:W-:Y:S02]  /*8f0a0*/  VIADD R28, R0.reuse, 0x1f4 ;  /* 0x000001f4001c7836 */ /* 0x040fe40000000000 */
[C---:B------:R-:W-:Y:S01]  /*8f0b0*/  VIADD R25, R0.reuse, 0xab ;  /* 0x000000ab00197836 */ /* 0x040fe20000000000 */
[----:B------:R2:W-:Y:S01]  /*8f0c0*/  STL [R1+0x1c], R10 ;  /* 0x00001c0a01007387 */ /* 0x0005e20000100800 */
[C---:B------:R-:W-:Y:S01]  /*8f0d0*/  VIADD R27, R0.reuse, 0xaa ;  /* 0x000000aa001b7836 */ /* 0x040fe20000000000 */
[----:B------:R-:W-:Y:S01]  /*8f0e0*/  MOV R24, UR32 ;  /* 0x0000002000187c02 */ /* 0x000fe20008000f00 */
[----:B0-----:R-:W-:Y:S01]  /*8f0f0*/  VIADD R9, R0, 0x1f0 ;  /* 0x000001f000097836 */ /* 0x001fe20000000000 */
[----:B------:R-:W-:Y:S01]  /*8f100*/  @P0 LOP3.LUT R2, R2, 0x80000, RZ, 0xfc, !PT ;  /* 0x0008000002020812 */ /* 0x000fe200078efcff */
[----:B------:R-:W-:Y:S01]  /*8f110*/  ULDC UR32, c[0x0][0x22c] ;  /* 0x00008b0000207ab9 */ /* 0x000fe20000000800 */
[----:B-1----:R-:W-:-:S02]  /*8f120*/  VIADD R11, R0, 0x1f1 ;  /* 0x000001f1000b7836 */ /* 0x002fc40000000000 */
[C---:B------:R-:W-:Y:S01]  /*8f130*/  VIADD R26, R0.reuse, 0xa9 ;  /* 0x000000a9001a7836 */ /* 0x040fe20000000000 */
[----:B------:R-:W-:Y:S01]  /*8f140*/  MOV R19, UR33 ;  /* 0x0000002100137c02 */ /* 0x000fe20008000f00 */
[----:B--2---:R-:W-:Y:S01]  /*8f150*/  VIADD R10, R0, 0x1f2 ;  /* 0x000001f2000a7836 */ /* 0x004fe20000000000 */
[----:B------:R-:W-:Y:S01]  /*8f160*/  STL [R1+0x18], R9 ;  /* 0x0000180901007387 */ /* 0x000fe20000100800 */
[----:B------:R-:W-:Y:S01]  /*8f170*/  ISETP.LT.AND P2, PT, R27, UR32, !P6 ;  /* 0x000000201b007c0c */ /* 0x000fe2000f741270 */
[----:B------:R-:W-:Y:S01]  /*8f180*/  ULDC UR33, c[0x0][0x22c] ;  /* 0x00008b0000217ab9 */ /* 0x000fe20000000800 */
[----:B------:R-:W-:Y:S01]  /*8f190*/  ULDC UR4, c[0x0][0x22c] ;  /* 0x00008b0000047ab9 */ /* 0x000fe20000000800 */
[----:B------:R-:W-:Y:S01]  /*8f1a0*/  STL [R1+0x14], R11 ;  /* 0x0000140b01007387 */ /* 0x000fe20000100800 */
[----:B------:R-:W-:Y:S01]  /*8f1b0*/  LOP3.LUT R2, R2, 0xfffbffff, RZ, 0xc0, !PT ;  /* 0xfffbffff02027812 */ /* 0x000fe200078ec0ff */
[----:B------:R-:W-:Y:S01]  /*8f1c0*/  VIADD R27, R0, 0xa8 ;  /* 0x000000a8001b7836 */ /* 0x000fe20000000000 */
[----:B------:R-:W-:Y:S01]  /*8f1d0*/  ULDC UR32, c[0x0][0x22c] ;  /* 0x00008b0000207ab9 */ /* 0x000fe20000000800 */
[----:B------:R-:W-:Y:S04]  /*8f1e0*/  STL [R1+0x10], R10 ;  /* 0x0000100a01007387 */ /* 0x000fe80000100800 */
[----:B------:R0:W-:Y:S02]  /*8f1f0*/  STL [R1+0x24a0], R28 ;  /* 0x0024a01c01007387 */ /* 0x0001e40000100800 */
[----:B0-----:R-:W-:Y:S01]  /*8f200*/  MOV R28, UR61 ;  /* 0x0000003d001c7c02 */ /* 0x001fe20008000f00 */
[----:B------:R-:W-:-:S02]  /*8f210*/  ULDC UR61, c[0x0][0x22c] ;  /* 0x00008b00003d7ab9 */ /* 0x000fc40000000800 */
[----:B------:R-:W-:Y:S02]  /*8f220*/  ISETP.LT.AND P0, PT, R25, UR61, !P6 ;  /* 0x0000003d19007c0c */ /* 0x000fe4000f701270 */
[----:B------:R-:W-:Y:S01]  /*8f230*/  ISETP.LT.AND P1, PT, R26, UR33, !P6 ;  /* 0x000000211a007c0c */ /* 0x000fe2000f721270 */
[----:B------:R-:W-:Y:S01]  /*8f240*/  VIADD R25, R0, 0xa7 ;  /* 0x000000a700197836 */ /* 0x000fe20000000000 */
[----:B------:R-:W-:-:S09]  /*8f250*/  ULDC UR61, c[0x0][0x22c] ;  /* 0x00008b00003d7ab9 */ /* 0x000fd20000000800 */
[----:B------:R-:W-:Y:S01]  /*8f260*/  @P0 LOP3.LUT R2, R2, 0x40000, RZ, 0xfc, !PT ;  /* 0x0004000002020812 */ /* 0x000fe200078efcff */
[----:B------:R-:W-:Y:S01]  /*8f270*/  VIADD R26, R0, 0xa5 ;  /* 0x000000a5001a7836 */ /* 0x000fe20000000000 */
[----:B------:R-:W-:Y:S02]  /*8f280*/  ULDC UR33, c[0x0][0x22c] ;  /* 0x00008b0000217ab9 */ /* 0x000fe40000000800 */
[----:B------:R-:W-:-:S04]  /*8f290*/  LOP3.LUT R2, R2, 0xfffdffff, RZ, 0xc0, !PT ;  /* 0xfffdffff02027812 */ /* 0x000fc800078ec0ff */
[----:B------:R-:W-:Y:S02]  /*8f2a0*/  @P2 LOP3.LUT R2, R2, 0x20000, RZ, 0xfc, !PT ;  /* 0x0002000002022812 */ /* 0x000fe400078efcff */
[----:B------:R-:W-:Y:S02]  /*8f2b0*/  ISETP.LT.AND P0, PT, R27, UR4, !P6 ;  /* 0x000000041b007c0c */ /* 0x000fe4000f701270 */
[----:B------:R-:W-:Y:S01]  /*8f2c0*/  LOP3.LUT R2, R2, 0xfffeffff, RZ, 0xc0, !PT ;  /* 0xfffeffff02027812 */ /* 0x000fe200078ec0ff */
[----:B------:R-:W-:Y:S01]  /*8f2d0*/  VIADD R27, R0, 0xa6 ;  /* 0x000000a6001b7836 */ /* 0x000fe20000000000 */
[----:B------:R-:W-:Y:S02]  /*8f2e0*/  ULDC UR4, c[0x0][0x22c] ;  /* 0x00008b0000047ab9 */ /* 0x000fe40000000800 */
[----:B------:R-:W-:-:S04]  /*8f2f0*/  @P1 LOP3.LUT R2, R2, 0x10000, RZ, 0xfc, !PT ;  /* 0x0001000002021812 */ /* 0x000fc800078efcff */
[----:B------:R-:W-:-:S04]  /*8f300*/  LOP3.LUT R2, R2, 0xffff7fff, RZ, 0xc0, !PT ;  /* 0xffff7fff02027812 */ /* 0x000fc800078ec0ff */
[----:B------:R-:W-:Y:S02]  /*8f310*/  @P0 LOP3.LUT R2, R2, 0x8000, RZ, 0xfc, !PT ;  /* 0x0000800002020812 */ /* 0x000fe400078efcff */
[----:B------:R-:W-:Y:S02]  /*8f320*/  ISETP.LT.AND P0, PT, R25, UR61, !P6 ;  /* 0x0000003d19007c0c */ /* 0x000fe4000f701270 */
[----:B------:R-:W-:Y:S02]  /*8f330*/  ISETP.LT.AND P2, PT, R27, UR32, !P6 ;  /* 0x000000201b007c0c */ /* 0x000fe4000f741270 */
[----:B------:R-:W-:Y:S02]  /*8f340*/  LOP3.LUT R2, R2, 0xffffbfff, RZ, 0xc0, !PT ;  /* 0xffffbfff02027812 */ /* 0x000fe400078ec0ff */
[----:B------:R-:W-:Y:S01]  /*8f350*/  ISETP.LT.AND P1, PT, R26, UR33, !P6 ;  /* 0x000000211a007c0c */ /* 0x000fe2000f721270 */
[C---:B------:R-:W-:Y:S01]  /*8f360*/  VIADD R27, R0.reuse, 0xa4 ;  /* 0x000000a4001b7836 */ /* 0x040fe20000000000 */
[----:B------:R-:W-:Y:S01]  /*8f370*/  ULDC UR61, c[0x0][0x22c] ;  /* 0x00008b00003d7ab9 */ /* 0x000fe20000000800 */
[----:B------:R-:W-:Y:S01]  /*8f380*/  VIADD R25, R0, 0xa3 ;  /* 0x000000a300197836 */ /* 0x000fe20000000000 */
[----:B------:R-:W-:-:S03]  /*8f390*/  ULDC UR32, c[0x0][0x22c] ;  /* 0x00008b0000207ab9 */ /* 0x000fc60000000800 */
        /* <DEDUP_REMOVED lines=53> */
[----:B------:R-:W-:Y:S01]  /*8f6f0*/  ISETP.LT.AND P2, PT, R27, UR32, !P6 ;  /* 0x000000201b007c0c */ /* 0x000fe2000f741270 */
[----:B------:R-:W-:Y:S01]  /*8f700*/  VIADD R27, R0, 0x98 ;  /* 0x00000098001b7836 */ /* 0x000fe20000000000 */
[----:B------:R-:W-:Y:S01]  /*8f710*/  LOP3.LUT R2, R2, 0xfffffffb, RZ, 0xc0, !PT ;  /* 0xfffffffb02027812 */ /* 0x000fe200078ec0ff */
[----:B------:R-:W-:Y:S01]  /*8f720*/  VIADD R25, R0, 0x97 ;  /* 0x0000009700197836 */ /* 0x000fe20000000000 */
[----:B------:R-:W-:Y:S01]  /*8f730*/  ULDC UR61, c[0x0][0x22c] ;  /* 0x00008b00003d7ab9 */ /* 0x000fe20000000800 */
[----:B------:R-:W-:Y:S01]  /*8f740*/  ISETP.LT.AND P1, PT, R26, UR33, !P6 ;  /* 0x000000211a007c0c */ /* 0x000fe2000f721270 */
[----:B------:R-:W-:-:S05]  /*8f750*/  ULDC UR32, c[0x0][0x22c] ;  /* 0x00008b0000207ab9 */ /* 0x000fca0000000800 */
[----:B------:R-:W-:Y:S01]  /*8f760*/  @P0 LOP3.LUT R2, R2, 0x4, RZ, 0xfc, !PT ;  /* 0x0000000402020812 */ /* 0x000fe200078efcff */
[C---:B------:R-:W-:Y:S01]  /*8f770*/  VIADD R26, R0.reuse, 0x95 ;  /* 0x00000095001a7836 */ /* 0x040fe20000000000 */
[----:B------:R-:W-:Y:S01]  /*8f780*/  ISETP.LT.AND P0, PT, R27, UR4, !P6 ;  /* 0x000000041b007c0c */ /* 0x000fe2000f701270 */
[----:B------:R-:W-:Y:S01]  /*8f790*/  VIADD R27, R0, 0x96 ;  /* 0x00000096001b7836 */ /* 0x000fe20000000000 */
[----:B------:R-:W-:Y:S01]  /*8f7a0*/  LOP3.LUT R2, R2, 0xfffffffd, RZ, 0xc0, !PT ;  /* 0xfffffffd02027812 */ /* 0x000fe200078ec0ff */
[----:B------:R-:W-:Y:S01]  /*8f7b0*/  ULDC UR33, c[0x0][0x22c] ;  /* 0x00008b0000217ab9 */ /* 0x000fe20000000800 */
[----:B------:R-:W-:-:S09]  /*8f7c0*/  ULDC UR4, c[0x0][0x22c] ;  /* 0x00008b0000047ab9 */ /* 0x000fd20000000800 */
[----:B------:R-:W-:Y:S02]  /*8f7d0*/  @P0 LOP3.LUT R5, R5, 0x80000000, RZ, 0xfc, !PT ;  /* 0x8000000005050812 */ /* 0x000fe400078efcff */
[----:B------:R-:W-:Y:S02]  /*8f7e0*/  ISETP.LT.AND P0, PT, R25, UR61, !P6 ;  /* 0x0000003d19007c0c */ /* 0x000fe4000f701270 */
[----:B------:R-:W-:Y:S02]  /*8f7f0*/  @P2 LOP3.LUT R2, R2, 0x2, RZ, 0xfc, !PT ;  /* 0x0000000202022812 */ /* 0x000fe400078efcff */
[----:B------:R-:W-:Y:S01]  /*8f800*/  LOP3.LUT R5, R5, 0xbfffffff, RZ, 0xc0, !PT ;  /* 0xbfffffff05057812 */ /* 0x000fe200078ec0ff */
[----:B------:R-:W-:Y:S01]  /*8f810*/  VIADD R25, R0, 0x93 ;  /* 0x0000009300197836 */ /* 0x000fe20000000000 */
[----:B------:R-:W-:Y:S01]  /*8f820*/  ISETP.LT.AND P2, PT, R27, UR32, !P6 ;  /* 0x000000201b007c0c */ /* 0x000fe2000f741270 */
[----:B------:R-:W-:Y:S01]  /*8f830*/  ULDC UR61, c[0x0][0x22c] ;  /* 0x00008b00003d7ab9 */ /* 0x000fe20000000800 */
[----:B------:R-:W-:-:S05]  /*8f840*/  LOP3.LUT R2, R2, 0xfffffffe, RZ, 0xc0, !PT ;  /* 0xfffffffe02027812 */ /* 0x000fca00078ec0ff */
[----:B------:R-:W-:Y:S01]  /*8f850*/  @P0 LOP3.LUT R5, R5, 0x40000000, RZ, 0xfc, !PT ;  /* 0x4000000005050812 */ /* 0x000fe200078efcff */
[----:B------:R-:W-:Y:S01]  /*8f860*/  VIADD R27, R0, 0x94 ;  /* 0x00000094001b7836 */ /* 0x000fe20000000000 */
[----:B------:R-:W-:Y:S01]  /*8f870*/  @P1 LOP3.LUT R2, R2, 0x1, RZ, 0xfc, !PT ;  /* 0x0000000102021812 */ /* 0x000fe200078efcff */
[----:B------:R-:W-:Y:S01]  /*8f880*/  ULDC UR32, c[0x0][0x22c] ;  /* 0x00008b0000207ab9 */ /* 0x000fe20000000800 */
[----:B------:R-:W-:Y:S02]  /*8f890*/  ISETP.LT.AND P1, PT, R26, UR33, !P6 ;  /* 0x000000211a007c0c */ /* 0x000fe4000f721270 */
[----:B------:R-:W-:Y:S02]  /*8f8a0*/  LOP3.LUT R5, R5, 0xdfffffff, RZ, 0xc0, !PT ;  /* 0xdfffffff05057812 */ /* 0x000fe400078ec0ff */
[----:B------:R-:W-:Y:S01]  /*8f8b0*/  ISETP.LT.AND P0, PT, R27, UR4, !P6 ;  /* 0x000000041b007c0c */ /* 0x000fe2000f701270 */
[C---:B------:R-:W-:Y:S01]  /*8f8c0*/  VIADD R26, R0.reuse, 0x91 ;  /* 0x00000091001a7836 */ /* 0x040fe20000000000 */
[----:B------:R-:W-:Y:S01]  /*8f8d0*/  @P2 LOP3.LUT R5, R5, 0x20000000, RZ, 0xfc, !PT ;  /* 0x2000000005052812 */ /* 0x000fe200078efcff */
[----:B------:R-:W-:Y:S01]  /*8f8e0*/  VIADD R27, R0, 0x92 ;  /* 0x00000092001b7836 */ /* 0x000fe20000000000 */
[----:B------:R-:W-:Y:S01]  /*8f8f0*/  ULDC UR33, c[0x0][0x22c] ;  /* 0x00008b0000217ab9 */ /* 0x000fe20000000800 */
[----:B------:R-:W-:Y:S01]  /*8f900*/  ULDC UR4, c[0x0][0x22c] ;  /* 0x00008b0000047ab9 */ /* 0x000fe20000000800 */
[----:B------:R-:W-:-:S04]  /*8f910*/  LOP3.LUT R5, R5, 0xefffffff, RZ, 0xc0, !PT ;  /* 0xefffffff05057812 */ /* 0x000fc800078ec0ff */
        /* <DEDUP_REMOVED lines=125> */
[C---:B------:R-:W-:Y:S01]  /*900f0*/  VIADD R27, R0.reuse, 0x78 ;  /* 0x00000078001b7836 */ /* 0x040fe20000000000 */
        /* <DEDUP_REMOVED lines=27> */
[----:B------:R-:W-:Y:S01]  /*902b0*/  VIADD R26, R0, 0x71 ;  /* 0x00000071001a7836 */ /* 0x000fe20000000000 */
        /* <DEDUP_REMOVED lines=540> */
[----:B------:R-:W-:Y:S01]  /*92480*/  STL [R1+0xc], R9 ;  /* 0x00000c0901007387 */ /* 0x000fe20000100800 */
[----:B------:R-:W-:Y:S01]  /*92490*/  VIADD R27, R0, 0x6 ;  /* 0x00000006001b7836 */ /* 0x000fe20000000000 */
[----:B------:R-:W-:Y:S01]  /*924a0*/  ULDC UR4, c[0x0][0x22c] ;  /* 0x00008b0000047ab9 */ /* 0x000fe20000000800 */
[----:B------:R-:W-:Y:S01]  /*924b0*/  @P1 LOP3.LUT R4, R4, 0x10000, RZ, 0xfc, !PT ;  /* 0x0001000004041812 */ /* 0x000fe200078efcff */
[----:B------:R-:W-:Y:S03]  /*924c0*/  STL [R1+0x7e0], R24 ;  /* 0x0007e01801007387 */ /* 0x000fe60000100800 */
[----:B------:R-:W-:Y:S01]  /*924d0*/  LOP3.LUT R4, R4, 0xffff7fff, RZ, 0xc0, !PT ;  /* 0xffff7fff04047812 */ /* 0x000fe200078ec0ff */
[----:B------:R0:W-:Y:S03]  /*924e0*/  STL [R1+0x2430], R2 ;  /* 0x0024300201007387 */ /* 0x0001e60000100800 */
[----:B------:R-:W-:Y:S01]  /*924f0*/  @P0 LOP3.LUT R4, R4, 0x8000, RZ, 0xfc, !PT ;  /* 0x0000800004040812 */ /* 0x000fe200078efcff */
[----:B------:R1:W-:Y:S01]  /*92500*/  STL [R1+0x2434], R16 ;  /* 0x0024341001007387 */ /* 0x0003e20000100800 */
[----:B------:R-:W-:Y:S01]  /*92510*/  ISETP.LT.AND P0, PT, R25, UR61, !P6 ;  /* 0x0000003d19007c0c */ /* 0x000fe2000f701270 */
[C---:B------:R-:W-:Y:S01]  /*92520*/  VIADD R26, R0.reuse, 0x5 ;  /* 0x00000005001a7836 */ /* 0x040fe20000000000 */
[----:B------:R-:W-:Y:S01]  /*92530*/  ISETP.LT.AND P2, PT, R27, UR32, !P6 ;  /* 0x000000201b007c0c */ /* 0x000fe2000f741270 */
[----:B0-----:R-:W2:Y:S01]  /*92540*/  LDL.LU R2, [R1+0x528] ;  /* 0x0005280001027983 */ /* 0x001ea20000300800 */
[----:B------:R-:W-:Y:S01]  /*92550*/  VIADD R27, R0, 0x4 ;  /* 0x00000004001b7836 */ /* 0x000fe20000000000 */
[----:B------:R-:W-:Y:S01]  /*92560*/  LOP3.LUT R4, R4, 0xffffbfff, RZ, 0xc0, !PT ;  /* 0xffffbfff04047812 */ /* 0x000fe200078ec0ff */
[----:B------:R-:W-:Y:S01]  /*92570*/  ULDC UR61, c[0x0][0x22c] ;  /* 0x00008b00003d7ab9 */ /* 0x000fe20000000800 */
[----:B------:R-:W-:Y:S01]  /*92580*/  ISETP.LT.AND P1, PT, R26, UR33, !P6 ;  /* 0x000000211a007c0c */ /* 0x000fe2000f721270 */
[----:B------:R-:W3:Y:S01]  /*92590*/  LDL.LU R25, [R1+0x524] ;  /* 0x0005240001197983 */ /* 0x000ee20000300800 */
[----:B-1----:R-:W-:Y:S01]  /*925a0*/  VIADD R16, R0, 0x3 ;  /* 0x0000000300107836 */ /* 0x002fe20000000000 */
[----:B------:R-:W-:-:S03]  /*925b0*/  ULDC UR32, c[0x0][0x22c] ;  /* 0x00008b0000207ab9 */ /* 0x000fc60000000800 */
[----:B------:R-:W-:Y:S01]  /*925c0*/  @P0 LOP3.LUT R4, R4, 0x4000, RZ, 0xfc, !PT ;  /* 0x0000400004040812 */ /* 0x000fe200078efcff */
[----:B------:R-:W4:Y:S01]  /*925d0*/  LDL.LU R26, [R1+0x520] ;  /* 0x00052000011a7983 */ /* 0x000f220000300800 */
[----:B------:R-:W-:Y:S01]  /*925e0*/  ISETP.LT.AND P0, PT, R27, UR4, !P6 ;  /* 0x000000041b007c0c */ /* 0x000fe2000f701270 */
[C---:B------:R-:W-:Y:S01]  /*925f0*/  VIADD R24, R0.reuse, 0x2 ;  /* 0x0000000200187836 */ /* 0x040fe20000000000 */
[----:B------:R-:W-:Y:S01]  /*92600*/  @P2 LOP3.LUT R3, R3, 0x20, RZ, 0xfc, !PT ;  /* 0x0000002003032812 */ /* 0x000fe200078efcff */
[----:B------:R-:W4:Y:S01]  /*92610*/  LDL.LU R27, [R1+0x51c] ;  /* 0x00051c00011b7983 */ /* 0x000f220000300800 */
[----:B------:R-:W-:Y:S01]  /*92620*/  VIADD R8, R0, 0x1 ;  /* 0x0000000100087836 */ /* 0x000fe20000000000 */
[----:B------:R-:W-:Y:S01]  /*92630*/  ULDC UR33, c[0x0][0x22c] ;  /* 0x00008b0000217ab9 */ /* 0x000fe20000000800 */
[----:B------:R-:W-:Y:S01]  /*92640*/  LOP3.LUT R3, R3, 0xffffffef, RZ, 0xc0, !PT ;  /* 0xffffffef03037812 */ /* 0x000fe200078ec0ff */
[----:B------:R-:W-:-:S03]  /*92650*/  ULDC UR4, c[0x0][0x22c] ;  /* 0x00008b0000047ab9 */ /* 0x000fc60000000800 */
[----:B------:R-:W-:-:S04]  /*92660*/  @P1 LOP3.LUT R3, R3, 0x10, RZ, 0xfc, !PT ;  /* 0x0000001003031812 */ /* 0x000fc800078efcff */
[----:B------:R-:W-:-:S04]  /*92670*/  LOP3.LUT R3, R3, 0xfffffff7, RZ, 0xc0, !PT ;  /* 0xfffffff703037812 */ /* 0x000fc800078ec0ff */
[----:B------:R-:W-:Y:S02]  /*92680*/  @P0 LOP3.LUT R3, R3, 0x8, RZ, 0xfc, !PT ;  /* 0x0000000803030812 */ /* 0x000fe400078efcff */
[----:B------:R-:W-:Y:S01]  /*92690*/  ISETP.LT.AND P0, PT, R16, UR61, !P6 ;  /* 0x0000003d10007c0c */ /* 0x000fe2000f701270 */
[----:B------:R-:W-:Y:S01]  /*926a0*/  VIADD R9, R0, 0x1f7 ;  /* 0x000001f700097836 */ /* 0x000fe20000000000 */
[----:B------:R-:W-:Y:S01]  /*926b0*/  LOP3.LUT R3, R3, 0xfffffffb, RZ, 0xc0, !PT ;  /* 0xfffffffb03037812 */ /* 0x000fe200078ec0ff */
[----:B------:R-:W4:Y:S01]  /*926c0*/  LDL.LU R16, [R1+0x510] ;  /* 0x0005100001107983 */ /* 0x000f220000300800 */
[----:B------:R-:W-:Y:S01]  /*926d0*/  ISETP.LT.AND P1, PT, R24, UR32, !P6 ;  /* 0x0000002018007c0c */ /* 0x000fe2000f721270 */
[C---:B------:R-:W-:Y:S01]  /*926e0*/  VIADD R10, R0.reuse, 0x1f8 ;  /* 0x000001f8000a7836 */ /* 0x040fe20000000000 */
[C---:B------:R-:W-:Y:S01]  /*926f0*/  ISETP.LT.AND P4, PT, R0.reuse, UR33, !P6 ;  /* 0x0000002100007c0c */ /* 0x040fe2000f781270 */
[C---:B------:R-:W-:Y:S01]  /*92700*/  VIADD R11, R0.reuse, 0x1f9 ;  /* 0x000001f9000b7836 */ /* 0x040fe20000000000 */
[----:B------:R-:W4:Y:S01]  /*92710*/  LDL.LU R24, [R1+0x50c] ;  /* 0x00050c0001187983 */ /* 0x000f220000300800 */
[C---:B------:R-:W-:Y:S01]  /*92720*/  VIADD R13, R0.reuse, 0x1fb ;  /* 0x000001fb000d7836 */ /* 0x040fe20000000000 */
[----:B------:R-:W-:Y:S01]  /*92730*/  ULDC UR61, c[0x0][0x22c] ;  /* 0x00008b00003d7ab9 */ /* 0x000fe20000000800 */
[----:B------:R-:W-:-:S02]  /*92740*/  VIADD R14, R0, 0x1fc ;  /* 0x000001fc000e7836 */ /* 0x000fc40000000000 */
[C---:B------:R-:W-:Y:S01]  /*92750*/  VIADD R15, R0.reuse, 0x1fd ;  /* 0x000001fd000f7836 */ /* 0x040fe20000000000 */
[----:B------:R-:W-:Y:S01]  /*92760*/  @P0 LOP3.LUT R3, R3, 0x4, RZ, 0xfc, !PT ;  /* 0x0000000403030812 */ /* 0x000fe200078efcff */
[----:B------:R-:W-:Y:S01]  /*92770*/  VIADD R29, R0, 0x1fe ;  /* 0x000001fe001d7836 */ /* 0x000fe20000000000 */
[----:B------:R-:W-:Y:S01]  /*92780*/  BAR.SYNC.DEFER_BLOCKING 0x0 ;  /* 0x0000000000007b1d */ /* 0x000fe20000010000 */
[----:B------:R-:W-:Y:S02]  /*92790*/  ISETP.LT.AND P0, PT, R8, UR4, !P6 ;  /* 0x0000000408007c0c */ /* 0x000fe4000f701270 */
[----:B------:R-:W-:Y:S02]  /*927a0*/  LOP3.LUT R3, R3, 0xfffffffd, RZ, 0xc0, !PT ;  /* 0xfffffffd03037812 */ /* 0x000fe400078ec0ff */
[----:B------:R-:W-:Y:S01]  /*927b0*/  LOP3.LUT R4, R4, 0xffffdfff, RZ, 0xc0, !PT ;  /* 0xffffdfff04047812 */ /* 0x000fe200078ec0ff */
[----:B------:R-:W-:Y:S01]  /*927c0*/  ULDC UR32, c[0x0][0x22c] ;  /* 0x00008b0000207ab9 */ /* 0x000fe20000000800 */
[----:B------:R-:W-:Y:S01]  /*927d0*/  ULDC UR33, c[0x0][0x22c] ;  /* 0x00008b0000217ab9 */ /* 0x000fe20000000800 */
[----:B------:R-:W4:Y:S01]  /*927e0*/  LDL.LU R0, [R1+0x514] ;  /* 0x0005140001007983 */ /* 0x000f220000300800 */
[----:B------:R-:W-:-:S03]  /*927f0*/  ULDC UR4, c[0x0][0x22c] ;  /* 0x00008b0000047ab9 */ /* 0x000fc60000000800 */
[----:B------:R-:W4:Y:S01]  /*92800*/  LDL.LU R8, [R1+0x518] ;  /* 0x0005180001087983 */ /* 0x000f220000300800 */
[----:B------:R-:W-:-:S04]  /*92810*/  @P1 LOP3.LUT R3, R3, 0x2, RZ, 0xfc, !PT ;  /* 0x0000000203031812 */ /* 0x000fc800078efcff */
[----:B------:R-:W-:-:S04]  /*92820*/  LOP3.LUT R3, R3, 0xfffffffe, RZ, 0xc0, !PT ;  /* 0xfffffffe03037812 */ /* 0x000fc800078ec0ff */
[----:B------:R-:W-:Y:S02]  /*92830*/  @P0 LOP3.LUT R3, R3, 0x1, RZ, 0xfc, !PT ;  /* 0x0000000103030812 */ /* 0x000fe400078efcff */
[----:B--2---:R-:W-:Y:S01]  /*92840*/  ISETP.LT.AND P0, PT, R2, UR61, !P6 ;  /* 0x0000003d02007c0c */ /* 0x004fe2000f701270 */
[----:B------:R-:W-:Y:S01]  /*92850*/  ULDC UR61, c[0x0][0x22c] ;  /* 0x00008b00003d7ab9 */ /* 0x000fe20000000800 */
[----:B---3--:R-:W-:Y:S01]  /*92860*/  ISETP.LT.AND P2, PT, R25, UR32, !P6 ;  /* 0x0000002019007c0c */ /* 0x008fe2000f741270 */
[----:B------:R-:W-:Y:S01]  /*92870*/  ULDC UR32, c[0x0][0x22c] ;  /* 0x00008b0000207ab9 */ /* 0x000fe20000000800 */
[----:B------:R-:W2:Y:S01]  /*92880*/  LDL.LU R25, [R1+0x508] ;  /* 0x0005080001197983 */ /* 0x000ea20000300800 */
[----:B----4-:R-:W-:Y:S01]  /*92890*/  ISETP.LT.AND P1, PT, R26, UR33, !P6 ;  /* 0x000000211a007c0c */ /* 0x010fe2000f721270 */
[----:B------:R-:W-:Y:S02]  /*928a0*/  ULDC UR33, c[0x0][0x22c] ;  /* 0x00008b0000217ab9 */ /* 0x000fe40000000800 */
[----:B------:R-:W3:Y:S05]  /*928b0*/  LDL.LU R26, [R1+0x504] ;  /* 0x00050400011a7983 */ /* 0x000eea0000300800 */
[----:B------:R-:W-:-:S02]  /*928c0*/  @P0 LOP3.LUT R4, R4, 0x2000, RZ, 0xfc, !PT ;  /* 0x0000200004040812 */ /* 0x000fc400078efcff */
[----:B------:R-:W-:Y:S01]  /*928d0*/  ISETP.LT.AND P0, PT, R27, UR4, !P6 ;  /* 0x000000041b007c0c */ /* 0x000fe2000f701270 */
[----:B------:R-:W-:Y:S01]  /*928e0*/  ULDC UR4, c[0x0][0x22c] ;  /* 0x00008b0000047ab9 */ /* 0x000fe20000000800 */
[----:B------:R-:W4:Y:S01]  /*928f0*/  LDL.LU R27, [R1+0x500] ;  /* 0x00050000011b7983 */ /* 0x000f220000300800 */
[----:B------:R-:W-:-:S03]  /*92900*/  LOP3.LUT R4, R4, 0xffffefff, RZ, 0xc0, !PT ;  /* 0xffffefff04047812 */ /* 0x000fc600078ec0ff */
[----:B------:R-:W4:Y:S01]  /*92910*/  LDL.LU R2, [R1+0x4fc] ;  /* 0x0004fc0001027983 */ /* 0x000f220000300800 */
[----:B------:R-:W-:-:S04]  /*92920*/  @P2 LOP3.LUT R4, R4, 0x1000, RZ, 0xfc, !PT ;  /* 0x0000100004042812 */ /* 0x000fc800078efcff */
[----:B------:R-:W-:-:S04]  /*92930*/  LOP3.LUT R4, R4, 0xfffff7ff, RZ, 0xc0, !PT ;  /* 0xfffff7ff04047812 */ /* 0x000fc800078ec0ff */
[----:B------:R-:W-:-:S04]  /*92940*/  @P1 LOP3.LUT R4, R4, 0x800, RZ, 0xfc, !PT ;  /* 0x0000080004041812 */ /* 0x000fc800078efcff */
[----:B------:R-:W-:-:S04]  /*92950*/  LOP3.LUT R4, R4, 0xfffffbff, RZ, 0xc0, !PT ;  /* 0xfffffbff04047812 */ /* 0x000fc800078ec0ff */
[----:B------:R-:W-:-:S04]  /*92960*/  @P0 LOP3.LUT R4, R4, 0x400, RZ, 0xfc, !PT ;  /* 0x0000040004040812 */ /* 0x000fc800078efcff */
[----:B------:R-:W-:Y:S02]  /*92970*/  LOP3.LUT R4, R4, 0xfffffdff, RZ, 0xc0, !PT ;  /* 0xfffffdff04047812 */ /* 0x000fe400078ec0ff */
[----:B------:R-:W-:Y:S01]  /*92980*/  ISETP.LT.AND P0, PT, R8, UR61, !P6 ;  /* 0x0000003d08007c0c */ /* 0x000fe2000f701270 */
[----:B------:R-:W-:Y:S01]  /*92990*/  ULDC UR61, c[0x0][0x22c] ;  /* 0x00008b00003d7ab9 */ /* 0x000fe20000000800 */
[----:B------:R-:W-:Y:S01]  /*929a0*/  ISETP.LT.AND P2, PT, R0, UR32, !P6 ;  /* 0x0000002000007c0c */ /* 0x000fe2000f741270 */
[----:B------:R-:W4:Y:S01]  /*929b0*/  LDL.LU R8, [R1+0x4f8] ;  /* 0x0004f80001087983 */ /* 0x000f220000300800 */
[----:B------:R-:W-:Y:S01]  /*929c0*/  ISETP.LT.AND P1, PT, R16, UR33, !P6 ;  /* 0x0000002110007c0c */ /* 0x000fe2000f721270 */
[----:B------:R-:W-:Y:S01]  /*929d0*/  ULDC UR32, c[0x0][0x22c] ;  /* 0x00008b0000207ab9 */ /* 0x000fe20000000800 */
[----:B------:R-:W-:Y:S01]  /*929e0*/  ULDC UR33, c[0x0][0x22c] ;  /* 0x00008b0000217ab9 */ /* 0x000fe20000000800 */
[----:B------:R-:W4:Y:S04]  /*929f0*/  LDL.LU R0, [R1+0x4f4] ;  /* 0x0004f40001007983 */ /* 0x000f280000300800 */
[----:B------:R-:W4:Y:S02]  /*92a00*/  LDL.LU R16, [R1+0x4f0] ;  /* 0x0004f00001107983 */ /* 0x000f240000300800 */
[----:B------:R-:W-:-:S04]  /*92a10*/  @P0 LOP3.LUT R4, R4, 0x200, RZ, 0xfc, !PT ;  /* 0x0000020004040812 */ /* 0x000fc800078efcff */
[----:B------:R-:W-:-:S04]  /*92a20*/  LOP3.LUT R4, R4, 0xfffffeff, RZ, 0xc0, !PT ;  /* 0xfffffeff04047812 */ /* 0x000fc800078ec0ff */
[----:B------:R-:W-:Y:S02]  /*92a30*/  @P2 LOP3.LUT R4, R4, 0x100, RZ, 0xfc, !PT ;  /* 0x0000010004042812 */ /* 0x000fe400078efcff */
[----:B------:R-:W-:Y:S01]  /*92a40*/  ISETP.LT.AND P0, PT, R24, UR4, !P6 ;  /* 0x0000000418007c0c */ /* 0x000fe2000f701270 */
[----:B------:R-:W-:Y:S01]  /*92a50*/  ULDC UR4, c[0x0][0x22c] ;  /* 0x00008b0000047ab9 */ /* 0x000fe20000000800 */
[----:B------:R-:W-:Y:S01]  /*92a60*/  LOP3.LUT R4, R4, 0xffffff7f, RZ, 0xc0, !PT ;  /* 0xffffff7f04047812 */ /* 0x000fe200078ec0ff */
[----:B------:R-:W4:Y:S03]  /*92a70*/  LDL.LU R24, [R1+0x24cc] ;  /* 0x0024cc0001187983 */ /* 0x000f260000300800 */
[----:B------:R-:W-:-:S04]  /*92a80*/  @P1 LOP3.LUT R4, R4, 0x80, RZ, 0xfc, !PT ;  /* 0x0000008004041812 */ /* 0x000fc800078efcff */
[----:B------:R-:W-:-:S04]  /*92a90*/  LOP3.LUT R4, R4, 0xffffffbf, RZ, 0xc0, !PT ;  /* 0xffffffbf04047812 */ /* 0x000fc800078ec0ff */
[----:B------:R-:W-:Y:S02]  /*92aa0*/  @P0 LOP3.LUT R4, R4, 0x40, RZ, 0xfc, !PT ;  /* 0x0000004004040812 */ /* 0x000fe400078efcff */
[----:B--2---:R-:W-:Y:S01]  /*92ab0*/  ISETP.LT.AND P0, PT, R25, UR61, !P6 ;  /* 0x0000003d19007c0c */ /* 0x004fe2000f701270 */
[----:B------:R-:W-:Y:S01]  /*92ac0*/  ULDC UR61, c[0x0][0x22c] ;  /* 0x00008b00003d7ab9 */ /* 0x000fe20000000800 */
[----:B------:R-:W2:Y:S01]  /*92ad0*/  LDL.LU R25, [R1+0x24c8] ;  /* 0x0024c80001197983 */ /* 0x000ea20000300800 */
[----:B---3--:R-:W-:Y:S01]  /*92ae0*/  ISETP.LT.AND P2, PT, R26, UR32, !P6 ;  /* 0x000000201a007c0c */ /* 0x008fe2000f741270 */
[----:B------:R-:W-:Y:S02]  /*92af0*/  ULDC UR32, c[0x0][0x22c] ;  /* 0x00008b0000207ab9 */ /* 0x000fe40000000800 */
[----:B------:R-:W3:Y:S01]  /*92b00*/  LDL.LU R26, [R1+0x24c4] ;  /* 0x0024c400011a7983 */ /* 0x000ee20000300800 */
[----:B----4-:R-:W-:Y:S01]  /*92b10*/  ISETP.LT.AND P1, PT, R27, UR33, !P6 ;  /* 0x000000211b007c0c */ /* 0x010fe2000f721270 */
[----:B------:R-:W-:-:S02]  /*92b20*/  ULDC UR33, c[0x0][0x22c] ;  /* 0x00008b0000217ab9 */ /* 0x000fc40000000800 */
[----:B------:R-:W4:Y:S01]  /*92b30*/  LDL.LU R27, [R1+0x24c0] ;  /* 0x0024c000011b7983 */ /* 0x000f220000300800 */
[----:B------:R-:W-:-:S04]  /*92b40*/  LOP3.LUT R4, R4, 0xffffffdf, RZ, 0xc0, !PT ;  /* 0xffffffdf04047812 */ /* 0x000fc800078ec0ff */
[----:B------:R-:W-:-:S04]  /*92b50*/  @P0 LOP3.LUT R4, R4, 0x20, RZ, 0xfc, !PT ;  /* 0x0000002004040812 */ /* 0x000fc800078efcff */
[----:B------:R-:W-:-:S04]  /*92b60*/  LOP3.LUT R4, R4, 0xffffffef, RZ, 0xc0, !PT ;  /* 0xffffffef04047812 */ /* 0x000fc800078ec0ff */
[----:B------:R-:W-:Y:S02]  /*92b70*/  @P2 LOP3.LUT R4, R4, 0x10, RZ, 0xfc, !PT ;  /* 0x0000001004042812 */ /* 0x000fe400078efcff */
[----:B------:R-:W-:Y:S01]  /*92b80*/  ISETP.LT.AND P0, PT, R2, UR4, !P6 ;  /* 0x0000000402007c0c */ /* 0x000fe2000f701270 */
[----:B------:R-:W-:Y:S01]  /*92b90*/  ULDC UR4, c[0x0][0x22c] ;  /* 0x00008b0000047ab9 */ /* 0x000fe20000000800 */
[----:B------:R-:W-:Y:S01]  /*92ba0*/  LOP3.LUT R4, R4, 0xfffffff7, RZ, 0xc0, !PT ;  /* 0xfffffff704047812 */ /* 0x000fe200078ec0ff */
[----:B------:R-:W2:Y:S03]  /*92bb0*/  LDL.LU R2, [R1+0x4dc] ;  /* 0x0004dc0001027983 */ /* 0x000ea60000300800 */
[----:B------:R-:W-:-:S04]  /*92bc0*/  @P1 LOP3.LUT R4, R4, 0x8, RZ, 0xfc, !PT ;  /* 0x0000000804041812 */ /* 0x000fc800078efcff */
[----:B------:R-:W-:-:S04]  /*92bd0*/  LOP3.LUT R4, R4, 0xfffffffb, RZ, 0xc0, !PT ;  /* 0xfffffffb04047812 */ /* 0x000fc800078ec0ff */
[----:B------:R-:W-:-:S04]  /*92be0*/  @P0 LOP3.LUT R4, R4, 0x4, RZ, 0xfc, !PT ;  /* 0x0000000404040812 */ /* 0x000fc800078efcff */
[----:B------:R-:W-:Y:S02]  /*92bf0*/  LOP3.LUT R4, R4, 0xfffffffd, RZ, 0xc0, !PT ;  /* 0xfffffffd04047812 */ /* 0x000fe400078ec0ff */
[----:B------:R-:W-:Y:S01]  /*92c00*/  ISETP.LT.AND P0, PT, R8, UR61, !P6 ;  /* 0x0000003d08007c0c */ /* 0x000fe2000f701270 */
[----:B------:R-:W-:Y:S01]  /*92c10*/  ULDC UR61, c[0x0][0x22c] ;  /* 0x00008b00003d7ab9 */ /* 0x000fe20000000800 */
[----:B------:R-:W-:Y:S01]  /*92c20*/  ISETP.LT.AND P2, PT, R0, UR32, !P6 ;  /* 0x0000002000007c0c */ /* 0x000fe2000f741270 */
[----:B------:R-:W-:-:S10]  /*92c30*/  ULDC UR32, c[0x0][0x22c] ;  /* 0x00008b0000207ab9 */ /* 0x000fd40000000800 */
[----:B------:R-:W-:-:S04]  /*92c40*/  @P0 LOP3.LUT R4, R4, 0x2, RZ, 0xfc, !PT ;  /* 0x0000000204040812 */ /* 0x000fc800078efcff */
[----:B------:R-:W-:Y:S02]  /*92c50*/  LOP3.LUT R4, R4, 0xfffffffe, RZ, 0xc0, !PT ;  /* 0xfffffffe04047812 */ /* 0x000fe400078ec0ff */
[----:B------:R-:W-:Y:S01]  /*92c60*/  ISETP.LT.AND P1, PT, R16, UR33, !P6 ;  /* 0x0000002110007c0c */ /* 0x000fe2000f721270 */
[----:B------:R-:W-:Y:S01]  /*92c70*/  ULDC UR33, c[0x0][0x22c] ;  /* 0x00008b0000217ab9 */ /* 0x000fe20000000800 */
[----:B------:R-:W-:Y:S02]  /*92c80*/  @P2 LOP3.LUT R4, R4, 0x1, RZ, 0xfc, !PT ;  /* 0x0000000104042812 */ /* 0x000fe400078efcff */
[----:B----4-:R-:W-:Y:S01]  /*92c90*/  ISETP.LT.AND P0, PT, R27, UR4, !P6 ;  /* 0x000000041b007c0c */ /* 0x010fe2000f701270 */
[----:B------:R-:W-:Y:S01]  /*92ca0*/  ULDC UR4, c[0x0][0x22c] ;  /* 0x00008b0000047ab9 */ /* 0x000fe20000000800 */
[----:B------:R-:W4:Y:S04]  /*92cb0*/  LDL.LU R27, [R1+0x24bc] ;  /* 0x0024bc00011b7983 */ /* 0x000f280000300800 */
[----:B------:R-:W3:Y:S04]  /*92cc0*/  LDL.LU R8, [R1+0x4d4] ;  /* 0x0004d40001087983 */ /* 0x000ee80000300800 */
[----:B------:R-:W3:Y:S04]  /*92cd0*/  LDL.LU R0, [R1+0x4d0] ;  /* 0x0004d00001007983 */ /* 0x000ee80000300800 */
[----:B------:R-:W3:Y:S04]  /*92ce0*/  LDL.LU R16, [R1+0x4cc] ;  /* 0x0004cc0001107983 */ /* 0x000ee80000300800 */
[----:B------:R0:W-:Y:S04]  /*92cf0*/  STL.64 [R1+0x2420], R6 ;  /* 0x0024200601007387 */ /* 0x0001e80000100a00 */
[----:B0-----:R-:W2:Y:S04]  /*92d00*/  LDL.LU R6, [R1+0x4e4] ;  /* 0x0004e40001067983 */ /* 0x001ea80000300800 */
[----:B------:R-:W3:Y:S04]  /*92d10*/  LDL.LU R7, [R1+0x4e0] ;  /* 0x0004e00001077983 */ /* 0x000ee80000300800 */
[----:B------:R0:W-:Y:S04]  /*92d20*/  STL.64 [R1+0x2418], R4 ;  /* 0x0024180401007387 */ /* 0x0001e80000100a00 */
[----:B0-----:R-:W3:Y:S04]  /*92d30*/  LDL.LU R5, [R1+0x4e8] ;  /* 0x0004e80001057983 */ /* 0x001ee80000300800 */
[----:B------:R-:W3:Y:S01]  /*92d40*/  LDL.LU R4, [R1+0x4d8] ;  /* 0x0004d80001047983 */ /* 0x000ee20000300800 */
[----:B----4-:R-:W-:-:S04]  /*92d50*/  LOP3.LUT R27, R27, 0x7fffffff, RZ, 0xc0, !PT ;  /* 0x7fffffff1b1b7812 */ /* 0x010fc800078ec0ff */
[----:B------:R-:W-:-:S04]  /*92d60*/  @P1 LOP3.LUT R27, R27, 0x80000000, RZ, 0xfc, !PT ;  /* 0x800000001b1b1812 */ /* 0x000fc800078efcff */
[----:B------:R-:W-:-:S04]  /*92d70*/  LOP3.LUT R27, R27, 0xbfffffff, RZ, 0xc0, !PT ;  /* 0xbfffffff1b1b7812 */ /* 0x000fc800078ec0ff */
[----:B------:R-:W-:Y:S02]  /*92d80*/  @P0 LOP3.LUT R27, R27, 0x40000000, RZ, 0xfc, !PT ;  /* 0x400000001b1b0812 */ /* 0x000fe400078efcff */
[----:B--2---:R-:W-:Y:S01]  /*92d90*/  ISETP.LT.AND P2, PT, R6, UR32, !P6 ;  /* 0x0000002006007c0c */ /* 0x004fe2000f741270 */
[----:B------:R-:W-:Y:S01]  /*92da0*/  ULDC UR32, c[0x0][0x22c] ;  /* 0x00008b0000207ab9 */ /* 0x000fe20000000800 */
[----:B---3--:R-:W-:Y:S01]  /*92db0*/  ISETP.LT.AND P1, PT, R7, UR33, !P6 ;  /* 0x0000002107007c0c */ /* 0x008fe2000f721270 */
[----:B------:R-:W-:Y:S01]  /*92dc0*/  ULDC UR33, c[0x0][0x22c] ;  /* 0x00008b0000217ab9 */ /* 0x000fe20000000800 */
[----:B------:R-:W-:Y:S01]  /*92dd0*/  ISETP.LT.AND P0, PT, R5, UR61, !P6 ;  /* 0x0000003d05007c0c */ /* 0x000fe2000f701270 */
[----:B------:R-:W-:Y:S01]  /*92de0*/  ULDC UR61, c[0x0][0x22c] ;  /* 0x00008b00003d7ab9 */ /* 0x000fe20000000800 */
[----:B------:R-:W2:Y:S04]  /*92df0*/  LDL.LU R5, [R1+0x4c8] ;  /* 0x0004c80001057983 */ /* 0x000ea80000300800 */
[----:B------:R-:W3:Y:S04]  /*92e00*/  LDL.LU R6, [R1+0x4c4] ;  /* 0x0004c40001067983 */ /* 0x000ee80000300800 */
[----:B------:R-:W4:Y:S01]  /*92e10*/  LDL.LU R7, [R1+0x4c0] ;  /* 0x0004c00001077983 */ /* 0x000f220000300800 */
[----:B------:R-:W-:-:S04]  /*92e20*/  LOP3.LUT R27, R27, 0xdfffffff, RZ, 0xc0, !PT ;  /* 0xdfffffff1b1b7812 */ /* 0x000fc800078ec0ff */
[----:B------:R-:W-:Y:S02]  /*92e30*/  @P0 LOP3.LUT R27, R27, 0x20000000, RZ, 0xfc, !PT ;  /* 0x200000001b1b0812 */ /* 0x000fe400078efcff */
[----:B------:R-:W-:Y:S01]  /*92e40*/  ISETP.LT.AND P0, PT, R2, UR4, !P6 ;  /* 0x0000000402007c0c */ /* 0x000fe2000f701270 */
[----:B------:R-:W-:Y:S01]  /*92e50*/  ULDC UR4, c[0x0][0x22c] ;  /* 0x00008b0000047ab9 */ /* 0x000fe20000000800 */
[----:B------:R-:W4:Y:S01]  /*92e60*/  LDL.LU R2, [R1+0x4bc] ;  /* 0x0004bc0001027983 */ /* 0x000f220000300800 */
[----:B------:R-:W-:-:S04]  /*92e70*/  LOP3.LUT R27, R27, 0xefffffff, RZ, 0xc0, !PT ;  /* 0xefffffff1b1b7812 */ /* 0x000fc800078ec0ff */
[----:B------:R-:W-:-:S04]  /*92e80*/  @P2 LOP3.LUT R27, R27, 0x10000000, RZ, 0xfc, !PT ;  /* 0x100000001b1b2812 */ /* 0x000fc800078efcff */
[----:B------:R-:W-:-:S04]  /*92e90*/  LOP3.LUT R27, R27, 0xf7ffffff, RZ, 0xc0, !PT ;  /* 0xf7ffffff1b1b7812 */ /* 0x000fc800078ec0ff */
[----:B------:R-:W-:-:S04]  /*92ea0*/  @P1 LOP3.LUT R27, R27, 0x8000000, RZ, 0xfc, !PT ;  /* 0x080000001b1b1812 */ /* 0x000fc800078efcff */
[----:B------:R-:W-:-:S04]  /*92eb0*/  LOP3.LUT R27, R27, 0xfbffffff, RZ, 0xc0, !PT ;  /* 0xfbffffff1b1b7812 */ /* 0x000fc800078ec0ff */
[----:B------:R-:W-:Y:S02]  /*92ec0*/  @P0 LOP3.LUT R27, R27, 0x4000000, RZ, 0xfc, !PT ;  /* 0x040000001b1b0812 */ /* 0x000fe400078efcff */
[----:B------:R-:W-:Y:S01]  /*92ed0*/  ISETP.LT.AND P0, PT, R4, UR61, !P6 ;  /* 0x0000003d04007c0c */ /* 0x000fe2000f701270 */
[----:B------:R-:W-:Y:S01]  /*92ee0*/  ULDC UR61, c[0x0][0x22c] ;  /* 0x00008b00003d7ab9 */ /* 0x000fe20000000800 */
[----:B------:R-:W4:Y:S01]  /*92ef0*/  LDL.LU R4, [R1+0x4b8] ;  /* 0x0004b80001047983 */ /* 0x000f220000300800 */
[----:B------:R-:W-:Y:S01]  /*92f00*/  ISETP.LT.AND P2, PT, R8, UR32, !P6 ;  /* 0x0000002008007c0c */ /* 0x000fe2000f741270 */
[----:B------:R-:W-:Y:S01]  /*92f10*/  ULDC UR32, c[0x0][0x22c] ;  /* 0x00008b0000207ab9 */ /* 0x000fe20000000800 */
[----:B------:R-:W-:Y:S01]  /*92f20*/  LOP3.LUT R27, R27, 0xfdffffff, RZ, 0xc0, !PT ;  /* 0xfdffffff1b1b7812 */ /* 0x000fe200078ec0ff */
[----:B------:R-:W4:Y:S01]  /*92f30*/  LDL.LU R8, [R1+0x4b4] ;  /* 0x0004b40001087983 */ /* 0x000f220000300800 */
[----:B------:R-:W-:Y:S01]  /*92f40*/  ISETP.LT.AND P1, PT, R0, UR33, !P6 ;  /* 0x0000002100007c0c */ /* 0x000fe2000f721270 */
[----:B------:R-:W-:-:S02]  /*92f50*/  ULDC UR33, c[0x0][0x22c] ;  /* 0x00008b0000217ab9 */ /* 0x000fc40000000800 */
[----:B------:R-:W4:Y:S03]  /*92f60*/  LDL.LU R0, [R1+0x4b0] ;  /* 0x0004b00001007983 */ /* 0x000f260000300800 */
[----:B------:R-:W-:-:S04]  /*92f70*/  @P0 LOP3.LUT R27, R27, 0x2000000, RZ, 0xfc, !PT ;  /* 0x020000001b1b0812 */ /* 0x000fc800078efcff */
        /* <DEDUP_REMOVED lines=9> */
[----:B------:R-:W-:Y:S02]  /*93010*/  LOP3.LUT R27, R27, 0xffdfffff, RZ, 0xc0, !PT ;  /* 0xffdfffff1b1b7812 */ /* 0x000fe400078ec0ff */
        /* <DEDUP_REMOVED lines=8> */
[----:B------:R-:W4:Y:S03]  /*930a0*/  LDL.LU R7, [R1+0x4a0] ;  /* 0x0004a00001077983 */ /* 0x000f260000300800 */
        /* <DEDUP_REMOVED lines=13> */
[----:B------:R-:W-:Y:S02]  /*93180*/  LOP3.LUT R27, R27, 0xfffdffff, RZ, 0xc0, !PT ;  /* 0xfffdffff1b1b7812 */ /* 0x000fe400078ec0ff */
[----:B------:R-:W-:Y:S01]  /*93190*/  ISETP.LT.AND P2, PT, R8, UR32, !P6 ;  /* 0x0000002008007c0c */ /* 0x000fe2000f741270 */
[----:B------:R-:W-:Y:S01]  /*931a0*/  ULDC UR32, c[0x0][0x22c] ;  /* 0x00008b0000207ab9 */ /* 0x000fe20000000800 */
[----:B------:R-:W4:Y:S01]  /*931b0*/  LDL.LU R8, [R1+0x494] ;  /* 0x0004940001087983 */ /* 0x000f220000300800 */
[----:B------:R-:W-:Y:S01]  /*931c0*/  ISETP.LT.AND P1, PT, R0, UR33, !P6 ;  /* 0x0000002100007c0c */ /* 0x000fe2000f721270 */
[----:B------:R-:W-:-:S02]  /*931d0*/  ULDC UR33, c[0x0][0x22c] ;  /* 0x00008b0000217ab9 */ /* 0x000fc40000000800 */
[----:B------:R-:W4:Y:S02]  /*931e0*/  LDL.LU R0, [R1+0x490] ;  /* 0x0004900001007983 */ /* 0x000f240000300800 */
        /* <DEDUP_REMOVED lines=32> */
[----:B------:R-:W-:Y:S02]  /*933f0*/  LOP3.LUT R27, R27, 0xfffffdff, RZ, 0xc0, !PT ;  /* 0xfffffdff1b1b7812 */ /* 0x000fe400078ec0ff */
[----:B------:R-:W-:Y:S01]  /*93400*/  ISETP.LT.AND P2, PT, R8, UR32, !P6 ;  /* 0x0000002008007c0c */ /* 0x000fe2000f741270 */
[----:B------:R-:W-:Y:S01]  /*93410*/  ULDC UR32, c[0x0][0x22c] ;  /* 0x00008b0000207ab9 */ /* 0x000fe20000000800 */
        /* <DEDUP_REMOVED lines=24> */
[----:B------:R-:W-:-:S04]  /*935a0*/  @P0 LOP3.LUT R27, R27, 0x20, RZ, 0xfc, !PT ;  /* 0x000000201b1b0812 */ /* 0x000fc800078efcff */
[----:B------:R-:W-:-:S04]  /*935b0*/  LOP3.LUT R27, R27, 0xffffffef, RZ, 0xc0, !PT ;  /* 0xffffffef1b1b7812 */ /* 0x000fc800078ec0ff */
[----:B------:R-:W-:-:S04]  /*935c0*/  @P2 LOP3.LUT R27, R27, 0x10, RZ, 0xfc, !PT ;  /* 0x000000101b1b2812 */ /* 0x000fc800078efcff */
[----:B------:R-:W-:Y:S02]  /*935d0*/  LOP3.LUT R27, R27, 0xfffffff7, RZ, 0xc0, !PT ;  /* 0xfffffff71b1b7812 */ /* 0x000fe400078ec0ff */
[----:B------:R-:W-:Y:S01]  /*935e0*/  ISETP.LT.AND P0, PT, R2, UR4, !P6 ;  /* 0x0000000402007c0c */ /* 0x000fe2000f701270 */
[----:B------:R-:W-:Y:S01]  /*935f0*/  ULDC UR4, c[0x0][0x22c] ;  /* 0x00008b0000047ab9 */ /* 0x000fe20000000800 */
[----:B------:R-:W-:Y:S01]  /*93600*/  @P1 LOP3.LUT R27, R27, 0x8, RZ, 0xfc, !PT ;  /* 0x000000081b1b1812 */ /* 0x000fe200078efcff */
[----:B------:R-:W4:Y:S01]  /*93610*/  LDL.LU R2, [R1+0x45c] ;  /* 0x00045c0001027983 */ /* 0x000f220000300800 */
[----:B------:R-:W-:Y:S01]  /*93620*/  ISETP.LT.AND P1, PT, R26, UR33, !P6 ;  /* 0x000000211a007c0c */ /* 0x000fe2000f721270 */
[----:B------:R-:W-:Y:S02]  /*93630*/  ULDC UR33, c[0x0][0x22c] ;  /* 0x00008b0000217ab9 */ /* 0x000fe40000000800 */
[----:B------:R-:W2:Y:S01]  /*93640*/  LDL.LU R26, [R1+0x24b8] ;  /* 0x0024b800011a7983 */ /* 0x000ea20000300800 */
[----:B------:R-:W-:-:S03]  /*93650*/  LOP3.LUT R27, R27, 0xfffffffb, RZ, 0xc0, !PT ;  /* 0xfffffffb1b1b7812 */ /* 0x000fc600078ec0ff */
[----:B------:R-:W4:Y:S02]  /*93660*/  LDL.LU R4, [R1+0x458] ;  /* 0x0004580001047983 */ /* 0x000f240000300800 */
[----:B------:R-:W-:Y:S02]  /*93670*/  @P0 LOP3.LUT R27, R27, 0x4, RZ, 0xfc, !PT ;  /* 0x000000041b1b0812 */ /* 0x000fe400078efcff */
[----:B------:R-:W-:Y:S01]  /*93680*/  ISETP.LT.AND P0, PT, R8, UR61, !P6 ;  /* 0x0000003d08007c0c */ /* 0x000fe2000f701270 */
[----:B------:R-:W-:Y:S01]  /*93690*/  ULDC UR61, c[0x0][0x22c] ;  /* 0x00008b00003d7ab9 */ /* 0x000fe20000000800 */
[----:B------:R-:W4:Y:S01]  /*936a0*/  LDL.LU R8, [R1+0x454] ;  /* 0x0004540001087983 */ /* 0x000f220000300800 */
[----:B------:R-:W-:Y:S01]  /*936b0*/  ISETP.LT.AND P2, PT, R0, UR32, !P6 ;  /* 0x0000002000007c0c */ /* 0x000fe2000f741270 */
[----:B------:R-:W-:Y:S02]  /*936c0*/  ULDC UR32, c[0x0][0x22c] ;  /* 0x00008b0000207ab9 */ /* 0x000fe40000000800 */
[----:B------:R-:W4:Y:S01]  /*936d0*/  LDL.LU R0, [R1+0x450] ;  /* 0x0004500001007983 */ /* 0x000f220000300800 */
[----:B------:R-:W-:-:S06]  /*936e0*/  LOP3.LUT R27, R27, 0xfffffffd, RZ, 0xc0, !PT ;  /* 0xfffffffd1b1b7812 */ /* 0x000fcc00078ec0ff */
[----:B------:R-:W-:Y:S02]  /*936f0*/  @P0 LOP3.LUT R27, R27, 0x2, RZ, 0xfc, !PT ;  /* 0x000000021b1b0812 */ /* 0x000fe400078efcff */
[----:B------:R-:W-:Y:S01]  /*93700*/  ISETP.LT.AND P0, PT, R16, UR4, !P6 ;  /* 0x0000000410007c0c */ /* 0x000fe2000f701270 */
[----:B------:R-:W-:Y:S01]  /*93710*/  ULDC UR4, c[0x0][0x22c] ;  /* 0x00008b0000047ab9 */ /* 0x000fe20000000800 */
[----:B------:R-:W4:Y:S01]  /*93720*/  LDL.LU R16, [R1+0x44c] ;  /* 0x00044c0001107983 */ /* 0x000f220000300800 */
[----:B------:R-:W-:-:S04]  /*93730*/  LOP3.LUT R27, R27, 0xfffffffe, RZ, 0xc0, !PT ;  /* 0xfffffffe1b1b7812 */ /* 0x000fc800078ec0ff */
[----:B------:R-:W-:Y:S02]  /*93740*/  @P2 LOP3.LUT R27, R27, 0x1, RZ, 0xfc, !PT ;  /* 0x000000011b1b2812 */ /* 0x000fe400078efcff */
[----:B---3--:R-:W-:Y:S01]  /*93750*/  ISETP.LT.AND P2, PT, R6, UR32, !P6 ;  /* 0x0000002006007c0c */ /* 0x008fe2000f741270 */
[----:B------:R-:W-:Y:S01]  /*93760*/  ULDC UR32, c[0x0][0x22c] ;  /* 0x00008b0000207ab9 */ /* 0x000fe20000000800 */
[----:B--2---:R-:W-:-:S04]  /*93770*/  LOP3.LUT R26, R26, 0x7fffffff, RZ, 0xc0, !PT ;  /* 0x7fffffff1a1a7812 */ /* 0x004fc800078ec0ff */
[----:B------:R-:W-:-:S04]  /*93780*/  @P1 LOP3.LUT R26, R26, 0x80000000, RZ, 0xfc, !PT ;  /* 0x800000001a1a1812 */ /* 0x000fc800078efcff */
[----:B------:R-:W-:-:S04]  /*93790*/  LOP3.LUT R26, R26, 0xbfffffff, RZ, 0xc0, !PT ;  /* 0xbfffffff1a1a7812 */ /* 0x000fc800078ec0ff */
[----:B------:R-:W-:Y:S02]  /*937a0*/  @P0 LOP3.LUT R26, R26, 0x40000000, RZ, 0xfc, !PT ;  /* 0x400000001a1a0812 */ /* 0x000fe400078efcff */
[----:B------:R-:W-:Y:S01]  /*937b0*/  ISETP.LT.AND P0, PT, R5, UR61, !P6 ;  /* 0x0000003d05007c0c */ /* 0x000fe2000f701270 */
[----:B------:R-:W-:Y:S01]  /*937c0*/  ULDC UR61, c[0x0][0x22c] ;  /* 0x00008b00003d7ab9 */ /* 0x000fe20000000800 */
[----:B------:R-:W2:Y:S04]  /*937d0*/  LDL.LU R5, [R1+0x448] ;  /* 0x0004480001057983 */ /* 0x000ea80000300800 */
[----:B------:R-:W3:Y:S01]  /*937e0*/  LDL.LU R6, [R1+0x444] ;  /* 0x0004440001067983 */ /* 0x000ee20000300800 */
[----:B----4-:R-:W-:Y:S01]  /*937f0*/  ISETP.LT.AND P1, PT, R7, UR33, !P6 ;  /* 0x0000002107007c0c */ /* 0x010fe2000f721270 */
[----:B------:R-:W-:-:S02]  /*93800*/  ULDC UR33, c[0x0][0x22c] ;  /* 0x00008b0000217ab9 */ /* 0x000fc40000000800 */
        /* <DEDUP_REMOVED lines=11> */
[----:B------:R-:W-:Y:S01]  /*938c0*/  ISETP.LT.AND P2, PT, R8, UR32, !P6 ;  /* 0x0000002008007c0c */ /* 0x000fe2000f741270 */
[----:B------:R-:W-:Y:S01]  /*938d0*/  ULDC UR32, c[0x0][0x22c] ;  /* 0x00008b0000207ab9 */ /* 0x000fe20000000800 */
[----:B------:R-:W-:Y:S02]  /*938e0*/  @P0 LOP3.LUT R26, R26, 0x4000000, RZ, 0xfc, !PT ;  /* 0x040000001a1a0812 */ /* 0x000fe400078efcff */
[----:B------:R-:W-:Y:S01]  /*938f0*/  ISETP.LT.AND P0, PT, R4, UR61, !P6 ;  /* 0x0000003d04007c0c */ /* 0x000fe2000f701270 */
[----:B------:R-:W-:Y:S01]  /*93900*/  ULDC UR61, c[0x0][0x22c] ;  /* 0x00008b00003d7ab9 */ /* 0x000fe20000000800 */
[----:B------:R-:W4:Y:S01]  /*93910*/  LDL.LU R4, [R1+0x438] ;  /* 0x0004380001047983 */ /* 0x000f220000300800 */
[----:B------:R-:W-:Y:S01]  /*93920*/  ISETP.LT.AND P1, PT, R0, UR33, !P6 ;  /* 0x0000002100007c0c */ /* 0x000fe2000f721270 */
[----:B------:R-:W-:-:S02]  /*93930*/  ULDC UR33, c[0x0][0x22c] ;  /* 0x00008b0000217ab9 */ /* 0x000fc40000000800 */
[----:B------:R-:W4:Y:S04]  /*93940*/  LDL.LU R8, [R1+0x434] ;  /* 0x0004340001087983 */ /* 0x000f280000300800 */
[----:B------:R-:W4:Y:S01]  /*93950*/  LDL.LU R0, [R1+0x430] ;  /* 0x0004300001007983 */ /* 0x000f220000300800 */
        /* <DEDUP_REMOVED lines=35> */
[----:B------:R-:W-:Y:S02]  /*93b90*/  ULDC UR32, c[0x0][0x22c] ;  /* 0x00008b0000207ab9 */ /* 0x000fe40000000800 */
[----:B------:R-:W4:Y:S01]  /*93ba0*/  LDL.LU R8, [R1+0x414] ;  /* 0x0004140001087983 */ /* 0x000f220000300800 */
[----:B------:R-:W-:Y:S01]  /*93bb0*/  ISETP.LT.AND P1, PT, R0, UR33, !P6 ;  /* 0x0000002100007c0c */ /* 0x000fe2000f721270 */
[----:B------:R-:W-:-:S02]  /*93bc0*/  ULDC UR33, c[0x0][0x22c] ;  /* 0x00008b0000217ab9 */ /* 0x000fc40000000800 */
[----:B------:R-:W4:Y:S01]  /*93bd0*/  LDL.LU R0, [R1+0x410] ;  /* 0x0004100001007983 */ /* 0x000f220000300800 */
[----:B------:R-:W-:-:S04]  /*93be0*/  LOP3.LUT R26, R26, 0xfffdffff, RZ, 0xc0, !PT ;  /* 0xfffdffff1a1a7812 */ /* 0x000fc800078ec0ff */
[----:B------:R-:W-:-:S04]  /*93bf0*/  @P0 LOP3.LUT R26, R26, 0x20000, RZ, 0xfc, !PT ;  /* 0x000200001a1a0812 */ /* 0x000fc800078efcff */
[----:B------:R-:W-:Y:S02]  /*93c00*/  LOP3.LUT R26, R26, 0xfffeffff, RZ, 0xc0, !PT ;  /* 0xfffeffff1a1a7812 */ /* 0x000fe400078ec0ff */
[----:B------:R-:W-:Y:S01]  /*93c10*/  ISETP.LT.AND P0, PT, R16, UR4, !P6 ;  /* 0x0000000410007c0c */ /* 0x000fe2000f701270 */
[----:B------:R-:W-:Y:S01]  /*93c20*/  ULDC UR4, c[0x0][0x22c] ;  /* 0x00008b0000047ab9 */ /* 0x000fe20000000800 */
[----:B------:R-:W4:Y:S01]  /*93c30*/  LDL.LU R16, [R1+0x40c] ;  /* 0x00040c0001107983 */ /* 0x000f220000300800 */
        /* <DEDUP_REMOVED lines=32> */
[----:B------:R-:W-:Y:S01]  /*93e40*/  ULDC UR61, c[0x0][0x22c] ;  /* 0x00008b00003d7ab9 */ /* 0x000fe20000000800 */
[----:B------:R-:W-:-:S11]  /*93e50*/  LOP3.LUT R26, R26, 0xfffffdff, RZ, 0xc0, !PT ;  /* 0xfffffdff1a1a7812 */ /* 0x000fd600078ec0ff */
        /* <DEDUP_REMOVED lines=152> */
[----:B------:R-:W4:Y:S01]  /*947e0*/  LDL.LU R8, [R1+0x360] ;  /* 0x0003600001087983 */ /* 0x000f220000300800 */
[----:B------:R-:W-:Y:S01]  /*947f0*/  ISETP.LT.AND P1, PT, R0, UR33, !P6 ;  /* 0x0000002100007c0c */ /* 0x000fe2000f721270 */
[----:B------:R-:W-:Y:S02]  /*94800*/  ULDC UR33, c[0x0][0x22c] ;  /* 0x00008b0000217ab9 */ /* 0x000fe40000000800 */
[----:B------:R-:W4:Y:S01]  /*94810*/  LDL.LU R0, [R1+0x35c] ;  /* 0x00035c0001007983 */ /* 0x000f220000300800 */
[----:B------:R-:W-:Y:S02]  /*94820*/  @P0 LOP3.LUT R25, R25, 0x400, RZ, 0xfc, !PT ;  /* 0x0000040019190812 */ /* 0x000fe400078efcff */
[----:B------:R-:W-:Y:S01]  /*94830*/  ISETP.LT.AND P0, PT, R4, UR61, !P6 ;  /* 0x0000003d04007c0c */ /* 0x000fe2000f701270 */
[----:B------:R-:W-:Y:S01]  /*94840*/  ULDC UR61, c[0x0][0x22c] ;  /* 0x00008b00003d7ab9 */ /* 0x000fe20000000800 */
[----:B------:R-:W-:-:S11]  /*94850*/  LOP3.LUT R25, R25, 0xfffffdff, RZ, 0xc0, !PT ;  /* 0xfffffdff19197812 */ /* 0x000fd600078ec0ff */
        /* <DEDUP_REMOVED lines=206> */
[----:B------:R-:W-:Y:S01]  /*95540*/  @P2 LOP3.LUT R24, R24, 0x1, RZ, 0xfc, !PT ;  /* 0x0000000118182812 */ /* 0x000fe200078efcff */
[----:B------:R-:W-:Y:S04]  /*95550*/  STL.64 [R1+0x2440], R26 ;  /* 0x0024401a01007387 */ /* 0x000fe80000100a00 */
[----:B------:R0:W-:Y:S01]  /*95560*/  STL.64 [R1+0x2438], R24 ;  /* 0x0024381801007387 */ /* 0x0001e20000100a00 */
        /* <DEDUP_REMOVED lines=289> */
[----:B------:R-:W-:Y:S01]  /*96780*/  ULDC UR32, c[0x0][0x22c] ;  /* 0x00008b0000207ab9 */ /* 0x000fe20000000800 */
[----:B----4-:R-:W-:Y:S01]  /*96790*/  ISETP.LT.AND P1, PT, R7, UR33, !P6 ;  /* 0x0000002107007c0c */ /* 0x010fe2000f721270 */
[----:B------:R-:W-:Y:S01]  /*967a0*/  ULDC UR33, c[0x0][0x22c] ;  /* 0x00008b0000217ab9 */ /* 0x000fe20000000800 */
[----:B------:R-:W3:Y:S06]  /*967b0*/  LDL.LU R7, [R1+0x1c8] ;  /* 0x0001c80001077983 */ /* 0x000eec0000300800 */
        /* <DEDUP_REMOVED lines=10> */
[----:B------:R-:W3:Y:S01]  /*96860*/  LDL.LU R21, [R1+0x24a4] ;  /* 0x0024a40001157983 */ /* 0x000ee20000300800 */
[----:B------:R-:W-:-:S05]  /*96870*/  LOP3.LUT R22, R22, 0xfffffffb, RZ, 0xc0, !PT ;  /* 0xfffffffb16167812 */ /* 0x000fca00078ec0ff */
[----:B------:R-:W-:Y:S02]  /*96880*/  @P0 LOP3.LUT R22, R22, 0x4, RZ, 0xfc, !PT ;  /* 0x0000000416160812 */ /* 0x000fe400078efcff */
[----:B------:R-:W-:Y:S01]  /*96890*/  ISETP.LT.AND P0, PT, R8, UR61, !P6 ;  /* 0x0000003d08007c0c */ /* 0x000fe2000f701270 */
[----:B------:R-:W-:Y:S01]  /*968a0*/  ULDC UR61, c[0x0][0x22c] ;  /* 0x00008b00003d7ab9 */ /* 0x000fe20000000800 */
[----:B------:R-:W4:Y:S01]  /*968b0*/  LDL.LU R8, [R1+0x1c0] ;  /* 0x0001c00001087983 */ /* 0x000f220000300800 */
[----:B------:R-:W-:Y:S01]  /*968c0*/  ISETP.LT.AND P2, PT, R0, UR32, !P6 ;  /* 0x0000002000007c0c */ /* 0x000fe2000f741270 */
[----:B------:R-:W-:Y:S02]  /*968d0*/  ULDC UR32, c[0x0][0x22c] ;  /* 0x00008b0000207ab9 */ /* 0x000fe40000000800 */
        /* <DEDUP_REMOVED lines=8> */
[----:B------:R-:W-:Y:S02]  /*96960*/  @P2 LOP3.LUT R22, R22, 0x1, RZ, 0xfc, !PT ;  /* 0x0000000116162812 */ /* 0x000fe400078efcff */
[----:B--2---:R-:W-:Y:S01]  /*96970*/  ISETP.LT.AND P2, PT, R5, UR32, !P6 ;  /* 0x0000002005007c0c */ /* 0x004fe2000f741270 */
[----:B------:R-:W-:Y:S01]  /*96980*/  ULDC UR32, c[0x0][0x22c] ;  /* 0x00008b0000207ab9 */ /* 0x000fe20000000800 */
[----:B---3--:R-:W-:-:S04]  /*96990*/  LOP3.LUT R21, R21, 0x7fffffff, RZ, 0xc0, !PT ;  /* 0x7fffffff15157812 */ /* 0x008fc800078ec0ff */
[----:B------:R-:W-:-:S04]  /*969a0*/  @P1 LOP3.LUT R21, R21, 0x80000000, RZ, 0xfc, !PT ;  /* 0x8000000015151812 */ /* 0x000fc800078efcff */
[----:B------:R-:W-:-:S04]  /*969b0*/  LOP3.LUT R21, R21, 0xbfffffff, RZ, 0xc0, !PT ;  /* 0xbfffffff15157812 */ /* 0x000fc800078ec0ff */
[----:B------:R-:W-:Y:S02]  /*969c0*/  @P0 LOP3.LUT R21, R21, 0x40000000, RZ, 0xfc, !PT ;  /* 0x4000000015150812 */ /* 0x000fe400078efcff */
[----:B------:R-:W-:Y:S01]  /*969d0*/  ISETP.LT.AND P0, PT, R4, UR61, !P6 ;  /* 0x0000003d04007c0c */ /* 0x000fe2000f701270 */
[----:B------:R-:W-:Y:S01]  /*969e0*/  ULDC UR61, c[0x0][0x22c] ;  /* 0x00008b00003d7ab9 */ /* 0x000fe20000000800 */
[----:B------:R-:W-:Y:S02]  /*969f0*/  LOP3.LUT R21, R21, 0xdfffffff, RZ, 0xc0, !PT ;  /* 0xdfffffff15157812 */ /* 0x000fe400078ec0ff */
[----:B------:R-:W-:Y:S01]  /*96a00*/  ISETP.LT.AND P1, PT, R7, UR33, !P6 ;  /* 0x0000002107007c0c */ /* 0x000fe2000f721270 */
[----:B------:R-:W-:-:S08]  /*96a10*/  ULDC UR33, c[0x0][0x22c] ;  /* 0x00008b0000217ab9 */ /* 0x000fd00000000800 */
[----:B------:R-:W-:Y:S02]  /*96a20*/  @P0 LOP3.LUT R21, R21, 0x20000000, RZ, 0xfc, !PT ;  /* 0x2000000015150812 */ /* 0x000fe400078efcff */
[----:B----4-:R-:W-:Y:S01]  /*96a30*/  ISETP.LT.AND P0, PT, R2, UR4, !P6 ;  /* 0x0000000402007c0c */ /* 0x010fe2000f701270 */
[----:B------:R-:W-:Y:S01]  /*96a40*/  ULDC UR4, c[0x0][0x22c] ;  /* 0x00008b0000047ab9 */ /* 0x000fe20000000800 */
[----:B------:R-:W2:Y:S01]  /*96a50*/  LDL.LU R2, [R1+0x1b0] ;  /* 0x0001b00001027983 */ /* 0x000ea20000300800 */
[----:B------:R-:W-:-:S03]  /*96a60*/  LOP3.LUT R21, R21, 0xefffffff, RZ, 0xc0, !PT ;  /* 0xefffffff15157812 */ /* 0x000fc600078ec0ff */
[----:B0-----:R-:W3:Y:S01]  /*96a70*/  LDL.LU R25, [R1+0x1ac] ;  /* 0x0001ac0001197983 */ /* 0x001ee20000300800 */
[----:B------:R-:W-:-:S03]  /*96a80*/  @P2 LOP3.LUT R21, R21, 0x10000000, RZ, 0xfc, !PT ;  /* 0x1000000015152812 */ /* 0x000fc600078efcff */
[----:B------:R-:W4:Y:S01]  /*96a90*/  LDL.LU R7, [R1+0x7e0] ;  /* 0x0007e00001077983 */ /* 0x000f220000300800 */
        /* <DEDUP_REMOVED lines=13> */
[----:B------:R-:W-:-:S03]  /*96b70*/  LOP3.LUT R21, R21, 0xfdffffff, RZ, 0xc0, !PT ;  /* 0xfdffffff15157812 */ /* 0x000fc600078ec0ff */
[----:B------:R-:W4:Y:S01]  /*96b80*/  LDL.LU R6, [R1+0x7e8] ;  /* 0x0007e80001067983 */ /* 0x000f220000300800 */
[----:B------:R-:W-:Y:S02]  /*96b90*/  @P0 LOP3.LUT R21, R21, 0x2000000, RZ, 0xfc, !PT ;  /* 0x0200000015150812 */ /* 0x000fe400078efcff */
[----:B------:R-:W-:Y:S01]  /*96ba0*/  ISETP.LT.AND P0, PT, R16, UR4, !P6 ;  /* 0x0000000410007c0c */ /* 0x000fe2000f701270 */
[----:B------:R-:W4:Y:S01]  /*96bb0*/  LDL.LU R27, [R1+0x19c] ;  /* 0x00019c00011b7983 */ /* 0x000f220000300800 */
[----:B------:R-:W-:Y:S01]  /*96bc0*/  LOP3.LUT R21, R21, 0xfeffffff, RZ, 0xc0, !PT ;  /* 0xfeffffff15157812 */ /* 0x000fe200078ec0ff */
[----:B------:R-:W-:Y:S02]  /*96bd0*/  ULDC UR4, c[0x0][0x22c] ;  /* 0x00008b0000047ab9 */ /* 0x000fe40000000800 */
[----:B------:R-:W4:Y:S01]  /*96be0*/  LDL.LU R16, [R1+0xeb4] ;  /* 0x000eb40001107983 */ /* 0x000f220000300800 */
[----:B------:R-:W-:-:S03]  /*96bf0*/  @P2 LOP3.LUT R21, R21, 0x1000000, RZ, 0xfc, !PT ;  /* 0x0100000015152812 */ /* 0x000fc600078efcff */
[----:B------:R-:W4:Y:S01]  /*96c00*/  LDL.LU R4, [R1+0x198] ;  /* 0x0001980001047983 */ /* 0x000f220000300800 */
[----:B------:R-:W-:-:S04]  /*96c10*/  LOP3.LUT R21, R21, 0xff7fffff, RZ, 0xc0, !PT ;  /* 0xff7fffff15157812 */ /* 0x000fc800078ec0ff */
[----:B------:R-:W-:-:S04]  /*96c20*/  @P1 LOP3.LUT R21, R21, 0x800000, RZ, 0xfc, !PT ;  /* 0x0080000015151812 */ /* 0x000fc800078efcff */
[----:B------:R-:W-:-:S04]  /*96c30*/  LOP3.LUT R21, R21, 0xffbfffff, RZ, 0xc0, !PT ;  /* 0xffbfffff15157812 */ /* 0x000fc800078ec0ff */
[----:B------:R-:W-:-:S04]  /*96c40*/  @P0 LOP3.LUT R21, R21, 0x400000, RZ, 0xfc, !PT ;  /* 0x0040000015150812 */ /* 0x000fc800078efcff */
[----:B------:R-:W-:Y:S02]  /*96c50*/  LOP3.LUT R21, R21, 0xffdfffff, RZ, 0xc0, !PT ;  /* 0xffdfffff15157812 */ /* 0x000fe400078ec0ff */
[----:B--2---:R-:W-:Y:S02]  /*96c60*/  ISETP.LT.AND P1, PT, R2, UR61, !P6 ;  /* 0x0000003d02007c0c */ /* 0x004fe4000f721270 */
[----:B------:R-:W2:Y:S01]  /*96c70*/  LDL.LU R2, [R1+0xe88] ;  /* 0x000e880001027983 */ /* 0x000ea20000300800 */
[----:B------:R-:W-:-:S03]  /*96c80*/  R2UR UR61, R28 ;  /* 0x000000001c3d72ca */ /* 0x000fc600000e0000 */
[----:B------:R-:W2:Y:S01]  /*96c90*/  LDL.LU R28, [R1+0x24a0] ;  /* 0x0024a000011c7983 */ /* 0x000ea20000300800 */
[----:B---3--:R-:W-:-:S03]  /*96ca0*/  ISETP.LT.AND P0, PT, R25, UR32, !P6 ;  /* 0x0000002019007c0c */ /* 0x008fc6000f701270 */
[----:B------:R-:W3:Y:S01]  /*96cb0*/  LDL.LU R5, [R1+0x194] ;  /* 0x0001940001057983 */ /* 0x000ee20000300800 */
[----:B----4-:R-:W-:Y:S02]  /*96cc0*/  R2UR UR32, R7 ;  /* 0x00000000072072ca */ /* 0x010fe400000e0000 */
[----:B------:R-:W-:Y:S01]  /*96cd0*/  @P1 LOP3.LUT R21, R21, 0x200000, RZ, 0xfc, !PT ;  /* 0x0020000015151812 */ /* 0x000fe200078efcff */
[----:B------:R-:W4:Y:S03]  /*96ce0*/  LDL.LU R7, [R1+0x190] ;  /* 0x0001900001077983 */ /* 0x000f260000300800 */
[----:B------:R-:W-:-:S04]  /*96cf0*/  LOP3.LUT R21, R21, 0xffefffff, RZ, 0xc0, !PT ;  /* 0xffefffff15157812 */ /* 0x000fc800078ec0ff */
[----:B------:R-:W-:Y:S02]  /*96d00*/  @P0 LOP3.LUT R21, R21, 0x100000, RZ, 0xfc, !PT ;  /* 0x0010000015150812 */ /* 0x000fe400078efcff */
[----:B------:R-:W-:Y:S02]  /*96d10*/  ISETP.LT.AND P1, PT, R8, UR33, !P6 ;  /* 0x0000002108007c0c */ /* 0x000fe4000f721270 */
[----:B------:R-:W-:Y:S02]  /*96d20*/  R2UR UR33, R19 ;  /* 0x00000000132172ca */ /* 0x000fe400000e0000 */
[----:B------:R-:W4:Y:S01]  /*96d30*/  LDL.LU R19, [R1+0x249c] ;  /* 0x00249c0001137983 */ /* 0x000f220000300800 */
[----:B------:R-:W-:Y:S02]  /*96d40*/  ISETP.LT.AND P0, PT, R0, UR4, !P6 ;  /* 0x0000000400007c0c */ /* 0x000fe4000f701270 */
[----:B------:R-:W-:Y:S01]  /*96d50*/  R2UR UR4, R20 ;  /* 0x00000000140472ca */ /* 0x000fe200000e0000 */
[----:B------:R-:W4:Y:S01]  /*96d60*/  LDL.LU R8, [R1+0x18c] ;  /* 0x00018c0001087983 */ /* 0x000f220000300800 */
[----:B------:R-:W-:-:S03]  /*96d70*/  LOP3.LUT R21, R21, 0xfff7ffff, RZ, 0xc0, !PT ;  /* 0xfff7ffff15157812 */ /* 0x000fc600078ec0ff */
[----:B------:R-:W4:Y:S04]  /*96d80*/  LDL.LU R20, [R1+0x2498] ;  /* 0x0024980001147983 */ /* 0x000f280000300800 */
[----:B------:R-:W4:Y:S01]  /*96d90*/  LDL.LU R0, [R1+0x188] ;  /* 0x0001880001007983 */ /* 0x000f220000300800 */
[----:B------:R-:W-:-:S03]  /*96da0*/  @P1 LOP3.LUT R21, R21, 0x80000, RZ, 0xfc, !PT ;  /* 0x0008000015151812 */ /* 0x000fc600078efcff */
[----:B------:R-:W-:Y:S02]  /*96db0*/  ISETP.LT.AND P1, PT, R26, UR4, !P6 ;  /* 0x000000041a007c0c */ /* 0x000fe4000f721270 */
[----:B------:R-:W-:Y:S02]  /*96dc0*/  R2UR UR4, R6 ;  /* 0x00000000060472ca */ /* 0x000fe400000e0000 */
[----:B------:R-:W4:Y:S01]  /*96dd0*/  LDL.LU R6, [R1+0x184] ;  /* 0x0001840001067983 */ /* 0x000f220000300800 */
[----:B------:R-:W-:-:S04]  /*96de0*/  LOP3.LUT R21, R21, 0xfffbffff, RZ, 0xc0, !PT ;  /* 0xfffbffff15157812 */ /* 0x000fc800078ec0ff */
[----:B------:R-:W-:Y:S02]  /*96df0*/  @P0 LOP3.LUT R21, R21, 0x40000, RZ, 0xfc, !PT ;  /* 0x0004000015150812 */ /* 0x000fe400078efcff */
[----:B------:R-:W-:Y:S02]  /*96e00*/  ISETP.LT.AND P0, PT, R27, UR33, !P6 ;  /* 0x000000211b007c0c */ /* 0x000fe4000f701270 */
[----:B------:R-:W-:Y:S02]  /*96e10*/  R2UR UR33, R16 ;  /* 0x00000000102172ca */ /* 0x000fe400000e0000 */
[----:B------:R-:W4:Y:S01]  /*96e20*/  LDL.LU R16, [R1+0x180] ;  /* 0x0001800001107983 */ /* 0x000f220000300800 */
[----:B------:R-:W-:-:S04]  /*96e30*/  LOP3.LUT R21, R21, 0xfffdffff, RZ, 0xc0, !PT ;  /* 0xfffdffff15157812 */ /* 0x000fc800078ec0ff */
[----:B------:R-:W-:Y:S02]  /*96e40*/  @P1 LOP3.LUT R21, R21, 0x20000, RZ, 0xfc, !PT ;  /* 0x0002000015151812 */ /* 0x000fe400078efcff */
[----:B------:R-:W-:Y:S02]  /*96e50*/  ISETP.LT.AND P1, PT, R4, UR32, !P6 ;  /* 0x0000002004007c0c */ /* 0x000fe4000f721270 */
[----:B------:R-:W-:-:S04]  /*96e60*/  LOP3.LUT R21, R21, 0xfffeffff, RZ, 0xc0, !PT ;  /* 0xfffeffff15157812 */ /* 0x000fc800078ec0ff */
[----:B------:R-:W-:-:S04]  /*96e70*/  @P0 LOP3.LUT R21, R21, 0x10000, RZ, 0xfc, !PT ;  /* 0x0001000015150812 */ /* 0x000fc800078efcff */
[----:B------:R-:W-:-:S04]  /*96e80*/  LOP3.LUT R21, R21, 0xffff7fff, RZ, 0xc0, !PT ;  /* 0xffff7fff15157812 */ /* 0x000fc800078ec0ff */
[----:B------:R-:W-:-:S04]  /*96e90*/  @P1 LOP3.LUT R21, R21, 0x8000, RZ, 0xfc, !PT ;  /* 0x0000800015151812 */ /* 0x000fc800078efcff */
[----:B------:R-:W-:Y:S02]  /*96ea0*/  LOP3.LUT R21, R21, 0xffffbfff, RZ, 0xc0, !PT ;  /* 0xffffbfff15157812 */ /* 0x000fe400078ec0ff */
[----:B--2---:R-:W-:Y:S02]  /*96eb0*/  R2UR UR32, R2 ;  /* 0x00000000022072ca */ /* 0x004fe400000e0000 */
[----:B------:R-:W2:Y:S01]  /*96ec0*/  LDL.LU R2, [R1+0x17c] ;  /* 0x00017c0001027983 */ /* 0x000ea20000300800 */
[----:B---3--:R-:W-:Y:S01]  /*96ed0*/  ISETP.LT.AND P0, PT, R5, UR61, !P6 ;  /* 0x0000003d05007c0c */ /* 0x008fe2000f701270 */
[----:B------:R-:W-:Y:S02]  /*96ee0*/  ULDC UR61, c[0x0][0x22c] ;  /* 0x00008b00003d7ab9 */ /* 0x000fe40000000800 */
[----:B------:R-:W3:Y:S01]  /*96ef0*/  LDL.LU R5, [R1+0x178] ;  /* 0x0001780001057983 */ /* 0x000ee20000300800 */
[----:B----4-:R-:W-:Y:S01]  /*96f00*/  ISETP.LT.AND P1, PT, R7, UR60, !P6 ;  /* 0x0000003c07007c0c */ /* 0x010fe2000f721270 */
[----:B------:R-:W-:-:S02]  /*96f10*/  ULDC UR60, c[0x0][0x22c] ;  /* 0x00008b00003c7ab9 */ /* 0x000fc40000000800 */
[----:B------:R-:W4:Y:S06]  /*96f20*/  LDL.LU R7, [R1+0x174] ;  /* 0x0001740001077983 */ /* 0x000f2c0000300800 */
[----:B------:R-:W-:-:S04]  /*96f30*/  @P0 LOP3.LUT R21, R21, 0x4000, RZ, 0xfc, !PT ;  /* 0x0000400015150812 */ /* 0x000fc800078efcff */
[----:B------:R-:W-:Y:S02]  /*96f40*/  LOP3.LUT R21, R21, 0xffffdfff, RZ, 0xc0, !PT ;  /* 0xffffdfff15157812 */ /* 0x000fe400078ec0ff */
[----:B------:R-:W-:Y:S01]  /*96f50*/  ISETP.LT.AND P0, PT, R8, UR59, !P6 ;  /* 0x0000003b08007c0c */ /* 0x000fe2000f701270 */
[----:B------:R-:W-:Y:S01]  /*96f60*/  ULDC UR59, c[0x0][0x22c] ;  /* 0x00008b00003b7ab9 */ /* 0x000fe20000000800 */
[----:B------:R-:W4:Y:S01]  /*96f70*/  LDL.LU R8, [R1+0x170] ;  /* 0x0001700001087983 */ /* 0x000f220000300800 */
[----:B------:R-:W-:Y:S02]  /*96f80*/  @P1 LOP3.LUT R21, R21, 0x2000, RZ, 0xfc, !PT ;  /* 0x0000200015151812 */ /* 0x000fe400078efcff */
[----:B------:R-:W-:Y:S01]  /*96f90*/  ISETP.LT.AND P1, PT, R0, UR58, !P6 ;  /* 0x0000003a00007c0c */ /* 0x000fe2000f721270 */
[----:B------:R-:W-:Y:S01]  /*96fa0*/  ULDC UR58, c[0x0][0x22c] ;  /* 0x00008b00003a7ab9 */ /* 0x000fe20000000800 */
[----:B------:R-:W4:Y:S01]  /*96fb0*/  LDL.LU R0, [R1+0x16c] ;  /* 0x00016c0001007983 */ /* 0x000f220000300800 */
[----:B------:R-:W-:-:S05]  /*96fc0*/  LOP3.LUT R21, R21, 0xffffefff, RZ, 0xc0, !PT ;  /* 0xffffefff15157812 */ /* 0x000fca00078ec0ff */
[----:B------:R-:W-:Y:S02]  /*96fd0*/  @P0 LOP3.LUT R21, R21, 0x1000, RZ, 0xfc, !PT ;  /* 0x0000100015150812 */ /* 0x000fe400078efcff */
[----:B------:R-:W-:Y:S01]  /*96fe0*/  ISETP.LT.AND P0, PT, R6, UR57, !P6 ;  /* 0x0000003906007c0c */ /* 0x000fe2000f701270 */
[----:B------:R-:W-:Y:S01]  /*96ff0*/  ULDC UR57, c[0x0][0x22c] ;  /* 0x00008b0000397ab9 */ /* 0x000fe20000000800 */
        /* <DEDUP_REMOVED lines=15> */
[----:B------:R-:W-:-:S09]  /*970f0*/  ULDC UR54, c[0x0][0x22c] ;  /* 0x00008b0000367ab9 */ /* 0x000fd20000000800 */
[----:B------:R-:W-:Y:S02]  /*97100*/  @P0 LOP3.LUT R21, R21, 0x100, RZ, 0xfc, !PT ;  /* 0x0000010015150812 */ /* 0x000fe400078efcff */
[----:B----4-:R-:W-:Y:S01]  /*97110*/  ISETP.LT.AND P0, PT, R7, UR53, !P6 ;  /* 0x0000003507007c0c */ /* 0x010fe2000f701270 */
[----:B------:R-:W-:Y:S01]  /*97120*/  ULDC UR53, c[0x0][0x22c] ;  /* 0x00008b0000357ab9 */ /* 0x000fe20000000800 */
[----:B------:R-:W3:Y:S01]  /*97130*/  LDL.LU R7, [R1+0x158] ;  /* 0x0001580001077983 */ /* 0x000ee20000300800 */
[----:B------:R-:W-:-:S04]  /*97140*/  LOP3.LUT R21, R21, 0xffffff7f, RZ, 0xc0, !PT ;  /* 0xffffff7f15157812 */ /* 0x000fc800078ec0ff */
[----:B------:R-:W-:-:S04]  /*97150*/  @P1 LOP3.LUT R21, R21, 0x80, RZ, 0xfc, !PT ;  /* 0x0000008015151812 */ /* 0x000fc800078efcff */
[----:B------:R-:W-:Y:S02]  /*97160*/  LOP3.LUT R21, R21, 0xffffffbf, RZ, 0xc0, !PT ;  /* 0xffffffbf15157812 */ /* 0x000fe400078ec0ff */
[----:B------:R-:W-:Y:S01]  /*97170*/  ISETP.LT.AND P1, PT, R8, UR52, !P6 ;  /* 0x0000003408007c0c */ /* 0x000fe2000f721270 */
[----:B------:R-:W-:Y:S01]  /*97180*/  ULDC UR52, c[0x0][0x22c] ;  /* 0x00008b0000347ab9 */ /* 0x000fe20000000800 */
[----:B------:R-:W4:Y:S01]  /*97190*/  LDL.LU R8, [R1+0x154] ;  /* 0x0001540001087983 */ /* 0x000f220000300800 */
[----:B------:R-:W-:-:S04]  /*971a0*/  @P0 LOP3.LUT R21, R21, 0x40, RZ, 0xfc, !PT ;  /* 0x0000004015150812 */ /* 0x000fc800078efcff */
[----:B------:R-:W-:Y:S02]  /*971b0*/  LOP3.LUT R21, R21, 0xffffffdf, RZ, 0xc0, !PT ;  /* 0xffffffdf15157812 */ /* 0x000fe400078ec0ff */
[----:B------:R-:W-:Y:S01]  /*971c0*/  ISETP.LT.AND P0, PT, R0, UR51, !P6 ;  /* 0x0000003300007c0c */ /* 0x000fe2000f701270 */
[----:B------:R-:W-:Y:S01]  /*971d0*/  ULDC UR51, c[0x0][0x22c] ;  /* 0x00008b0000337ab9 */ /* 0x000fe20000000800 */
[----:B------:R-:W4:Y:S02]  /*971e0*/  LDL.LU R0, [R1+0x150] ;  /* 0x0001500001007983 */ /* 0x000f240000300800 */
[----:B------:R-:W-:Y:S02]  /*971f0*/  @P1 LOP3.LUT R21, R21, 0x20, RZ, 0xfc, !PT ;  /* 0x0000002015151812 */ /* 0x000fe400078efcff */
[----:B------:R-:W4:Y:S01]  /*97200*/  LDL.LU R5, [R1+0x14c] ;  /* 0x00014c0001057983 */ /* 0x000f220000300800 */
[----:B------:R-:W-:Y:S01]  /*97210*/  ISETP.LT.AND P1, PT, R6, UR50, !P6 ;  /* 0x0000003206007c0c */ /* 0x000fe2000f721270 */
[----:B------:R-:W-:Y:S01]  /*97220*/  ULDC UR50, c[0x0][0x22c] ;  /* 0x00008b0000327ab9 */ /* 0x000fe20000000800 */
[----:B------:R-:W-:-:S04]  /*97230*/  LOP3.LUT R21, R21, 0xffffffef, RZ, 0xc0, !PT ;  /* 0xffffffef15157812 */ /* 0x000fc800078ec0ff */
[----:B------:R-:W-:Y:S02]  /*97240*/  @P0 LOP3.LUT R21, R21, 0x10, RZ, 0xfc, !PT ;  /* 0x0000001015150812 */ /* 0x000fe400078efcff */
[----:B------:R-:W-:Y:S01]  /*97250*/  ISETP.LT.AND P0, PT, R16, UR49, !P6 ;  /* 0x0000003110007c0c */ /* 0x000fe2000f701270 */
[----:B------:R-:W-:Y:S01]  /*97260*/  ULDC UR49, c[0x0][0x22c] ;  /* 0x00008b0000317ab9 */ /* 0x000fe20000000800 */
[----:B------:R-:W-:Y:S01]  /*97270*/  LOP3.LUT R21, R21, 0xfffffff7, RZ, 0xc0, !PT ;  /* 0xfffffff715157812 */ /* 0x000fe200078ec0ff */
[----:B------:R-:W4:Y:S03]  /*97280*/  LDL.LU R16, [R1+0x148] ;  /* 0x0001480001107983 */ /* 0x000f260000300800 */
[----:B------:R-:W-:Y:S01]  /*97290*/  @P1 LOP3.LUT R21, R21, 0x8, RZ, 0xfc, !PT ;  /* 0x0000000815151812 */ /* 0x000fe200078efcff */
[----:B------:R-:W4:Y:S03]  /*972a0*/  LDL.LU R6, [R1+0x144] ;  /* 0x0001440001067983 */ /* 0x000f260000300800 */
[----:B------:R-:W-:-:S04]  /*972b0*/  LOP3.LUT R21, R21, 0xfffffffb, RZ, 0xc0, !PT ;  /* 0xfffffffb15157812 */ /* 0x000fc800078ec0ff */
[----:B------:R-:W-:Y:S02]  /*972c0*/  @P0 LOP3.LUT R21, R21, 0x4, RZ, 0xfc, !PT ;  /* 0x0000000415150812 */ /* 0x000fe400078efcff */
[----:B------:R-:W-:Y:S01]  /*972d0*/  ISETP.LT.AND P0, PT, R20, UR47, !P6 ;  /* 0x0000002f14007c0c */ /* 0x000fe2000f701270 */
[----:B------:R-:W-:Y:S01]  /*972e0*/  ULDC UR47, c[0x0][0x22c] ;  /* 0x00008b00002f7ab9 */ /* 0x000fe20000000800 */
[----:B------:R-:W4:Y:S01]  /*972f0*/  LDL.LU R20, [R1+0x2494] ;  /* 0x0024940001147983 */ /* 0x000f220000300800 */
[----:B------:R-:W-:Y:S02]  /*97300*/  LOP3.LUT R21, R21, 0xfffffffd, RZ, 0xc0, !PT ;  /* 0xfffffffd15157812 */ /* 0x000fe400078ec0ff */
[----:B--2---:R-:W-:Y:S01]  /*97310*/  ISETP.LT.AND P1, PT, R2, UR48, !P6 ;  /* 0x0000003002007c0c */ /* 0x004fe2000f721270 */
[----:B------:R-:W-:Y:S01]  /*97320*/  ULDC UR48, c[0x0][0x22c] ;  /* 0x00008b0000307ab9 */ /* 0x000fe20000000800 */
[----:B------:R-:W2:Y:S11]  /*97330*/  LDL.LU R2, [R1+0x140] ;  /* 0x0001400001027983 */ /* 0x000eb60000300800 */
[----:B------:R-:W-:-:S02]  /*97340*/  @P1 LOP3.LUT R21, R21, 0x2, RZ, 0xfc, !PT ;  /* 0x0000000215151812 */ /* 0x000fc400078efcff */
[----:B---3--:R-:W-:Y:S01]  /*97350*/  ISETP.LT.AND P1, PT, R7, UR46, !P6 ;  /* 0x0000002e07007c0c */ /* 0x008fe2000f721270 */
[----:B------:R-:W-:Y:S01]  /*97360*/  ULDC UR46, c[0x0][0x22c] ;  /* 0x00008b00002e7ab9 */ /* 0x000fe20000000800 */
[----:B------:R-:W3:Y:S01]  /*97370*/  LDL.LU R7, [R1+0x13c] ;  /* 0x00013c0001077983 */ /* 0x000ee20000300800 */
[----:B------:R-:W-:-:S04]  /*97380*/  LOP3.LUT R21, R21, 0xfffffffe, RZ, 0xc0, !PT ;  /* 0xfffffffe15157812 */ /* 0x000fc800078ec0ff */
[----:B------:R-:W-:Y:S02]  /*97390*/  @P0 LOP3.LUT R21, R21, 0x1, RZ, 0xfc, !PT ;  /* 0x0000000115150812 */ /* 0x000fe400078efcff */
[----:B----4-:R-:W-:Y:S01]  /*973a0*/  ISETP.LT.AND P0, PT, R8, UR45, !P6 ;  /* 0x0000002d08007c0c */ /* 0x010fe2000f701270 */
        /* <DEDUP_REMOVED lines=19> */
[----:B------:R-:W-:Y:S02]  /*974e0*/  LOP3.LUT R20, R20, 0xf7ffffff, RZ, 0xc0, !PT ;  /* 0xf7ffffff14147812 */ /* 0x000fe400078ec0ff */
[----:B------:R-:W-:Y:S01]  /*974f0*/  ISETP.LT.AND P0, PT, R6, UR41, !P6 ;  /* 0x0000002906007c0c */ /* 0x000fe2000f701270 */
[----:B------:R-:W-:Y:S01]  /*97500*/  ULDC UR41, c[0x0][0x22c] ;  /* 0x00008b0000297ab9 */ /* 0x000fe20000000800 */
[----:B------:R-:W-:Y:S01]  /*97510*/  @P1 LOP3.LUT R20, R20, 0x8000000, RZ, 0xfc, !PT ;  /* 0x0800000014141812 */ /* 0x000fe200078efcff */
[----:B------:R-:W4:Y:S03]  /*97520*/  LDL.LU R6, [R1+0x128] ;  /* 0x0001280001067983 */ /* 0x000f260000300800 */
[----:B------:R-:W-:-:S07]  /*97530*/  LOP3.LUT R20, R20, 0xfbffffff, RZ, 0xc0, !PT ;  /* 0xfbffffff14147812 */ /* 0x000fce00078ec0ff */
[----:B------:R-:W-:-:S04]  /*97540*/  @P0 LOP3.LUT R20, R20, 0x4000000, RZ, 0xfc, !PT ;  /* 0x0400000014140812 */ /* 0x000fc800078efcff */
[----:B------:R-:W-:Y:S02]  /*97550*/  LOP3.LUT R20, R20, 0xfdffffff, RZ, 0xc0, !PT ;  /* 0xfdffffff14147812 */ /* 0x000fe400078ec0ff */
[----:B--2---:R-:W-:Y:S01]  /*97560*/  ISETP.LT.AND P1, PT, R2, UR40, !P6 ;  /* 0x0000002802007c0c */ /* 0x004fe2000f721270 */
[----:B------:R-:W-:Y:S01]  /*97570*/  ULDC UR40, c[0x0][0x22c] ;  /* 0x00008b0000287ab9 */ /* 0x000fe20000000800 */
[----:B------:R-:W2:Y:S01]  /*97580*/  LDL.LU R2, [R1+0x124] ;  /* 0x0001240001027983 */ /* 0x000ea20000300800 */
[----:B---3--:R-:W-:Y:S01]  /*97590*/  ISETP.LT.AND P0, PT, R7, UR39, !P6 ;  /* 0x0000002707007c0c */ /* 0x008fe2000f701270 */
[----:B------:R-:W-:Y:S02]  /*975a0*/  ULDC UR39, c[0x0][0x22c] ;  /* 0x00008b0000277ab9 */ /* 0x000fe40000000800 */
[----:B------:R-:W3:Y:S07]  /*975b0*/  LDL.LU R7, [R1+0x120] ;  /* 0x0001200001077983 */ /* 0x000eee0000300800 */
[----:B------:R-:W-:-:S02]  /*975c0*/  @P1 LOP3.LUT R20, R20, 0x2000000, RZ, 0xfc, !PT ;  /* 0x0200000014141812 */ /* 0x000fc400078efcff */
        /* <DEDUP_REMOVED lines=91> */
[----:B------:R-:W-:Y:S01]  /*97b80*/  ISETP.LT.AND P1, PT, R6, UR18, !P6 ;  /* 0x0000001206007c0c */ /* 0x000fe2000f721270 */
[----:B------:R-:W-:Y:S01]  /*97b90*/  ULDC UR18, c[0x0][0x22c] ;  /* 0x00008b0000127ab9 */ /* 0x000fe20000000800 */
[----:B------:R-:W-:-:S11]  /*97ba0*/  LOP3.LUT R20, R20, 0xffffffdf, RZ, 0xc0, !PT ;  /* 0xffffffdf14147812 */ /* 0x000fd600078ec0ff */
[----:B------:R-:W-:-:S04]  /*97bb0*/  @P1 LOP3.LUT R20, R20, 0x20, RZ, 0xfc, !PT ;  /* 0x0000002014141812 */ /* 0x000fc800078efcff */
[----:B------:R-:W-:Y:S02]  /*97bc0*/  LOP3.LUT R20, R20, 0xffffffef, RZ, 0xc0, !PT ;  /* 0xffffffef14147812 */ /* 0x000fe400078ec0ff */
[----:B--2---:R-:W-:Y:S01]  /*97bd0*/  ISETP.LT.AND P0, PT, R2, UR17, !P6 ;  /* 0x0000001102007c0c */ /* 0x004fe2000f701270 */
[----:B------:R-:W-:Y:S01]  /*97be0*/  ULDC UR17, c[0x0][0x22c] ;  /* 0x00008b0000117ab9 */ /* 0x000fe20000000800 */
[----:B------:R-:W2:Y:S04]  /*97bf0*/  LDL.LU R2, [R1+0xd4] ;  /* 0x0000d40001027983 */ /* 0x000ea80000300800 */
[----:B------:R-:W2:Y:S01]  /*97c00*/  LDL.LU R6, [R1+0xd0] ;  /* 0x0000d00001067983 */ /* 0x000ea20000300800 */
[----:B---3--:R-:W-:Y:S01]  /*97c10*/  ISETP.LT.AND P1, PT, R7, UR16, !P6 ;  /* 0x0000001007007c0c */ /* 0x008fe2000f721270 */
[----:B------:R-:W-:-:S05]  /*97c20*/  ULDC UR16, c[0x0][0x22c] ;  /* 0x00008b0000107ab9 */ /* 0x000fca0000000800 */
[----:B------:R-:W-:Y:S01]  /*97c30*/  @P0 LOP3.LUT R20, R20, 0x10, RZ, 0xfc, !PT ;  /* 0x0000001014140812 */ /* 0x000fe200078efcff */
[----:B------:R-:W3:Y:S03]  /*97c40*/  LDL.LU R7, [R1+0xcc] ;  /* 0x0000cc0001077983 */ /* 0x000ee60000300800 */
[----:B------:R-:W-:Y:S02]  /*97c50*/  LOP3.LUT R20, R20, 0xfffffff7, RZ, 0xc0, !PT ;  /* 0xfffffff714147812 */ /* 0x000fe400078ec0ff */
[----:B----4-:R-:W-:Y:S01]  /*97c60*/  ISETP.LT.AND P0, PT, R8, UR15, !P6 ;  /* 0x0000000f08007c0c */ /* 0x010fe2000f701270 */
[----:B------:R-:W-:Y:S01]  /*97c70*/  ULDC UR15, c[0x0][0x22c] ;  /* 0x00008b00000f7ab9 */ /* 0x000fe20000000800 */
[----:B------:R-:W-:Y:S01]  /*97c80*/  @P1 LOP3.LUT R20, R20, 0x8, RZ, 0xfc, !PT ;  /* 0x0000000814141812 */ /* 0x000fe200078efcff */
[----:B------:R-:W4:Y:S03]  /*97c90*/  LDL.LU R8, [R1+0xc8] ;  /* 0x0000c80001087983 */ /* 0x000f260000300800 */
[----:B------:R-:W-:-:S07]  /*97ca0*/  LOP3.LUT R20, R20, 0xfffffffb, RZ, 0xc0, !PT ;  /* 0xfffffffb14147812 */ /* 0x000fce00078ec0ff */
[----:B------:R-:W-:Y:S02]  /*97cb0*/  @P0 LOP3.LUT R20, R20, 0x4, RZ, 0xfc, !PT ;  /* 0x0000000414140812 */ /* 0x000fe400078efcff */
[----:B------:R-:W-:Y:S01]  /*97cc0*/  ISETP.LT.AND P0, PT, R19, UR13, !P6 ;  /* 0x0000000d13007c0c */ /* 0x000fe2000f701270 */
[----:B------:R-:W-:Y:S01]  /*97cd0*/  ULDC UR13, c[0x0][0x22c] ;  /* 0x00008b00000d7ab9 */ /* 0x000fe20000000800 */
[----:B------:R-:W3:Y:S01]  /*97ce0*/  LDL.LU R19, [R1+0x2490] ;  /* 0x0024900001137983 */ /* 0x000ee20000300800 */
[----:B------:R-:W-:Y:S01]  /*97cf0*/  ISETP.LT.AND P1, PT, R0, UR14, !P6 ;  /* 0x0000000e00007c0c */ /* 0x000fe2000f721270 */
[----:B------:R-:W-:Y:S02]  /*97d00*/  ULDC UR14, c[0x0][0x22c] ;  /* 0x00008b00000e7ab9 */ /* 0x000fe40000000800 */
[----:B------:R-:W4:Y:S01]  /*97d10*/  LDL.LU R0, [R1+0xc4] ;  /* 0x0000c40001007983 */ /* 0x000f220000300800 */
[----:B------:R-:W-:-:S09]  /*97d20*/  LOP3.LUT R20, R20, 0xfffffffd, RZ, 0xc0, !PT ;  /* 0xfffffffd14147812 */ /* 0x000fd200078ec0ff */
[----:B------:R-:W-:-:S04]  /*97d30*/  @P1 LOP3.LUT R20, R20, 0x2, RZ, 0xfc, !PT ;  /* 0x0000000214141812 */ /* 0x000fc800078efcff */
[----:B------:R-:W-:Y:S02]  /*97d40*/  LOP3.LUT R20, R20, 0xfffffffe, RZ, 0xc0, !PT ;  /* 0xfffffffe14147812 */ /* 0x000fe400078ec0ff */
[----:B------:R-:W-:Y:S01]  /*97d50*/  ISETP.LT.AND P1, PT, R16, UR12, !P6 ;  /* 0x0000000c10007c0c */ /* 0x000fe2000f721270 */
[----:B------:R-:W-:Y:S01]  /*97d60*/  ULDC UR12, c[0x0][0x22c] ;  /* 0x00008b00000c7ab9 */ /* 0x000fe20000000800 */
[----:B------:R-:W4:Y:S01]  /*97d70*/  LDL.LU R16, [R1+0xc0] ;  /* 0x0000c00001107983 */ /* 0x000f220000300800 */
[----:B------:R-:W-:-:S03]  /*97d80*/  @P0 LOP3.LUT R20, R20, 0x1, RZ, 0xfc, !PT ;  /* 0x0000000114140812 */ /* 0x000fc600078efcff */
[----:B------:R-:W-:Y:S04]  /*97d90*/  STL.64 [R1+0x2450], R22 ;  /* 0x0024501601007387 */ /* 0x000fe80000100a00 */
[----:B------:R-:W-:Y:S01]  /*97da0*/  STL.64 [R1+0x2448], R20 ;  /* 0x0024481401007387 */ /* 0x000fe20000100a00 */
[----:B--2---:R-:W-:Y:S01]  /*97db0*/  ISETP.LT.AND P0, PT, R2, UR11, !P6 ;  /* 0x0000000b02007c0c */ /* 0x004fe2000f701270 */
[----:B------:R-:W-:Y:S02]  /*97dc0*/  ULDC UR11, c[0x0][0x22c] ;  /* 0x00008b00000b7ab9 */ /* 0x000fe40000000800 */
[----:B------:R-:W2:Y:S04]  /*97dd0*/  LDL.LU R2, [R1+0xbc] ;  /* 0x0000bc0001027983 */ /* 0x000ea80000300800 */
[----:B------:R-:W2:Y:S04]  /*97de0*/  LDL.LU R5, [R1+0xb8] ;  /* 0x0000b80001057983 */ /* 0x000ea80000300800 */
[----:B------:R-:W2:Y:S01]  /*97df0*/  LDL.LU R27, [R1+0xb4] ;  /* 0x0000b400011b7983 */ /* 0x000ea20000300800 */
[----:B---3--:R-:W-:-:S04]  /*97e00*/  LOP3.LUT R19, R19, 0x7fffffff, RZ, 0xc0, !PT ;  /* 0x7fffffff13137812 */ /* 0x008fc800078ec0ff */
[----:B------:R-:W-:Y:S02]  /*97e10*/  @P1 LOP3.LUT R19, R19, 0x80000000, RZ, 0xfc, !PT ;  /* 0x8000000013131812 */ /* 0x000fe400078efcff */
[----:B------:R-:W-:Y:S01]  /*97e20*/  ISETP.LT.AND P1, PT, R6, UR10, !P6 ;  /* 0x0000000a06007c0c */ /* 0x000fe2000f721270 */
[----:B------:R-:W-:Y:S01]  /*97e30*/  ULDC UR10, c[0x0][0x22c] ;  /* 0x00008b00000a7ab9 */ /* 0x000fe20000000800 */
[----:B------:R-:W3:Y:S01]  /*97e40*/  LDL.LU R6, [R1+0xb0] ;  /* 0x0000b00001067983 */ /* 0x000ee20000300800 */
[----:B------:R-:W-:-:S04]  /*97e50*/  LOP3.LUT R19, R19, 0xbfffffff, RZ, 0xc0, !PT ;  /* 0xbfffffff13137812 */ /* 0x000fc800078ec0ff */
[----:B------:R-:W-:Y:S02]  /*97e60*/  @P0 LOP3.LUT R19, R19, 0x40000000, RZ, 0xfc, !PT ;  /* 0x4000000013130812 */ /* 0x000fe400078efcff */
[----:B------:R-:W-:Y:S01]  /*97e70*/  ISETP.LT.AND P0, PT, R7, UR9, !P6 ;  /* 0x0000000907007c0c */ /* 0x000fe2000f701270 */
        /* <DEDUP_REMOVED lines=12> */
[----:B------:R-:W-:-:S03]  /*97f40*/  LOP3.LUT R19, R19, 0xf7ffffff, RZ, 0xc0, !PT ;  /* 0xf7ffffff13137812 */ /* 0x000fc600078ec0ff */
[----:B------:R-:W4:Y:S01]  /*97f50*/  LDL.LU R4, [R1+0xa0] ;  /* 0x0000a00001047983 */ /* 0x000f220000300800 */
[----:B------:R-:W-:-:S04]  /*97f60*/  @P1 LOP3.LUT R19, R19, 0x8000000, RZ, 0xfc, !PT ;  /* 0x0800000013131812 */ /* 0x000fc800078efcff */
[----:B------:R-:W-:Y:S02]  /*97f70*/  LOP3.LUT R19, R19, 0xfbffffff, RZ, 0xc0, !PT ;  /* 0xfbffffff13137812 */ /* 0x000fe400078ec0ff */
[----:B------:R-:W-:Y:S01]  /*97f80*/  ISETP.LT.AND P1, PT, R16, UR6, !P6 ;  /* 0x0000000610007c0c */ /* 0x000fe2000f721270 */
[----:B------:R-:W-:Y:S01]  /*97f90*/  ULDC UR6, c[0x0][0x22c] ;  /* 0x00008b0000067ab9 */ /* 0x000fe20000000800 */
[----:B------:R-:W4:Y:S01]  /*97fa0*/  LDL.LU R16, [R1+0x9c] ;  /* 0x00009c0001107983 */ /* 0x000f220000300800 */
[----:B------:R-:W-:-:S04]  /*97fb0*/  @P0 LOP3.LUT R19, R19, 0x4000000, RZ, 0xfc, !PT ;  /* 0x0400000013130812 */ /* 0x000fc800078efcff */
[----:B------:R-:W-:-:S06]  /*97fc0*/  LOP3.LUT R19, R19, 0xfdffffff, RZ, 0xc0, !PT ;  /* 0xfdffffff13137812 */ /* 0x000fcc00078ec0ff */
[----:B------:R-:W-:-:S04]  /*97fd0*/  @P1 LOP3.LUT R19, R19, 0x2000000, RZ, 0xfc, !PT ;  /* 0x0200000013131812 */ /* 0x000fc800078efcff */
[----:B------:R-:W-:Y:S02]  /*97fe0*/  LOP3.LUT R19, R19, 0xfeffffff, RZ, 0xc0, !PT ;  /* 0xfeffffff13137812 */ /* 0x000fe400078ec0ff */
[----:B--2---:R-:W-:Y:S01]  /*97ff0*/  ISETP.LT.AND P0, PT, R2, UR5, !P6 ;  /* 0x0000000502007c0c */ /* 0x004fe2000f701270 */
[----:B------:R-:W-:Y:S01]  /*98000*/  ULDC UR5, c[0x0][0x22c] ;  /* 0x00008b0000057ab9 */ /* 0x000fe20000000800 */
[----:B------:R-:W2:Y:S01]  /*98010*/  LDL.LU R2, [R1+0x98] ;  /* 0x0000980001027983 */ /* 0x000ea20000300800 */
[----:B------:R-:W-:Y:S01]  /*98020*/  ISETP.LT.AND P1, PT, R5, UR5, !P6 ;  /* 0x0000000505007c0c */ /* 0x000fe2000f721270 */
[----:B------:R-:W-:Y:S02]  /*98030*/  ULDC UR5, c[0x0][0x248] ;  /* 0x0000920000057ab9 */ /* 0x000fe40000000800 */
[----:B------:R-:W2:Y:S07]  /*98040*/  LDL.LU R5, [R1+0x94] ;  /* 0x0000940001057983 */ /* 0x000eae0000300800 */
[----:B------:R-:W-:-:S02]  /*98050*/  @P0 LOP3.LUT R19, R19, 0x1000000, RZ, 0xfc, !PT ;  /* 0x0100000013130812 */ /* 0x000fc400078efcff */
[----:B------:R-:W-:Y:S02]  /*98060*/  ISETP.LT.AND P0, PT, R27, UR6, !P6 ;  /* 0x000000061b007c0c */ /* 0x000fe4000f701270 */
[----:B------:R-:W-:-:S04]  /*98070*/  LOP3.LUT R19, R19, 0xff7fffff, RZ, 0xc0, !PT ;  /* 0xff7fffff13137812 */ /* 0x000fc800078ec0ff */
[----:B------:R-:W-:-:S04]  /*98080*/  @P1 LOP3.LUT R19, R19, 0x800000, RZ, 0xfc, !PT ;  /* 0x0080000013131812 */ /* 0x000fc800078efcff */
[----:B------:R-:W-:-:S04]  /*98090*/  LOP3.LUT R19, R19, 0xffbfffff, RZ, 0xc0, !PT ;  /* 0xffbfffff13137812 */ /* 0x000fc800078ec0ff */
[----:B------:R-:W-:-:S04]  /*980a0*/  @P0 LOP3.LUT R19, R19, 0x400000, RZ, 0xfc, !PT ;  /* 0x0040000013130812 */ /* 0x000fc800078efcff */
[----:B------:R-:W-:Y:S02]  /*980b0*/  LOP3.LUT R19, R19, 0xffdfffff, RZ, 0xc0, !PT ;  /* 0xffdfffff13137812 */ /* 0x000fe400078ec0ff */
[----:B---3--:R-:W-:Y:S02]  /*980c0*/  ISETP.LT.AND P2, PT, R6, UR7, !P6 ;  /* 0x0000000706007c0c */ /* 0x008fe4000f741270 */
[----:B------:R-:W3:Y:S01]  /*980d0*/  LDL.LU R6, [R1+0x90] ;  /* 0x0000900001067983 */ /* 0x000ee20000300800 */
[----:B------:R-:W-:-:S03]  /*980e0*/  ISETP.LT.AND P1, PT, R7, UR8, !P6 ;  /* 0x0000000807007c0c */ /* 0x000fc6000f721270 */
[----:B------:R-:W3:Y:S01]  /*980f0*/  LDL.LU R7, [R1+0x8c] ;  /* 0x00008c0001077983 */ /* 0x000ee20000300800 */
[----:B----4-:R-:W-:-:S03]  /*98100*/  ISETP.LT.AND P0, PT, R8, UR9, !P6 ;  /* 0x0000000908007c0c */ /* 0x010fc6000f701270 */
[----:B------:R-:W4:Y:S03]  /*98110*/  LDL.LU R8, [R1+0x88] ;  /* 0x0000880001087983 */ /* 0x000f260000300800 */
[----:B------:R-:W-:Y:S02]  /*98120*/  @P2 LOP3.LUT R19, R19, 0x200000, RZ, 0xfc, !PT ;  /* 0x0020000013132812 */ /* 0x000fe400078efcff */
[----:B------:R-:W-:Y:S02]  /*98130*/  ISETP.LT.AND P2, PT, R0, UR10, !P6 ;  /* 0x0000000a00007c0c */ /* 0x000fe4000f741270 */
[----:B------:R-:W4:Y:S01]  /*98140*/  LDL.LU R0, [R1+0x84] ;  /* 0x0000840001007983 */ /* 0x000f220000300800 */
[----:B------:R-:W-:-:S04]  /*98150*/  LOP3.LUT R19, R19, 0xffefffff, RZ, 0xc0, !PT ;  /* 0xffefffff13137812 */ /* 0x000fc800078ec0ff */
[----:B------:R-:W-:-:S04]  /*98160*/  @P1 LOP3.LUT R19, R19, 0x100000, RZ, 0xfc, !PT ;  /* 0x0010000013131812 */ /* 0x000fc800078efcff */
[----:B------:R-:W-:Y:S02]  /*98170*/  LOP3.LUT R19, R19, 0xfff7ffff, RZ, 0xc0, !PT ;  /* 0xfff7ffff13137812 */ /* 0x000fe400078ec0ff */
[----:B------:R-:W-:Y:S02]  /*98180*/  ISETP.LT.AND P1, PT, R4, UR11, !P6 ;  /* 0x0000000b04007c0c */ /* 0x000fe4000f721270 */
[----:B------:R-:W4:Y:S01]  /*98190*/  LDL.LU R4, [R1+0x80] ;  /* 0x0000800001047983 */ /* 0x000f220000300800 */
[----:B------:R-:W-:Y:S02]  /*981a0*/  @P0 LOP3.LUT R19, R19, 0x80000, RZ, 0xfc, !PT ;  /* 0x0008000013130812 */ /* 0x000fe400078efcff */
[----:B------:R-:W-:Y:S02]  /*981b0*/  ISETP.LT.AND P0, PT, R16, UR12, !P6 ;  /* 0x0000000c10007c0c */ /* 0x000fe4000f701270 */
        /* <DEDUP_REMOVED lines=8> */
[----:B--2---:R-:W-:Y:S02]  /*98240*/  ISETP.LT.AND P2, PT, R2, UR13, !P6 ;  /* 0x0000000d02007c0c */ /* 0x004fe4000f741270 */
[----:B------:R-:W2:Y:S01]  /*98250*/  LDL.LU R2, [R1+0x78] ;  /* 0x0000780001027983 */ /* 0x000ea20000300800 */
[----:B------:R-:W-:-:S03]  /*98260*/  ISETP.LT.AND P1, PT, R5, UR14, !P6 ;  /* 0x0000000e05007c0c */ /* 0x000fc6000f721270 */
[----:B------:R-:W2:Y:S04]  /*98270*/  LDL.LU R27, [R1+0x74] ;  /* 0x00007400011b7983 */ /* 0x000ea80000300800 */
[----:B------:R-:W2:Y:S03]  /*98280*/  LDL.LU R5, [R1+0x70] ;  /* 0x0000700001057983 */ /* 0x000ea60000300800 */
        /* <DEDUP_REMOVED lines=17> */
[----:B------:R-:W-:Y:S01]  /*983a0*/  @P1 LOP3.LUT R19, R19, 0x800, RZ, 0xfc, !PT ;  /* 0x0000080013131812 */ /* 0x000fe200078efcff */
[----:B------:R-:W4:Y:S01]  /*983b0*/  LDL.LU R4, [R1+0x5c] ;  /* 0x00005c0001047983 */ /* 0x000f220000300800 */
[----:B------:R-:W-:-:S03]  /*983c0*/  ISETP.LT.AND P1, PT, R16, UR20, !P6 ;  /* 0x0000001410007c0c */ /* 0x000fc6000f721270 */
        /* <DEDUP_REMOVED lines=10> */
[----:B------:R-:W-:Y:S02]  /*98470*/  ISETP.LT.AND P2, PT, R27, UR22, !P6 ;  /* 0x000000161b007c0c */ /* 0x000fe4000f741270 */
[----:B------:R-:W-:Y:S02]  /*98480*/  ISETP.LT.AND P1, PT, R5, UR23, !P6 ;  /* 0x0000001705007c0c */ /* 0x000fe4000f721270 */
[----:B------:R-:W2:Y:S06]  /*98490*/  LDL.LU R5, [R1+0x50] ;  /* 0x0000500001057983 */ /* 0x000eac0000300800 */
[----:B------:R-:W-:-:S04]  /*984a0*/  @P0 LOP3.LUT R19, R19, 0x80, RZ, 0xfc, !PT ;  /* 0x0000008013130812 */ /* 0x000fc800078efcff */
        /* <DEDUP_REMOVED lines=16> */
[----:B------:R-:W-:-:S04]  /*985b0*/  LOP3.LUT R19, R19, 0xfffffffb, RZ, 0xc0, !PT ;  /* 0xfffffffb13137812 */ /* 0x000fc800078ec0ff */
[----:B------:R-:W-:Y:S02]  /*985c0*/  @P1 LOP3.LUT R19, R19, 0x4, RZ, 0xfc, !PT ;  /* 0x0000000413131812 */ /* 0x000fe400078efcff */
[----:B------:R-:W-:Y:S02]  /*985d0*/  ISETP.LT.AND P2, PT, R4, UR28, !P6 ;  /* 0x0000001c04007c0c */ /* 0x000fe4000f741270 */
[----:B------:R-:W-:Y:S02]  /*985e0*/  LOP3.LUT R19, R19, 0xfffffffd, RZ, 0xc0, !PT ;  /* 0xfffffffd13137812 */ /* 0x000fe400078ec0ff */
[----:B------:R-:W-:Y:S02]  /*985f0*/  ISETP.LT.AND P1, PT, R16, UR29, !P6 ;  /* 0x0000001d10007c0c */ /* 0x000fe4000f721270 */
[----:B------:R-:W4:Y:S01]  /*98600*/  LDL.LU R16, [R1+0x3c] ;  /* 0x00003c0001107983 */ /* 0x000f220000300800 */
[----:B------:R-:W-:-:S04]  /*98610*/  @P0 LOP3.LUT R19, R19, 0x2, RZ, 0xfc, !PT ;  /* 0x0000000213130812 */ /* 0x000fc800078efcff */
[----:B------:R-:W-:-:S04]  /*98620*/  LOP3.LUT R19, R19, 0xfffffffe, RZ, 0xc0, !PT ;  /* 0xfffffffe13137812 */ /* 0x000fc800078ec0ff */
[----:B------:R-:W-:Y:S02]  /*98630*/  @P2 LOP3.LUT R19, R19, 0x1, RZ, 0xfc, !PT ;  /* 0x0000000113132812 */ /* 0x000fe400078efcff */
[----:B------:R-:W-:-:S04]  /*98640*/  LOP3.LUT R3, R3, 0x7fffffff, RZ, 0xc0, !PT ;  /* 0x7fffffff03037812 */ /* 0x000fc800078ec0ff */
[----:B------:R-:W-:-:S04]  /*98650*/  @P1 LOP3.LUT R3, R3, 0x80000000, RZ, 0xfc, !PT ;  /* 0x8000000003031812 */ /* 0x000fc800078efcff */
[----:B------:R-:W-:Y:S02]  /*98660*/  LOP3.LUT R3, R3, 0xbfffffff, RZ, 0xc0, !PT ;  /* 0xbfffffff03037812 */ /* 0x000fe400078ec0ff */
[----:B--2---:R-:W-:Y:S02]  /*98670*/  ISETP.LT.AND P0, PT, R2, UR30, !P6 ;  /* 0x0000001e02007c0c */ /* 0x004fe4000f701270 */
[----:B------:R-:W2:Y:S04]  /*98680*/  LDL.LU R2, [R1+0x38] ;  /* 0x0000380001027983 */ /* 0x000ea80000300800 */
[----:B------:R0:W-:Y:S04]  /*98690*/  STL [R1+0x2474], R19 ;  /* 0x0024741301007387 */ /* 0x0001e80000100800 */
[----:B------:R-:W2:Y:S04]  /*986a0*/  LDL.LU R25, [R1+0x34] ;  /* 0x0000340001197983 */ /* 0x000ea80000300800 */
[----:B------:R-:W2:Y:S04]  /*986b0*/  LDL.LU R26, [R1+0x30] ;  /* 0x00003000011a7983 */ /* 0x000ea80000300800 */
[----:B------:R-:W2:Y:S04]  /*986c0*/  LDL.LU R27, [R1+0x2c] ;  /* 0x00002c00011b7983 */ /* 0x000ea80000300800 */
[----:B------:R-:W2:Y:S01]  /*986d0*/  LDL.LU R4, [R1+0x28] ;  /* 0x0000280001047983 */ /* 0x000ea20000300800 */
[----:B------:R-:W-:-:S03]  /*986e0*/  ISETP.LT.AND P2, PT, R5, UR31, !P6 ;  /* 0x0000001f05007c0c */ /* 0x000fc6000f741270 */
[----:B------:R-:W2:Y:S01]  /*986f0*/  LDL.LU R5, [R1+0x24] ;  /* 0x0000240001057983 */ /* 0x000ea20000300800 */
[----:B------:R-:W-:-:S04]  /*98700*/  @P0 LOP3.LUT R3, R3, 0x40000000, RZ, 0xfc, !PT ;  /* 0x4000000003030812 */ /* 0x000fc800078efcff */
[----:B------:R-:W-:-:S05]  /*98710*/  LOP3.LUT R3, R3, 0xdfffffff, RZ, 0xc0, !PT ;  /* 0xdfffffff03037812 */ /* 0x000fca00078ec0ff */
[----:B------:R-:W-:Y:S02]  /*98720*/  @P2 LOP3.LUT R3, R3, 0x20000000, RZ, 0xfc, !PT ;  /* 0x2000000003032812 */ /* 0x000fe400078efcff */
[----:B---3--:R-:W-:Y:S02]  /*98730*/  ISETP.LT.AND P1, PT, R6, UR34, !P6 ;  /* 0x0000002206007c0c */ /* 0x008fe4000f721270 */
[----:B------:R-:W3:Y:S01]  /*98740*/  LDL.LU R6, [R1+0x20] ;  /* 0x0000200001067983 */ /* 0x000ee20000300800 */
[----:B------:R-:W-:-:S03]  /*98750*/  ISETP.LT.AND P0, PT, R7, UR35, !P6 ;  /* 0x0000002307007c0c */ /* 0x000fc6000f701270 */
[----:B------:R-:W3:Y:S01]  /*98760*/  LDL.LU R7, [R1+0x1c] ;  /* 0x00001c0001077983 */ /* 0x000ee20000300800 */
[----:B------:R-:W-:Y:S02]  /*98770*/  LOP3.LUT R3, R3, 0xefffffff, RZ, 0xc0, !PT ;  /* 0xefffffff03037812 */ /* 0x000fe400078ec0ff */
[----:B----4-:R-:W-:Y:S02]  /*98780*/  ISETP.LT.AND P2, PT, R8, UR36, !P6 ;  /* 0x0000002408007c0c */ /* 0x010fe4000f741270 */
[----:B------:R-:W4:Y:S02]  /*98790*/  LDL.LU R8, [R1+0x18] ;  /* 0x0000180001087983 */ /* 0x000f240000300800 */
[----:B------:R-:W-:Y:S02]  /*987a0*/  @P1 LOP3.LUT R3, R3, 0x10000000, RZ, 0xfc, !PT ;  /* 0x1000000003031812 */ /* 0x000fe400078efcff */
[----:B------:R-:W-:Y:S02]  /*987b0*/  ISETP.LT.AND P1, PT, R0, UR37, !P6 ;  /* 0x0000002500007c0c */ /* 0x000fe4000f721270 */
[----:B------:R-:W4:Y:S01]  /*987c0*/  LDL.LU R0, [R1+0x14] ;  /* 0x0000140001007983 */ /* 0x000f220000300800 */
[----:B------:R-:W-:-:S04]  /*987d0*/  LOP3.LUT R3, R3, 0xf7ffffff, RZ, 0xc0, !PT ;  /* 0xf7ffffff03037812 */ /* 0x000fc800078ec0ff */
[----:B------:R-:W-:-:S04]  /*987e0*/  @P0 LOP3.LUT R3, R3, 0x8000000, RZ, 0xfc, !PT ;  /* 0x0800000003030812 */ /* 0x000fc800078efcff */
[----:B------:R-:W-:-:S04]  /*987f0*/  LOP3.LUT R3, R3, 0xfbffffff, RZ, 0xc0, !PT ;  /* 0xfbffffff03037812 */ /* 0x000fc800078ec0ff */
[----:B------:R-:W-:-:S04]  /*98800*/  @P2 LOP3.LUT R3, R3, 0x4000000, RZ, 0xfc, !PT ;  /* 0x0400000003032812 */ /* 0x000fc800078efcff */
[----:B------:R-:W-:Y:S02]  /*98810*/  LOP3.LUT R3, R3, 0xfdffffff, RZ, 0xc0, !PT ;  /* 0xfdffffff03037812 */ /* 0x000fe400078ec0ff */
[----:B------:R-:W-:Y:S02]  /*98820*/  ISETP.LT.AND P0, PT, R16, UR38, !P6 ;  /* 0x0000002610007c0c */ /* 0x000fe4000f701270 */
[----:B------:R-:W-:Y:S01]  /*98830*/  @P1 LOP3.LUT R3, R3, 0x2000000, RZ, 0xfc, !PT ;  /* 0x0200000003031812 */ /* 0x000fe200078efcff */
[----:B------:R-:W4:Y:S03]  /*98840*/  LDL.LU R16, [R1+0x10] ;  /* 0x0000100001107983 */ /* 0x000f260000300800 */
[----:B------:R-:W-:-:S07]  /*98850*/  LOP3.LUT R3, R3, 0xfeffffff, RZ, 0xc0, !PT ;  /* 0xfeffffff03037812 */ /* 0x000fce00078ec0ff */
[----:B------:R-:W-:-:S04]  /*98860*/  @P0 LOP3.LUT R3, R3, 0x1000000, RZ, 0xfc, !PT ;  /* 0x0100000003030812 */ /* 0x000fc800078efcff */
[----:B------:R-:W-:Y:S02]  /*98870*/  LOP3.LUT R3, R3, 0xff7fffff, RZ, 0xc0, !PT ;  /* 0xff7fffff03037812 */ /* 0x000fe400078ec0ff */
[----:B--2---:R-:W-:Y:S02]  /*98880*/  ISETP.LT.AND P2, PT, R2, UR39, !P6 ;  /* 0x0000002702007c0c */ /* 0x004fe4000f741270 */
[----:B------:R-:W2:Y:S01]  /*98890*/  LDL.LU R2, [R1+0xc] ;  /* 0x00000c0001027983 */ /* 0x000ea20000300800 */
[----:B------:R-:W-:-:S10]  /*988a0*/  ISETP.LT.AND P1, PT, R25, UR40, !P6 ;  /* 0x0000002819007c0c */ /* 0x000fd4000f721270 */
[----:B------:R-:W-:Y:S02]  /*988b0*/  @P2 LOP3.LUT R3, R3, 0x800000, RZ, 0xfc, !PT ;  /* 0x0080000003032812 */ /* 0x000fe400078efcff */
[----:B------:R-:W-:Y:S02]  /*988c0*/  ISETP.LT.AND P0, PT, R26, UR41, !P6 ;  /* 0x000000291a007c0c */ /* 0x000fe4000f701270 */
[----:B------:R-:W-:-:S04]  /*988d0*/  LOP3.LUT R3, R3, 0xffbfffff, RZ, 0xc0, !PT ;  /* 0xffbfffff03037812 */ /* 0x000fc800078ec0ff */
        /* <DEDUP_REMOVED lines=9> */
[----:B------:R-:W-:-:S04]  /*98970*/  @P1 LOP3.LUT R3, R3, 0x80000, RZ, 0xfc, !PT ;  /* 0x0008000003031812 */ /* 0x000fc800078efcff */
[----:B------:R-:W-:Y:S02]  /*98980*/  LOP3.LUT R3, R3, 0xfffbffff, RZ, 0xc0, !PT ;  /* 0xfffbffff03037812 */ /* 0x000fe400078ec0ff */
[----:B---3--:R-:W-:Y:S02]  /*98990*/  ISETP.LT.AND P2, PT, R6, UR45, !P6 ;  /* 0x0000002d06007c0c */ /* 0x008fe4000f741270 */
[----:B------:R-:W-:-:S04]  /*989a0*/  @P0 LOP3.LUT R3, R3, 0x40000, RZ, 0xfc, !PT ;  /* 0x0004000003030812 */ /* 0x000fc800078efcff */
[----:B------:R-:W-:Y:S02]  /*989b0*/  LOP3.LUT R3, R3, 0xfffdffff, RZ, 0xc0, !PT ;  /* 0xfffdffff03037812 */ /* 0x000fe400078ec0ff */
[----:B------:R-:W-:-:S05]  /*989c0*/  ISETP.LT.AND P1, PT, R7, UR46, !P6 ;  /* 0x0000002e07007c0c */ /* 0x000fca000f721270 */
[----:B------:R-:W-:-:S04]  /*989d0*/  @P2 LOP3.LUT R3, R3, 0x20000, RZ, 0xfc, !PT ;  /* 0x0002000003032812 */ /* 0x000fc800078efcff */
[----:B------:R-:W-:Y:S02]  /*989e0*/  LOP3.LUT R3, R3, 0xfffeffff, RZ, 0xc0, !PT ;  /* 0xfffeffff03037812 */ /* 0x000fe400078ec0ff */
[----:B----4-:R-:W-:Y:S02]  /*989f0*/  ISETP.LT.AND P0, PT, R8, UR47, !P6 ;  /* 0x0000002f08007c0c */ /* 0x010fe4000f701270 */
[----:B------:R-:W-:-:S04]  /*98a00*/  @P1 LOP3.LUT R3, R3, 0x10000, RZ, 0xfc, !PT ;  /* 0x0001000003031812 */ /* 0x000fc800078efcff */
[----:B------:R-:W-:Y:S02]  /*98a10*/  LOP3.LUT R3, R3, 0xffff7fff, RZ, 0xc0, !PT ;  /* 0xffff7fff03037812 */ /* 0x000fe400078ec0ff */
[----:B------:R-:W-:-:S05]  /*98a20*/  ISETP.LT.AND P2, PT, R0, UR48, !P6 ;  /* 0x0000003000007c0c */ /* 0x000fca000f741270 */
[----:B------:R-:W-:-:S04]  /*98a30*/  @P0 LOP3.LUT R3, R3, 0x8000, RZ, 0xfc, !PT ;  /* 0x0000800003030812 */ /* 0x000fc800078efcff */
[----:B------:R-:W-:-:S04]  /*98a40*/  LOP3.LUT R3, R3, 0xffffbfff, RZ, 0xc0, !PT ;  /* 0xffffbfff03037812 */ /* 0x000fc800078ec0ff */
[----:B------:R-:W-:Y:S02]  /*98a50*/  @P2 LOP3.LUT R3, R3, 0x4000, RZ, 0xfc, !PT ;  /* 0x0000400003032812 */ /* 0x000fe400078efcff */
[----:B------:R-:W-:Y:S02]  /*98a60*/  ISETP.LT.AND P2, PT, R28, UR51, !P6 ;  /* 0x000000331c007c0c */ /* 0x000fe4000f741270 */
[----:B------:R-:W3:Y:S01]  /*98a70*/  LDL.LU R28, [R1+0x248c] ;  /* 0x00248c00011c7983 */ /* 0x000ee20000300800 */
[----:B------:R-:W-:-:S03]  /*98a80*/  ISETP.LT.AND P1, PT, R16, UR49, !P6 ;  /* 0x0000003110007c0c */ /* 0x000fc6000f721270 */
[----:B------:R-:W4:Y:S01]  /*98a90*/  LDL.LU R8, [R1+0xeb0] ;  /* 0x000eb00001087983 */ /* 0x000f220000300800 */
[----:B------:R-:W-:-:S03]  /*98aa0*/  LOP3.LUT R3, R3, 0xffffdfff, RZ, 0xc0, !PT ;  /* 0xffffdfff03037812 */ /* 0x000fc600078ec0ff */
[----:B0-----:R-:W4:Y:S06]  /*98ab0*/  LDL.LU R19, [R1+0x9a8] ;  /* 0x0009a80001137983 */ /* 0x001f2c0000300800 */
[----:B------:R-:W-:-:S04]  /*98ac0*/  @P1 LOP3.LUT R3, R3, 0x2000, RZ, 0xfc, !PT ;  /* 0x0000200003031812 */ /* 0x000fc800078efcff */
[----:B------:R-:W-:Y:S02]  /*98ad0*/  LOP3.LUT R3, R3, 0xffffefff, RZ, 0xc0, !PT ;  /* 0xffffefff03037812 */ /* 0x000fe400078ec0ff */
[----:B------:R-:W-:Y:S02]  /*98ae0*/  ISETP.LT.AND P1, PT, R18, UR52, !P6 ;  /* 0x0000003412007c0c */ /* 0x000fe4000f721270 */
[----:B------:R-:W-:Y:S02]  /*98af0*/  ISETP.LT.AND P3, PT, R12, UR57, !P6 ;  /* 0x000000390c007c0c */ /* 0x000fe4000f761270 */
[----:B--2---:R-:W-:-:S13]  /*98b00*/  ISETP.LT.AND P0, PT, R2, UR50, !P6 ;  /* 0x0000003202007c0c */ /* 0x004fda000f701270 */
[----:B------:R-:W-:-:S04]  /*98b10*/  @P0 LOP3.LUT R3, R3, 0x1000, RZ, 0xfc, !PT ;  /* 0x0000100003030812 */ /* 0x000fc800078efcff */
[----:B------:R-:W-:Y:S02]  /*98b20*/  LOP3.LUT R3, R3, 0xfffff7ff, RZ, 0xc0, !PT ;  /* 0xfffff7ff03037812 */ /* 0x000fe400078ec0ff */
[----:B------:R-:W-:Y:S02]  /*98b30*/  ISETP.LT.AND P0, PT, R17, UR53, !P6 ;  /* 0x0000003511007c0c */ /* 0x000fe4000f701270 */
[----:B------:R-:W2:Y:S01]  /*98b40*/  LDL.LU R17, [R1+0x994] ;  /* 0x0009940001117983 */ /* 0x000ea20000300800 */
[----:B------:R-:W-:-:S03]  /*98b50*/  @P2 LOP3.LUT R3, R3, 0x800, RZ, 0xfc, !PT ;  /* 0x0000080003032812 */ /* 0x000fc600078efcff */
[----:B------:R-:W2:Y:S01]  /*98b60*/  LDL.LU R18, [R1+0x9a4] ;  /* 0x0009a40001127983 */ /* 0x000ea20000300800 */
[----:B------:R-:W-:-:S03]  /*98b70*/  LOP3.LUT R3, R3, 0xfffffbff, RZ, 0xc0, !PT ;  /* 0xfffffbff03037812 */ /* 0x000fc600078ec0ff */
[----:B------:R-:W4:Y:S04]  /*98b80*/  LDL.LU R20, [R1+0x87c] ;  /* 0x00087c0001147983 */ /* 0x000f280000300800 */
[----:B------:R-:W4:Y:S04]  /*98b90*/  LDL.LU R21, [R1+0x888] ;  /* 0x0008880001157983 */ /* 0x000f280000300800 */
[----:B------:R-:W4:Y:S01]  /*98ba0*/  LDL.LU R22, [R1+0x874] ;  /* 0x0008740001167983 */ /* 0x000f220000300800 */
[----:B------:R-:W-:-:S03]  /*98bb0*/  @P1 LOP3.LUT R3, R3, 0x400, RZ, 0xfc, !PT ;  /* 0x0000040003031812 */ /* 0x000fc600078efcff */
[----:B------:R-:W4:Y:S04]  /*98bc0*/  LDL.LU R23, [R1+0x884] ;  /* 0x0008840001177983 */ /* 0x000f280000300800 */
[----:B------:R-:W4:Y:S04]  /*98bd0*/  LDL.LU R24, [R1+0x7f0] ;  /* 0x0007f00001187983 */ /* 0x000f280000300800 */
[----:B------:R-:W4:Y:S04]  /*98be0*/  LDL.LU R25, [R1+0x7f8] ;  /* 0x0007f80001197983 */ /* 0x000f280000300800 */
[----:B------:R-:W4:Y:S01]  /*98bf0*/  LDL.LU R26, [R1+0x7ec] ;  /* 0x0007ec00011a7983 */ /* 0x000f220000300800 */
[----:B------:R-:W-:-:S03]  /*98c00*/  LOP3.LUT R3, R3, 0xfffffdff, RZ, 0xc0, !PT ;  /* 0xfffffdff03037812 */ /* 0x000fc600078ec0ff */
[----:B------:R-:W4:Y:S04]  /*98c10*/  LDL.LU R27, [R1+0x7f4] ;  /* 0x0007f400011b7983 */ /* 0x000f280000300800 */
[----:B------:R-:W4:Y:S04]  /*98c20*/  LDL.LU R4, [R1+0xecc] ;  /* 0x000ecc0001047983 */ /* 0x000f280000300800 */
[----:B------:R-:W4:Y:S01]  /*98c30*/  LDL.LU R5, [R1+0xef4] ;  /* 0x000ef40001057983 */ /* 0x000f220000300800 */
[----:B------:R-:W-:-:S03]  /*98c40*/  ISETP.LT.AND P2, PT, R9, UR54, !P6 ;  /* 0x0000003609007c0c */ /* 0x000fc6000f741270 */
[----:B------:R-:W4:Y:S01]  /*98c50*/  LDL.LU R6, [R1+0xec8] ;  /* 0x000ec80001067983 */ /* 0x000f220000300800 */
[----:B------:R-:W-:-:S03]  /*98c60*/  ISETP.LT.AND P1, PT, R10, UR55, !P6 ;  /* 0x000000370a007c0c */ /* 0x000fc6000f721270 */
[----:B------:R-:W4:Y:S01]  /*98c70*/  LDL.LU R7, [R1+0xeec] ;  /* 0x000eec0001077983 */ /* 0x000f220000300800 */
[----:B------:R-:W-:-:S03]  /*98c80*/  @P0 LOP3.LUT R3, R3, 0x200, RZ, 0xfc, !PT ;  /* 0x0000020003030812 */ /* 0x000fc600078efcff */
[----:B------:R-:W4:Y:S01]  /*98c90*/  LDL.LU R16, [R1+0x9b0] ;  /* 0x0009b00001107983 */ /* 0x000f220000300800 */
[----:B------:R-:W-:-:S03]  /*98ca0*/  ISETP.LT.AND P0, PT, R11, UR56, !P6 ;  /* 0x000000380b007c0c */ /* 0x000fc6000f701270 */
[----:B------:R-:W4:Y:S04]  /*98cb0*/  LDL.LU R2, [R1+0x9b8] ;  /* 0x0009b80001027983 */ /* 0x000f280000300800 */
[----:B------:R-:W2:Y:S04]  /*98cc0*/  LDL.LU R9, [R1+0xea4] ;  /* 0x000ea40001097983 */ /* 0x000ea80000300800 */
[----:B------:R-:W4:Y:S04]  /*98cd0*/  LDL.LU R10, [R1+0x998] ;  /* 0x00099800010a7983 */ /* 0x000f280000300800 */
[----:B------:R-:W2:Y:S04]  /*98ce0*/  LDL.LU R11, [R1+0xe8c] ;  /* 0x000e8c00010b7983 */ /* 0x000ea80000300800 */
[----:B------:R-:W4:Y:S01]  /*98cf0*/  LDL.LU R12, [R1+0xe9c] ;  /* 0x000e9c00010c7983 */ /* 0x000f220000300800 */
[----:B---3--:R-:W-:Y:S01]  /*98d00*/  VIADD R0, R28, UR5 ;  /* 0x000000051c007c36 */ /* 0x008fe20008000000 */
[----:B------:R-:W-:-:S02]  /*98d10*/  ULDC UR5, c[0x0][0x248] ;  /* 0x0000920000057ab9 */ /* 0x000fc40000000800 */
[----:B------:R-:W3:Y:S04]  /*98d20*/  LDL.LU R28, [R1+0x2488] ;  /* 0x00248800011c7983 */ /* 0x000ee80000300800 */
[----:B------:R0:W-:Y:S02]  /*98d30*/  STL [R1+0xe88], R0 ;  /* 0x000e880001007387 */ /* 0x0001e40000100800 */
[----:B0-----:R-:W-:Y:S01]  /*98d40*/  VIADD R0, R0, UR5 ;  /* 0x0000000500007c36 */ /* 0x001fe20008000000 */
[----:B------:R-:W-:-:S04]  /*98d50*/  ULDC UR5, c[0x0][0x248] ;  /* 0x0000920000057ab9 */ /* 0x000fc80000000800 */
[----:B------:R0:W-:Y:S02]  /*98d60*/  STL [R1+0xe9c], R0 ;  /* 0x000e9c0001007387 */ /* 0x0001e40000100800 */
[----:B0-----:R-:W-:Y:S01]  /*98d70*/  VIADD R0, R0, UR5 ;  /* 0x0000000500007c36 */ /* 0x001fe20008000000 */
[----:B------:R-:W-:Y:S01]  /*98d80*/  ULDC UR5, c[0x0][0x248] ;  /* 0x0000920000057ab9 */ /* 0x000fe20000000800 */
[----:B------:R-:W-:-:S04]  /*98d90*/  LOP3.LUT R3, R3, 0xfffffeff, RZ, 0xc0, !PT ;  /* 0xfffffeff03037812 */ /* 0x000fc800078ec0ff */
[----:B------:R-:W-:-:S04]  /*98da0*/  @P2 LOP3.LUT R3, R3, 0x100, RZ, 0xfc, !PT ;  /* 0x0000010003032812 */ /* 0x000fc800078efcff */
[----:B------:R-:W-:-:S04]  /*98db0*/  LOP3.LUT R3, R3, 0xffffff7f, RZ, 0xc0, !PT ;  /* 0xffffff7f03037812 */ /* 0x000fc800078ec0ff */
[----:B------:R-:W-:-:S04]  /*98dc0*/  @P1 LOP3.LUT R3, R3, 0x80, RZ, 0xfc, !PT ;  /* 0x0000008003031812 */ /* 0x000fc800078efcff */
[----:B------:R-:W-:Y:S02]  /*98dd0*/  LOP3.LUT R3, R3, 0xffffffbf, RZ, 0xc0, !PT ;  /* 0xffffffbf03037812 */ /* 0x000fe400078ec0ff */
[----:B------:R-:W-:Y:S02]  /*98de0*/  ISETP.LT.AND P2, PT, R13, UR58, !P6 ;  /* 0x0000003a0d007c0c */ /* 0x000fe4000f741270 */
[----:B------:R-:W-:Y:S02]  /*98df0*/  @P0 LOP3.LUT R3, R3, 0x40, RZ, 0xfc, !PT ;  /* 0x0000004003030812 */ /* 0x000fe400078efcff */
[----:B------:R-:W-:Y:S02]  /*98e00*/  ISETP.LT.AND P1, PT, R14, UR59, !P6 ;  /* 0x0000003b0e007c0c */ /* 0x000fe4000f721270 */
[----:B------:R-:W-:Y:S02]  /*98e10*/  ISETP.LT.AND P0, PT, R15, UR60, !P6 ;  /* 0x0000003c0f007c0c */ /* 0x000fe4000f701270 */
[----:B--2---:R-:W-:-:S02]  /*98e20*/  PRMT R9, R9, 0x5410, R11 ;  /* 0x0000541009097816 */ /* 0x004fc4000000000b */
[----:B------:R-:W-:Y:S02]  /*98e30*/  PRMT R11, R18, 0x5410, R17 ;  /* 0x00005410120b7816 */ /* 0x000fe40000000011 */
[----:B------:R-:W2:Y:S04]  /*98e40*/  LDL.LU R17, [R1+0x9ac] ;  /* 0x0009ac0001117983 */ /* 0x000ea80000300800 */
[----:B------:R-:W2:Y:S04]  /*98e50*/  LDL.LU R18, [R1+0x9b4] ;  /* 0x0009b40001127983 */ /* 0x000ea80000300800 */
[----:B------:R0:W-:Y:S01]  /*98e60*/  STL [R1+0xea4], R0 ;  /* 0x000ea40001007387 */ /* 0x0001e20000100800 */
[----:B----4-:R-:W-:Y:S01]  /*98e70*/  PRMT R8, R8, 0x5410, R12 ;  /* 0x0000541008087816 */ /* 0x010fe2000000000c */
[----:B0-----:R-:W-:Y:S01]  /*98e80*/  VIADD R0, R0, UR5 ;  /* 0x0000000500007c36 */ /* 0x001fe20008000000 */
[----:B------:R-:W-:-:S04]  /*98e90*/  ULDC UR5, c[0x0][0x248] ;  /* 0x0000920000057ab9 */ /* 0x000fc80000000800 */
[----:B------:R0:W-:Y:S01]  /*98ea0*/  STL [R1+0xe8c], R0 ;  /* 0x000e8c0001007387 */ /* 0x0001e20000100800 */
[----:B------:R-:W-:Y:S01]  /*98eb0*/  PRMT R10, R19, 0x5410, R10 ;  /* 0x00005410130a7816 */ /* 0x000fe2000000000a */
[----:B0-----:R-:W-:Y:S01]  /*98ec0*/  VIADD R0, R0, UR5 ;  /* 0x0000000500007c36 */ /* 0x001fe20008000000 */
[----:B------:R-:W-:-:S03]  /*98ed0*/  ULDC UR5, c[0x0][0x248] ;  /* 0x0000920000057ab9 */ /* 0x000fc60000000800 */
[----:B---3--:R-:W-:Y:S04]  /*98ee0*/  STSM.16.M88.4 [R28], R8 ;  /* 0x000000081c007844 */ /* 0x008fe80000000200 */
[----:B------:R0:W-:Y:S02]  /*98ef0*/  STL [R1+0xeb4], R0 ;  /* 0x000eb40001007387 */ /* 0x0001e40000100800 */
[----:B0-----:R-:W-:Y:S01]  /*98f00*/  VIADD R0, R0, UR5 ;  /* 0x0000000500007c36 */ /* 0x001fe20008000000 */
[----:B------:R-:W-:Y:S01]  /*98f10*/  ULDC UR5, c[0x0][0x248] ;  /* 0x0000920000057ab9 */ /* 0x000fe20000000800 */
[----:B------:R-:W-:Y:S02]  /*98f20*/  PRMT R8, R21, 0x5410, R20 ;  /* 0x0000541015087816 */ /* 0x000fe40000000014 */
[----:B------:R-:W-:-:S02]  /*98f30*/  PRMT R9, R23, 0x5410, R22 ;  /* 0x0000541017097816 */ /* 0x000fc40000000016 */
[----:B------:R-:W-:Y:S02]  /*98f40*/  PRMT R10, R25, 0x5410, R24 ;  /* 0x00005410190a7816 */ /* 0x000fe40000000018 */
[----:B------:R-:W-:Y:S01]  /*98f50*/  PRMT R11, R27, 0x5410, R26 ;  /* 0x000054101b0b7816 */ /* 0x000fe2000000001a */
[----:B------:R0:W-:Y:S04]  /*98f60*/  STL [R1+0xec4], R0 ;  /* 0x000ec40001007387 */ /* 0x0001e80000100800 */
[----:B------:R1:W-:Y:S01]  /*98f70*/  STSM.16.M88.4 [R28+0x200], R8 ;  /* 0x000200081c007844 */ /* 0x0003e20000000200 */
[----:B0-----:R-:W-:Y:S01]  /*98f80*/  VIADD R0, R0, UR5 ;  /* 0x0000000500007c36 */ /* 0x001fe20008000000 */
[----:B------:R-:W-:-:S04]  /*98f90*/  ULDC UR5, c[0x0][0x248] ;  /* 0x0000920000057ab9 */ /* 0x000fc80000000800 */
[----:B------:R-:W-:Y:S04]  /*98fa0*/  STL [R1+0xeb0], R0 ;  /* 0x000eb00001007387 */ /* 0x000fe80000100800 */
[----:B------:R-:W3:Y:S01]  /*98fb0*/  LDL.LU R19, [R1+0x8d4] ;  /* 0x0008d40001137983 */ /* 0x000ee20000300800 */
[----:B-1----:R-:W-:Y:S01]  /*98fc0*/  PRMT R10, R2, 0x5410, R16 ;  /* 0x00005410020a7816 */ /* 0x002fe20000000010 */
[----:B------:R-:W-:Y:S01]  /*98fd0*/  VIADD R2, R0, UR5 ;  /* 0x0000000500027c36 */ /* 0x000fe20008000000 */
[----:B------:R-:W-:Y:S01]  /*98fe0*/  ULDC UR5, c[0x0][0x248] ;  /* 0x0000920000057ab9 */ /* 0x000fe20000000800 */
[----:B------:R-:W3:Y:S04]  /*98ff0*/  LDL.LU R20, [R1+0x8dc] ;  /* 0x0008dc0001147983 */ /* 0x000ee80000300800 */
[----:B------:R-:W4:Y:S04]  /*99000*/  LDL.LU R21, [R1+0x8d0] ;  /* 0x0008d00001157983 */ /* 0x000f280000300800 */
[----:B------:R0:W-:Y:S04]  /*99010*/  STL [R1+0xec8], R2 ;  /* 0x000ec80201007387 */ /* 0x0001e80000100800 */
[----:B------:R-:W4:Y:S04]  /*99020*/  LDL.LU R22, [R1+0x8d8] ;  /* 0x0008d80001167983 */ /* 0x000f280000300800 */
[----:B------:R-:W4:Y:S04]  /*99030*/  LDL.LU R23, [R1+0x800] ;  /* 0x0008000001177983 */ /* 0x000f280000300800 */
[----:B------:R-:W4:Y:S01]  /*99040*/  LDL.LU R24, [R1+0x808] ;  /* 0x0008080001187983 */ /* 0x000f220000300800 */
[----:B------:R-:W1:Y:S03]  /*99050*/  S2R R16, SR_TID.X ;  /* 0x0000000000107919 */ /* 0x000e660000002100 */
[----:B------:R-:W4:Y:S04]  /*99060*/  LDL.LU R25, [R1+0x7fc] ;  /* 0x0007fc0001197983 */ /* 0x000f280000300800 */
[----:B------:R-:W4:Y:S01]  /*99070*/  LDL.LU R26, [R1+0x804] ;  /* 0x00080400011a7983 */ /* 0x000f220000300800 */
[----:B0-----:R-:W-:Y:S01]  /*99080*/  VIADD R2, R2, UR5 ;  /* 0x0000000502027c36 */ /* 0x001fe20008000000 */
[----:B------:R-:W-:Y:S01]  /*99090*/  PRMT R8, R5, 0x5410, R4 ;  /* 0x0000541005087816 */ /* 0x000fe20000000004 */
[----:B------:R-:W-:Y:S01]  /*990a0*/  ULDC UR5, c[0x0][0x248] ;  /* 0x0000920000057ab9 */ /* 0x000fe20000000800 */
[----:B------:R-:W4:Y:S04]  /*990b0*/  LDL.LU R27, [R1+0xf00] ;  /* 0x000f0000011b7983 */ /* 0x000f280000300800 */
[----:B------:R-:W4:Y:S01]  /*990c0*/  LDL.LU R4, [R1+0xf18] ;  /* 0x000f180001047983 */ /* 0x000f220000300800 */
[----:B-1----:R-:W-:-:S04]  /*990d0*/  LOP3.LUT R0, R16, 0x3f, RZ, 0xc0, !PT ;  /* 0x0000003f10007812 */ /* 0x002fc800078ec0ff */
[----:B------:R-:W-:Y:S01]  /*990e0*/  LEA R0, R0, UR4, 0x4 ;  /* 0x0000000400007c11 */ /* 0x000fe2000f8e20ff */
[----:B------:R-:W-:Y:S01]  /*990f0*/  BAR.SYNC.DEFER_BLOCKING 0x0 ;  /* 0x0000000000007b1d */ /* 0x000fe20000010000 */
[----:B------:R-:W-:-:S05]  /*99100*/  PRMT R9, R7, 0x5410, R6 ;  /* 0x0000541007097816 */ /* 0x000fca0000000006 */
[----:B------:R-:W-:Y:S01]  /*99110*/  ULDC UR4, c[0x0][0x248] ;  /* 0x0000920000047ab9 */ /* 0x000fe20000000800 */
[----:B------:R-:W0:Y:S04]  /*99120*/  LDS.128 R12, [R0] ;  /* 0x00000000000c7984 */ /* 0x000e280000000c00 */
[----:B------:R1:W-:Y:S02]  /*99130*/  STL [R1+0xecc], R2 ;  /* 0x000ecc0201007387 */ /* 0x0003e40000100800 */
[----:B-1----:R-:W-:Y:S01]  /*99140*/  VIADD R2, R2, UR5 ;  /* 0x0000000502027c36 */ /* 0x002fe20008000000 */
[----:B------:R-:W-:-:S04]  /*99150*/  ULDC UR5, c[0x0][0x248] ;  /* 0x0000920000057ab9 */ /* 0x000fc80000000800 */
[----:B------:R1:W-:Y:S04]  /*99160*/  STL [R1+0xeec], R2 ;  /* 0x000eec0201007387 */ /* 0x0003e80000100800 */
[----:B------:R-:W4:Y:S04]  /*99170*/  LDL.LU R5, [R1+0xf0c] ;  /* 0x000f0c0001057983 */ /* 0x000f280000300800 */
[----:B0-----:R-:W-:Y:S04]  /*99180*/  STL.64 [R1+0x50], R12 ;  /* 0x0000500c01007387 */ /* 0x001fe80000100a00 */
[----:B------:R-:W-:Y:S04]  /*99190*/  STL.64 [R1+0x58], R14 ;  /* 0x0000580e01007387 */ /* 0x000fe80000100a00 */
[----:B------:R-:W4:Y:S04]  /*991a0*/  LDL.LU R6, [R1+0xf14] ;  /* 0x000f140001067983 */ /* 0x000f280000300800 */
[----:B------:R-:W0:Y:S01]  /*991b0*/  LDS.128 R12, [R0+0x400] ;  /* 0x00040000000c7984 */ /* 0x000e220000000c00 */
[----:B-1----:R-:W-:Y:S01]  /*991c0*/  VIADD R2, R2, UR4 ;  /* 0x0000000402027c36 */ /* 0x002fe20008000000 */
[----:B------:R-:W-:-:S02]  /*991d0*/  ULDC UR4, c[0x0][0x248] ;  /* 0x0000920000047ab9 */ /* 0x000fc40000000800 */
[----:B------:R-:W4:Y:S04]  /*991e0*/  LDL.LU R7, [R1+0x9d0] ;  /* 0x0009d00001077983 */ /* 0x000f280000300800 */
[----:B------:R-:W4:Y:S01]  /*991f0*/  LDL.LU R16, [R1+0x9d8] ;  /* 0x0009d80001107983 */ /* 0x000f220000300800 */
[----:B--2---:R-:W-:Y:S01]  /*99200*/  PRMT R11, R18, 0x5410, R17 ;  /* 0x00005410120b7816 */ /* 0x004fe20000000011 */
[----:B------:R-:W-:Y:S06]  /*99210*/  BAR.SYNC.DEFER_BLOCKING 0x0 ;  /* 0x0000000000007b1d */ /* 0x000fec0000010000 */
[----:B------:R-:W2:Y:S04]  /*99220*/  LDL.LU R17, [R1+0x9cc] ;  /* 0x0009cc0001117983 */ /* 0x000ea80000300800 */
[----:B------:R1:W-:Y:S04]  /*99230*/  STL [R1+0xef4], R2 ;  /* 0x000ef40201007387 */ /* 0x0003e80000100800 */
[----:B------:R-:W2:Y:S01]  /*99240*/  LDL.LU R18, [R1+0x9d4] ;  /* 0x0009d40001127983 */ /* 0x000ea20000300800 */
[----:B-1----:R-:W-:-:S03]  /*99250*/  VIADD R2, R2, UR5 ;  /* 0x0000000502027c36 */ /* 0x002fc60008000000 */
[----:B0-----:R-:W-:Y:S01]  /*99260*/  STL.64 [R1+0x40], R12 ;  /* 0x0000400c01007387 */ /* 0x001fe20000100a00 */
[----:B------:R-:W-:-:S03]  /*99270*/  ULDC UR5, c[0x0][0x248] ;  /* 0x0000920000057ab9 */ /* 0x000fc60000000800 */
[----:B------:R-:W-:Y:S04]  /*99280*/  STL.64 [R1+0x48], R14 ;  /* 0x0000480e01007387 */ /* 0x000fe80000100a00 */
[----:B------:R0:W-:Y:S02]  /*99290*/  STL [R1+0xefc], R2 ;  /* 0x000efc0201007387 */ /* 0x0001e40000100800 */
[----:B0-----:R-:W-:Y:S01]  /*992a0*/  VIADD R2, R2, UR4 ;  /* 0x0000000402027c36 */ /* 0x001fe20008000000 */
[----:B------:R-:W-:-:S04]  /*992b0*/  ULDC UR4, c[0x0][0x248] ;  /* 0x0000920000047ab9 */ /* 0x000fc80000000800 */
[----:B------:R0:W-:Y:S04]  /*992c0*/  STL [R1+0xf04], R2 ;  /* 0x000f040201007387 */ /* 0x0001e80000100800 */
[----:B------:R-:W-:Y:S01]  /*992d0*/  STSM.16.M88.4 [R28], R8 ;  /* 0x000000081c007844 */ /* 0x000fe20000000200 */
[----:B0-----:R-:W-:Y:S01]  /*992e0*/  VIADD R2, R2, UR4 ;  /* 0x0000000402027c36 */ /* 0x001fe20008000000 */
[----:B------:R-:W-:-:S04]  /*992f0*/  ULDC UR4, c[0x0][0x248] ;  /* 0x0000920000047ab9 */ /* 0x000fc80000000800 */
[----:B------:R0:W-:Y:S02]  /*99300*/  STL [R1+0xf08], R2 ;  /* 0x000f080201007387 */ /* 0x0001e40000100800 */
[----:B0-----:R-:W-:Y:S01]  /*99310*/  VIADD R2, R2, UR4 ;  /* 0x0000000402027c36 */ /* 0x001fe20008000000 */
[----:B------:R-:W-:Y:S01]  /*99320*/  ULDC UR4, c[0x0][0x248] ;  /* 0x0000920000047ab9 */ /* 0x000fe20000000800 */
[----:B---3--:R-:W-:Y:S02]  /*99330*/  PRMT R8, R20, 0x5410, R19 ;  /* 0x0000541014087816 */ /* 0x008fe40000000013 */
[----:B------:R-:W3:Y:S04]  /*99340*/  LDL.LU R19, [R1+0x8e4] ;  /* 0x0008e40001137983 */ /* 0x000ee80000300800 */
[----:B------:R-:W3:Y:S01]  /*99350*/  LDL.LU R20, [R1+0x8ec] ;  /* 0x0008ec0001147983 */ /* 0x000ee20000300800 */
[----:B----4-:R-:W-:-:S03]  /*99360*/  PRMT R9, R22, 0x5410, R21 ;  /* 0x0000541016097816 */ /* 0x010fc60000000015 */
[----:B------:R-:W4:Y:S04]  /*99370*/  LDL.LU R21, [R1+0x8e0] ;  /* 0x0008e00001157983 */ /* 0x000f280000300800 */
[----:B------:R0:W-:Y:S04]  /*99380*/  STL [R1+0xf00], R2 ;  /* 0x000f000201007387 */ /* 0x0001e80000100800 */
[----:B------:R-:W4:Y:S01]  /*99390*/  LDL.LU R22, [R1+0x8e8] ;  /* 0x0008e80001167983 */ /* 0x000f220000300800 */
[----:B------:R-:W-:-:S03]  /*993a0*/  PRMT R10, R24, 0x5410, R23 ;  /* 0x00005410180a7816 */ /* 0x000fc60000000017 */
[----:B------:R-:W4:Y:S04]  /*993b0*/  LDL.LU R23, [R1+0x810] ;  /* 0x0008100001177983 */ /* 0x000f280000300800 */
[----:B------:R-:W4:Y:S01]  /*993c0*/  LDL.LU R24, [R1+0x818] ;  /* 0x0008180001187983 */ /* 0x000f220000300800 */
[----:B------:R-:W-:-:S03]  /*993d0*/  PRMT R11, R26, 0x5410, R25 ;  /* 0x000054101a0b7816 */ /* 0x000fc60000000019 */
[----:B------:R-:W4:Y:S04]  /*993e0*/  LDL.LU R25, [R1+0x80c] ;  /* 0x00080c0001197983 */ /* 0x000f280000300800 */
[----:B------:R-:W4:Y:S04]  /*993f0*/  LDL.LU R26, [R1+0x814] ;  /* 0x00081400011a7983 */ /* 0x000f280000300800 */
[----:B------:R1:W-:Y:S01]  /*99400*/  STSM.16.M88.4 [R28+0x200], R8 ;  /* 0x000200081c007844 */ /* 0x0003e20000000200 */
[----:B------:R-:W-:Y:S06]  /*99410*/  BAR.SYNC.DEFER_BLOCKING 0x0 ;  /* 0x0000000000007b1d */ /* 0x000fec0000010000 */
[----:B------:R-:W1:Y:S01]  /*99420*/  LDS.128 R12, [R0] ;  /* 0x00000000000c7984 */ /* 0x000e620000000c00 */
[----:B0-----:R-:W-:Y:S01]  /*99430*/  VIADD R2, R2, UR4 ;  /* 0x0000000402027c36 */ /* 0x001fe20008000000 */
[----:B-1----:R-:W-:Y:S01]  /*99440*/  PRMT R8, R4, 0x5410, R27 ;  /* 0x0000541004087816 */ /* 0x002fe2000000001b */
[----:B------:R-:W-:Y:S01]  /*99450*/  ULDC UR4, c[0x0][0x248] ;  /* 0x0000920000047ab9 */ /* 0x000fe20000000800 */
[----:B------:R-:W4:Y:S04]  /*99460*/  LDL.LU R27, [R1+0xf1c] ;  /* 0x000f1c00011b7983 */ /* 0x000f280000300800 */
[----:B------:R-:W4:Y:S04]  /*99470*/  LDL.LU R4, [R1+0xf54] ;  /* 0x000f540001047983 */ /* 0x000f280000300800 */
[----:B------:R0:W-:Y:S02]  /*99480*/  STL [R1+0xf0c], R2 ;  /* 0x000f0c0201007387 */ /* 0x0001e40000100800 */
[----:B0-----:R-:W-:Y:S01]  /*99490*/  VIADD R2, R2, UR4 ;  /* 0x0000000402027c36 */ /* 0x001fe20008000000 */
[----:B------:R-:W-:-:S04]  /*994a0*/  ULDC UR4, c[0x0][0x248] ;  /* 0x0000920000047ab9 */ /* 0x000fc80000000800 */
[----:B------:R0:W-:Y:S01]  /*994b0*/  STL [R1+0xf14], R2 ;  /* 0x000f140201007387 */ /* 0x0001e20000100800 */
[----:B------:R-:W-:-:S03]  /*994c0*/  PRMT R9, R6, 0x5410, R5 ;  /* 0x0000541006097816 */ /* 0x000fc60000000005 */
[----:B------:R-:W4:Y:S04]  /*994d0*/  LDL.LU R5, [R1+0xf34] ;  /* 0x000f340001057983 */ /* 0x000f280000300800 */
[----:B------:R-:W-:Y:S04]  /*994e0*/  STL.64 [R1+0x30], R12 ;  /* 0x0000300c01007387 */ /* 0x000fe80000100a00 */
[----:B------:R-:W-:Y:S04]  /*994f0*/  STL.64 [R1+0x38], R14 ;  /* 0x0000380e01007387 */ /* 0x000fe80000100a00 */
[----:B------:R-:W4:Y:S04]  /*99500*/  LDL.LU R6, [R1+0xf50] ;  /* 0x000f500001067983 */ /* 0x000f280000300800 */
[----:B------:R-:W1:Y:S01]  /*99510*/  LDS.128 R12, [R0+0x400] ;  /* 0x00040000000c7984 */ /* 0x000e620000000c00 */
[----:B0-----:R-:W-:Y:S01]  /*99520*/  VIADD R2, R2, UR5 ;  /* 0x0000000502027c36 */ /* 0x001fe20008000000 */
[----:B------:R-:W-:Y:S01]  /*99530*/  PRMT R10, R16, 0x5410, R7 ;  /* 0x00005410100a7816 */ /* 0x000fe20000000007 */
[----:B------:R-:W-:Y:S01]  /*99540*/  ULDC UR5, c[0x0][0x248] ;  /* 0x0000920000057ab9 */ /* 0x000fe20000000800 */
[----:B------:R-:W4:Y:S04]  /*99550*/  LDL.LU R7, [R1+0xa00] ;  /* 0x000a000001077983 */ /* 0x000f280000300800 */
[----:B------:R-:W4:Y:S01]  /*99560*/  LDL.LU R16, [R1+0xa08] ;  /* 0x000a080001107983 */ /* 0x000f220000300800 */
[----:B--2---:R-:W-:Y:S01]  /*99570*/  PRMT R11, R18, 0x5410, R17 ;  /* 0x00005410120b7816 */ /* 0x004fe20000000011 */
[----:B------:R-:W-:Y:S06]  /*99580*/  BAR.SYNC.DEFER_BLOCKING 0x0 ;  /* 0x0000000000007b1d */ /* 0x000fec0000010000 */
[----:B------:R-:W2:Y:S04]  /*99590*/  LDL.LU R17, [R1+0x9ec] ;  /* 0x0009ec0001117983 */ /* 0x000ea80000300800 */
[----:B------:R0:W-:Y:S04]  /*995a0*/  STL [R1+0xf24], R2 ;  /* 0x000f240201007387 */ /* 0x0001e80000100800 */
[----:B------:R-:W2:Y:S01]  /*995b0*/  LDL.LU R18, [R1+0xa04] ;  /* 0x000a040001127983 */ /* 0x000ea20000300800 */
[----:B0-----:R-:W-:-:S03]  /*995c0*/  VIADD R2, R2, UR4 ;  /* 0x0000000402027c36 */ /* 0x001fc60008000000 */
[----:B-1----:R-:W-:Y:S01]  /*995d0*/  STL.64 [R1+0x20], R12 ;  /* 0x0000200c01007387 */ /* 0x002fe20000100a00 */
[----:B------:R-:W-:-:S03]  /*995e0*/  ULDC UR4, c[0x0][0x248] ;  /* 0x0000920000047ab9 */ /* 0x000fc60000000800 */
[----:B------:R-:W-:Y:S04]  /*995f0*/  STL.64 [R1+0x28], R14 ;  /* 0x0000280e01007387 */ /* 0x000fe80000100a00 */
[----:B------:R0:W-:Y:S02]  /*99600*/  STL [R1+0xf18], R2 ;  /* 0x000f180201007387 */ /* 0x0001e40000100800 */
[----:B0-----:R-:W-:Y:S01]  /*99610*/  VIADD R2, R2, UR4 ;  /* 0x0000000402027c36 */ /* 0x001fe20008000000 */
[----:B------:R-:W-:-:S04]  /*99620*/  ULDC UR4, c[0x0][0x248] ;  /* 0x0000920000047ab9 */ /* 0x000fc80000000800 */
[----:B------:R0:W-:Y:S04]  /*99630*/  STL [R1+0xf30], R2 ;  /* 0x000f300201007387 */ /* 0x0001e80000100800 */
[----:B------:R3:W-:Y:S01]  /*99640*/  STSM.16.M88.4 [R28], R8 ;  /* 0x000000081c007844 */ /* 0x0007e20000000200 */
[----:B0-----:R-:W-:Y:S01]  /*99650*/  VIADD R2, R2, UR4 ;  /* 0x0000000402027c36 */ /* 0x001fe20008000000 */
[----:B------:R-:W-:-:S04]  /*99660*/  ULDC UR4, c[0x0][0x248] ;  /* 0x0000920000047ab9 */ /* 0x000fc80000000800 */
[----:B------:R0:W-:Y:S01]  /*99670*/  STL [R1+0xf44], R2 ;  /* 0x000f440201007387 */ /* 0x0001e20000100800 */
[----:B---3--:R-:W-:-:S03]  /*99680*/  PRMT R8, R20, 0x5410, R19 ;  /* 0x0000541014087816 */ /* 0x008fc60000000013 */
[----:B------:R-:W3:Y:S01]  /*99690*/  LDL.LU R19, [R1+0x900] ;  /* 0x0009000001137983 */ /* 0x000ee20000300800 */
[----:B0-----:R-:W-:-:S03]  /*996a0*/  VIADD R2, R2, UR4 ;  /* 0x0000000402027c36 */ /* 0x001fc60008000000 */
[----:B------:R-:W3:Y:S01]  /*996b0*/  LDL.LU R20, [R1+0x908] ;  /* 0x0009080001147983 */ /* 0x000ee20000300800 */
[----:B------:R-:W-:Y:S01]  /*996c0*/  ULDC UR4, c[0x0][0x248] ;  /* 0x0000920000047ab9 */ /* 0x000fe20000000800 */
[----:B----4-:R-:W-:Y:S02]  /*996d0*/  PRMT R9, R22, 0x5410, R21 ;  /* 0x0000541016097816 */ /* 0x010fe40000000015 */
        /* <DEDUP_REMOVED lines=56> */
[----:B------:R0:W-:Y:S01]  /*99a60*/  STL [R1+0xf60], R2 ;  /* 0x000f600201007387 */ /* 0x0001e20000100800 */
[----:B------:R-:W-:-:S03]  /*99a70*/  PRMT R10, R24, 0x5410, R23 ;  /* 0x00005410180a7816 */ /* 0x000fc60000000017 */
[----:B------:R-:W4:Y:S04]  /*99a80*/  LDL.LU R22, [R1+0x924] ;  /* 0x0009240001167983 */ /* 0x000f280000300800 */
        /* <DEDUP_REMOVED lines=23> */
[----:B------:R-:W-:Y:S01]  /*99c00*/  PRMT R10, R16, 0x5410, R7 ;  /* 0x00005410100a7816 */ /* 0x000fe20000000007 */
[----:B0-----:R-:W-:Y:S01]  /*99c10*/  VIADD R2, R2, UR5 ;  /* 0x0000000502027c36 */ /* 0x001fe20008000000 */
        /* <DEDUP_REMOVED lines=22> */
[----:B0-----:R-:W-:Y:S01]  /*99d80*/  VIADD R2, R2, UR4 ;  /* 0x0000000402027c36 */ /* 0x001fe20008000000 */
[----:B----4-:R-:W-:Y:S02]  /*99d90*/  PRMT R9, R22, 0x5410, R21 ;  /* 0x0000541016097816 */ /* 0x010fe40000000015 */
[----:B------:R-:W3:Y:S01]  /*99da0*/  LDL.LU R20, [R1+0x954] ;  /* 0x0009540001147983 */ /* 0x000ee20000300800 */
[----:B------:R-:W-:-:S03]  /*99db0*/  ULDC UR4, c[0x0][0x248] ;  /* 0x0000920000047ab9 */ /* 0x000fc60000000800 */
[----:B------:R-:W4:Y:S01]  /*99dc0*/  LDL.LU R21, [R1+0x93c] ;  /* 0x00093c0001157983 */ /* 0x000f220000300800 */
[----:B------:R-:W-:-:S03]  /*99dd0*/  PRMT R10, R24, 0x5410, R23 ;  /* 0x00005410180a7816 */ /* 0x000fc60000000017 */
[----:B------:R0:W-:Y:S04]  /*99de0*/  STL [R1+0xfcc], R2 ;  /* 0x000fcc0201007387 */ /* 0x0001e80000100800 */
[----:B------:R-:W4:Y:S04]  /*99df0*/  LDL.LU R22, [R1+0x94c] ;  /* 0x00094c0001167983 */ /* 0x000f280000300800 */
[----:B------:R-:W4:Y:S04]  /*99e00*/  LDL.LU R23, [R1+0x840] ;  /* 0x0008400001177983 */ /* 0x000f280000300800 */
[----:B------:R-:W4:Y:S01]  /*99e10*/  LDL.LU R24, [R1+0x848] ;  /* 0x0008480001187983 */ /* 0x000f220000300800 */
[----:B------:R-:W-:-:S03]  /*99e20*/  PRMT R11, R26, 0x5410, R25 ;  /* 0x000054101a0b7816 */ /* 0x000fc60000000019 */
[----:B------:R-:W4:Y:S04]  /*99e30*/  LDL.LU R25, [R1+0x83c] ;  /* 0x00083c0001197983 */ /* 0x000f280000300800 */
[----:B------:R1:W-:Y:S01]  /*99e40*/  STSM.16.M88.4 [R28+0x200], R8 ;  /* 0x000200081c007844 */ /* 0x0003e20000000200 */
[----:B------:R-:W-:Y:S06]  /*99e50*/  BAR.SYNC.DEFER_BLOCKING 0x0 ;  /* 0x0000000000007b1d */ /* 0x000fec0000010000 */
[----:B------:R-:W4:Y:S04]  /*99e60*/  LDL.LU R26, [R1+0x844] ;  /* 0x00084400011a7983 */ /* 0x000f280000300800 */
        /* <DEDUP_REMOVED lines=20> */
[----:B------:R-:W4:Y:S04]  /*99fb0*/  LDL.LU R16, [R1+0x1028] ;  /* 0x0010280001107983 */ /* 0x000f280000300800 */
[----:B-1----:R-:W-:Y:S04]  /*99fc0*/  STL.64 [R1+0x60], R12 ;  /* 0x0000600c01007387 */ /* 0x002fe80000100a00 */
[----:B------:R-:W-:Y:S01]  /*99fd0*/  STL.64 [R1+0x68], R14 ;  /* 0x0000680e01007387 */ /* 0x000fe20000100a00 */
[----:B------:R-:W-:Y:S06]  /*99fe0*/  BAR.SYNC.DEFER_BLOCKING 0x0 ;  /* 0x0000000000007b1d */ /* 0x000fec0000010000 */
[----:B------:R0:W-:Y:S02]  /*99ff0*/  STL [R1+0xfe4], R2 ;  /* 0x000fe40201007387 */ /* 0x0001e40000100800 */
[----:B0-----:R-:W-:Y:S01]  /*9a000*/  VIADD R2, R2, UR4 ;  /* 0x0000000402027c36 */ /* 0x001fe20008000000 */
[----:B------:R-:W-:Y:S01]  /*9a010*/  ULDC UR4, c[0x0][0x248] ;  /* 0x0000920000047ab9 */ /* 0x000fe20000000800 */
[----:B--2---:R-:W-:-:S02]  /*9a020*/  PRMT R11, R18, 0x5410, R17 ;  /* 0x00005410120b7816 */ /* 0x004fc40000000011 */
[----:B------:R-:W2:Y:S04]  /*9a030*/  LDL.LU R17, [R1+0x1010] ;  /* 0x0010100001117983 */ /* 0x000ea80000300800 */
[----:B------:R-:W2:Y:S04]  /*9a040*/  LDL.LU R18, [R1+0x1014] ;  /* 0x0010140001127983 */ /* 0x000ea80000300800 */
        /* <DEDUP_REMOVED lines=15> */
[----:B------:R0:W-:Y:S01]  /*9a140*/  STL [R1+0xff8], R2 ;  /* 0x000ff80201007387 */ /* 0x0001e20000100800 */
[----:B------:R-:W-:-:S03]  /*9a150*/  PRMT R10, R24, 0x5410, R23 ;  /* 0x00005410180a7816 */ /* 0x000fc60000000017 */
[----:B------:R-:W4:Y:S04]  /*9a160*/  LDL.LU R22, [R1+0x974] ;  /* 0x0009740001167983 */ /* 0x000f280000300800 */
[----:B------:R-:W4:Y:S04]  /*9a170*/  LDL.LU R23, [R1+0x850] ;  /* 0x0008500001177983 */ /* 0x000f280000300800 */
[----:B------:R-:W4:Y:S01]  /*9a180*/  LDL.LU R24, [R1+0x858] ;  /* 0x0008580001187983 */ /* 0x000f220000300800 */
[----:B------:R-:W-:Y:S01]  /*9a190*/  PRMT R11, R26, 0x5410, R25 ;  /* 0x000054101a0b7816 */ /* 0x000fe20000000019 */
[----:B0-----:R-:W-:-:S02]  /*9a1a0*/  VIADD R2, R2, UR4 ;  /* 0x0000000402027c36 */ /* 0x001fc40008000000 */
[----:B------:R-:W4:Y:S01]  /*9a1b0*/  LDL.LU R25, [R1+0x84c] ;  /* 0x00084c0001197983 */ /* 0x000f220000300800 */
[----:B------:R-:W-:-:S03]  /*9a1c0*/  ULDC UR4, c[0x0][0x248] ;  /* 0x0000920000047ab9 */ /* 0x000fc60000000800 */
[----:B------:R0:W-:Y:S01]  /*9a1d0*/  STSM.16.M88.4 [R28+0x200], R8 ;  /* 0x000200081c007844 */ /* 0x0001e20000000200 */
[----:B------:R-:W-:Y:S06]  /*9a1e0*/  BAR.SYNC.DEFER_BLOCKING 0x0 ;  /* 0x0000000000007b1d */ /* 0x000fec0000010000 */
[----:B------:R-:W4:Y:S04]  /*9a1f0*/  LDL.LU R26, [R1+0x854] ;  /* 0x00085400011a7983 */ /* 0x000f280000300800 */
[----:B------:R-:W1:Y:S01]  /*9a200*/  LDS.128 R12, [R0] ;  /* 0x00000000000c7984 */ /* 0x000e620000000c00 */
[----:B0-----:R-:W-:-:S03]  /*9a210*/  PRMT R8, R4, 0x5410, R27 ;  /* 0x0000541004087816 */ /* 0x001fc6000000001b */
[----:B------:R-:W4:Y:S04]  /*9a220*/  LDL.LU R27, [R1+0x1084] ;  /* 0x00108400011b7983 */ /* 0x000f280000300800 */
[----:B------:R-:W4:Y:S01]  /*9a230*/  LDL.LU R4, [R1+0x109c] ;  /* 0x00109c0001047983 */ /* 0x000f220000300800 */
[----:B------:R-:W-:-:S03]  /*9a240*/  PRMT R9, R6, 0x5410, R5 ;  /* 0x0000541006097816 */ /* 0x000fc60000000005 */
[----:B------:R-:W4:Y:S04]  /*9a250*/  LDL.LU R5, [R1+0x107c] ;  /* 0x00107c0001057983 */ /* 0x000f280000300800 */
[----:B------:R-:W4:Y:S04]  /*9a260*/  LDL.LU R6, [R1+0x1098] ;  /* 0x0010980001067983 */ /* 0x000f280000300800 */
[----:B------:R0:W-:Y:S02]  /*9a270*/  STL [R1+0xffc], R2 ;  /* 0x000ffc0201007387 */ /* 0x0001e40000100800 */
[----:B0-----:R-:W-:Y:S01]  /*9a280*/  VIADD R2, R2, UR4 ;  /* 0x0000000402027c36 */ /* 0x001fe20008000000 */
[----:B------:R-:W-:Y:S01]  /*9a290*/  PRMT R10, R16, 0x5410, R7 ;  /* 0x00005410100a7816 */ /* 0x000fe20000000007 */
[----:B------:R-:W-:-:S03]  /*9a2a0*/  ULDC UR4, c[0x0][0x248] ;  /* 0x0000920000047ab9 */ /* 0x000fc60000000800 */
[----:B------:R0:W-:Y:S04]  /*9a2b0*/  STL [R1+0x1014], R2 ;  /* 0x0010140201007387 */ /* 0x0001e80000100800 */
[----:B-1----:R-:W-:Y:S04]  /*9a2c0*/  STL.64 [R1+0xe0], R12 ;  /* 0x0000e00c01007387 */ /* 0x002fe80000100a00 */
[----:B------:R-:W-:Y:S04]  /*9a2d0*/  STL.64 [R1+0xe8], R14 ;  /* 0x0000e80e01007387 */ /* 0x000fe80000100a00 */
[----:B------:R-:W1:Y:S01]  /*9a2e0*/  LDS.128 R12, [R0+0x400] ;  /* 0x00040000000c7984 */ /* 0x000e620000000c00 */
[----:B0-----:R-:W-:Y:S01]  /*9a2f0*/  VIADD R2, R2, UR5 ;  /* 0x0000000502027c36 */ /* 0x001fe20008000000 */
[----:B------:R-:W-:-:S02]  /*9a300*/  ULDC UR5, c[0x0][0x248] ;  /* 0x0000920000057ab9 */ /* 0x000fc40000000800 */
        /* <DEDUP_REMOVED lines=14> */
[----:B------:R0:W-:Y:S02]  /*9a3f0*/  STL [R1+0x102c], R2 ;  /* 0x00102c0201007387 */ /* 0x0001e40000100800 */
[----:B0-----:R-:W-:Y:S01]  /*9a400*/  VIADD R2, R2, UR4 ;  /* 0x0000000402027c36 */ /* 0x001fe20008000000 */
[----:B------:R-:W-:Y:S01]  /*9a410*/  ULDC UR4, c[0x0][0x248] ;  /* 0x0000920000047ab9 */ /* 0x000fe20000000800 */
[----:B------:R-:W-:Y:S04]  /*9a420*/  STSM.16.M88.4 [R28], R8 ;  /* 0x000000081c007844 */ /* 0x000fe80000000200 */
[----:B------:R0:W-:Y:S02]  /*9a430*/  STL [R1+0x104c], R2 ;  /* 0x00104c0201007387 */ /* 0x0001e40000100800 */
[----:B0-----:R-:W-:Y:S01]  /*9a440*/  VIADD R2, R2, UR4 ;  /* 0x0000000402027c36 */ /* 0x001fe20008000000 */
[----:B------:R-:W-:Y:S01]  /*9a450*/  ULDC UR4, c[0x0][0x248] ;  /* 0x0000920000047ab9 */ /* 0x000fe20000000800 */
[----:B---3--:R-:W-:-:S02]  /*9a460*/  PRMT R8, R20, 0x5410, R19 ;  /* 0x0000541014087816 */ /* 0x008fc40000000013 */
[----:B------:R-:W3:Y:S04]  /*9a470*/  LDL.LU R19, [R1+0x980] ;  /* 0x0009800001137983 */ /* 0x000ee80000300800 */
[----:B------:R-:W3:Y:S04]  /*9a480*/  LDL.LU R20, [R1+0x988] ;  /* 0x0009880001147983 */ /* 0x000ee80000300800 */
[----:B------:R-:W-:Y:S01]  /*9a490*/  STL [R1+0x1028], R2 ;  /* 0x0010280201007387 */ /* 0x000fe20000100800 */
[----:B----4-:R-:W-:-:S03]  /*9a4a0*/  PRMT R9, R22, 0x5410, R21 ;  /* 0x0000541016097816 */ /* 0x010fc60000000015 */
[----:B------:R-:W3:Y:S04]  /*9a4b0*/  LDL.LU R21, [R1+0x97c] ;  /* 0x00097c0001157983 */ /* 0x000ee80000300800 */
[----:B------:R-:W4:Y:S01]  /*9a4c0*/  LDL.LU R22, [R1+0x984] ;  /* 0x0009840001167983 */ /* 0x000f220000300800 */
[----:B------:R-:W-:-:S03]  /*9a4d0*/  PRMT R10, R24, 0x5410, R23 ;  /* 0x00005410180a7816 */ /* 0x000fc60000000017 */
[----:B------:R-:W4:Y:S01]  /*9a4e0*/  LDL.LU R23, [R1+0x860] ;  /* 0x0008600001177983 */ /* 0x000f220000300800 */
[----:B------:R-:W-:-:S05]  /*9a4f0*/  PRMT R11, R26, 0x5410, R25 ;  /* 0x000054101a0b7816 */ /* 0x000fca0000000019 */
[----:B------:R0:W-:Y:S01]  /*9a500*/  STSM.16.M88.4 [R28+0x200], R8 ;  /* 0x000200081c007844 */ /* 0x0001e20000000200 */
[----:B------:R-:W-:Y:S06]  /*9a510*/  BAR.SYNC.DEFER_BLOCKING 0x0 ;  /* 0x0000000000007b1d */ /* 0x000fec0000010000 */
[----:B------:R-:W1:Y:S01]  /*9a520*/  LDS.128 R12, [R0] ;  /* 0x00000000000c7984 */ /* 0x000e620000000c00 */
[----:B0-----:R-:W-:Y:S01]  /*9a530*/  PRMT R8, R4, 0x5410, R27 ;  /* 0x0000541004087816 */ /* 0x001fe2000000001b */
[----:B------:R-:W-:Y:S01]  /*9a540*/  VIADD R2, R2, UR4 ;  /* 0x0000000402027c36 */ /* 0x000fe20008000000 */
[----:B------:R-:W-:Y:S01]  /*9a550*/  ULDC UR4, c[0x0][0x248] ;  /* 0x0000920000047ab9 */ /* 0x000fe20000000800 */
[----:B------:R-:W-:-:S02]  /*9a560*/  PRMT R9, R6, 0x5410, R5 ;  /* 0x0000541006097816 */ /* 0x000fc40000000005 */
[----:B------:R-:W-:Y:S02]  /*9a570*/  PRMT R10, R16, 0x5410, R7 ;  /* 0x00005410100a7816 */ /* 0x000fe40000000007 */
[----:B--2---:R-:W-:Y:S01]  /*9a580*/  PRMT R11, R18, 0x5410, R17 ;  /* 0x00005410120b7816 */ /* 0x004fe20000000011 */
[----:B----4-:R-:W-:Y:S04]  /*9a590*/  STL.64 [R1+0x2480], R22 ;  /* 0x0024801601007387 */ /* 0x010fe80000100a00 */
[----:B---3--:R-:W-:Y:S04]  /*9a5a0*/  STL.64 [R1+0x2478], R20 ;  /* 0x0024781401007387 */ /* 0x008fe80000100a00 */
[----:B------:R-:W0:Y:S04]  /*9a5b0*/  LDS.128 R20, [R0+0x400] ;  /* 0x0004000000147984 */ /* 0x000e280000000c00 */
[----:B------:R-:W2:Y:S04]  /*9a5c0*/  LDL.LU R24, [R1+0x868] ;  /* 0x0008680001187983 */ /* 0x000ea80000300800 */
[----:B------:R-:W3:Y:S04]  /*9a5d0*/  LDL.LU R25, [R1+0x85c] ;  /* 0x00085c0001197983 */ /* 0x000ee80000300800 */
[----:B------:R-:W3:Y:S04]  /*9a5e0*/  LDL.LU R26, [R1+0x864] ;  /* 0x00086400011a7983 */ /* 0x000ee80000300800 */
[----:B------:R-:W4:Y:S04]  /*9a5f0*/  LDL.LU R27, [R1+0x10d0] ;  /* 0x0010d000011b7983 */ /* 0x000f280000300800 */
[----:B------:R-:W4:Y:S04]  /*9a600*/  LDL.LU R4, [R1+0x10dc] ;  /* 0x0010dc0001047983 */ /* 0x000f280000300800 */
[----:B------:R-:W4:Y:S04]  /*9a610*/  LDL.LU R5, [R1+0x10a4] ;  /* 0x0010a40001057983 */ /* 0x000f280000300800 */
[----:B------:R-:W4:Y:S04]  /*9a620*/  LDL.LU R6, [R1+0x10d4] ;  /* 0x0010d40001067983 */ /* 0x000f280000300800 */
[----:B------:R0:W-:Y:S04]  /*9a630*/  STL [R1+0x1054], R2 ;  /* 0x0010540201007387 */ /* 0x0001e80000100800 */
[----:B-1----:R-:W-:Y:S01]  /*9a640*/  STL.64 [R1+0xc0], R12 ;  /* 0x0000c00c01007387 */ /* 0x002fe20000100a00 */
[----:B------:R-:W-:Y:S01]  /*9a650*/  BAR.SYNC.DEFER_BLOCKING 0x0 ;  /* 0x0000000000007b1d */ /* 0x000fe20000010000 */
[----:B0-----:R-:W-:-:S05]  /*9a660*/  VIADD R2, R2, UR4 ;  /* 0x0000000402027c36 */ /* 0x001fca0008000000 */
[----:B------:R-:W-:Y:S01]  /*9a670*/  ULDC UR4, c[0x0][0x248] ;  /* 0x0000920000047ab9 */ /* 0x000fe20000000800 */
[----:B------:R-:W-:Y:S04]  /*9a680*/  STL.64 [R1+0xc8], R14 ;  /* 0x0000c80e01007387 */ /* 0x000fe80000100a00 */
[----:B------:R-:W-:Y:S04]  /*9a690*/  STL [R1+0x1064], R2 ;  /* 0x0010640201007387 */ /* 0x000fe80000100800 */
[----:B------:R-:W4:Y:S04]  /*9a6a0*/  LDL.LU R7, [R1+0x1088] ;  /* 0x0010880001077983 */ /* 0x000f280000300800 */
[----:B------:R-:W4:Y:S04]  /*9a6b0*/  LDL.LU R16, [R1+0x1094] ;  /* 0x0010940001107983 */ /* 0x000f280000300800 */
[----:B------:R-:W4:Y:S04]  /*9a6c0*/  LDL.LU R17, [R1+0x108c] ;  /* 0x00108c0001117983 */ /* 0x000f280000300800 */
[----:B------:R-:W4:Y:S04]  /*9a6d0*/  LDL.LU R18, [R1+0x1090] ;  /* 0x0010900001127983 */ /* 0x000f280000300800 */
[----:B------:R-:W-:Y:S04]  /*9a6e0*/  STL.64 [R1+0xb0], R20 ;  /* 0x0000b01401007387 */ /* 0x000fe80000100a00 */
[----:B------:R0:W-:Y:S04]  /*9a6f0*/  STL.64 [R1+0xb8], R22 ;  /* 0x0000b81601007387 */ /* 0x0001e80000100a00 */
[----:B0-----:R-:W2:Y:S04]  /*9a700*/  LDL.LU.64 R22, [R1+0x2480] ;  /* 0x0024800001167983 */ /* 0x001ea80000300a00 */
[----:B------:R-:W3:Y:S01]  /*9a710*/  LDL.LU.64 R20, [R1+0x2478] ;  /* 0x0024780001147983 */ /* 0x000ee20000300a00 */
[----:B------:R-:W-:Y:S01]  /*9a720*/  VIADD R2, R2, UR5 ;  /* 0x0000000502027c36 */ /* 0x000fe20008000000 */
[----:B------:R-:W-:-:S04]  /*9a730*/  ULDC UR5, c[0x0][0x248] ;  /* 0x0000920000057ab9 */ /* 0x000fc80000000800 */
[----:B------:R0:W-:Y:S02]  /*9a740*/  STL [R1+0x1068], R2 ;  /* 0x0010680201007387 */ /* 0x0001e40000100800 */
[----:B0-----:R-:W-:Y:S01]  /*9a750*/  VIADD R2, R2, UR4 ;  /* 0x0000000402027c36 */ /* 0x001fe20008000000 */
[----:B------:R-:W-:-:S04]  /*9a760*/  ULDC UR4, c[0x0][0x248] ;  /* 0x0000920000047ab9 */ /* 0x000fc80000000800 */
[----:B------:R0:W-:Y:S02]  /*9a770*/  STL [R1+0x1060], R2 ;  /* 0x0010600201007387 */ /* 0x0001e40000100800 */
[----:B0-----:R-:W-:Y:S01]  /*9a780*/  VIADD R2, R2, UR4 ;  /* 0x0000000402027c36 */ /* 0x001fe20008000000 */
[----:B------:R-:W-:-:S04]  /*9a790*/  ULDC UR4, c[0x0][0x248] ;  /* 0x0000920000047ab9 */ /* 0x000fc80000000800 */
[----:B------:R0:W-:Y:S01]  /*9a7a0*/  STL [R1+0x1074], R2 ;  /* 0x0010740201007387 */ /* 0x0001e20000100800 */
[----:B------:R-:W-:-:S03]  /*9a7b0*/  IMAD.MOV.U32 R12, RZ, RZ, R13 ;  /* 0x000000ffff0c7224 */ /* 0x000fc600078e000d */
[----:B------:R-:W-:Y:S01]  /*9a7c0*/  STSM.16.M88.4 [R28], R8 ;  /* 0x000000081c007844 */ /* 0x000fe20000000200 */
[----:B0-----:R-:W-:Y:S01]  /*9a7d0*/  VIADD R2, R2, UR4 ;  /* 0x0000000402027c36 */ /* 0x001fe20008000000 */
[----:B------:R-:W-:-:S04]  /*9a7e0*/  ULDC UR4, c[0x0][0x248] ;  /* 0x0000920000047ab9 */ /* 0x000fc80000000800 */
[----:B------:R0:W-:Y:S04]  /*9a7f0*/  STL [R1+0x107c], R2 ;  /* 0x00107c0201007387 */ /* 0x0001e80000100800 */
[----:B------:R-:W4:Y:S01]  /*9a800*/  LDL.LU R13, [R1+0x990] ;  /* 0x00099000010d7983 */ /* 0x000f220000300800 */
[----:B0-----:R-:W-:Y:S01]  /*9a810*/  VIADD R2, R2, UR4 ;  /* 0x0000000402027c36 */ /* 0x001fe20008000000 */
[----:B------:R-:W-:Y:S01]  /*9a820*/  ULDC UR4, c[0x0][0x248] ;  /* 0x0000920000047ab9 */ /* 0x000fe20000000800 */
[----:B---3--:R-:W-:Y:S02]  /*9a830*/  PRMT R8, R20, 0x5410, R19 ;  /* 0x0000541014087816 */ /* 0x008fe40000000013 */
[----:B------:R-:W3:Y:S01]  /*9a840*/  LDL.LU R20, [R1+0x9a0] ;  /* 0x0009a00001147983 */ /* 0x000ee20000300800 */
[----:B--2---:R-:W-:-:S02]  /*9a850*/  PRMT R9, R22, 0x5410, R21 ;  /* 0x0000541016097816 */ /* 0x004fc40000000015 */
[----:B------:R-:W-:Y:S02]  /*9a860*/  PRMT R10, R24, 0x5410, R23 ;  /* 0x00005410180a7816 */ /* 0x000fe40000000017 */
[----:B------:R-:W-:-:S05]  /*9a870*/  PRMT R11, R26, 0x5410, R25 ;  /* 0x000054101a0b7816 */ /* 0x000fca0000000019 */
[----:B------:R4:W-:Y:S02]  /*9a880*/  STSM.16.M88.4 [R28+0x200], R8 ;  /* 0x000200081c007844 */ /* 0x0009e40000000200 */
[----:B----4-:R-:W-:Y:S02]  /*9a890*/  PRMT R10, R16, 0x5410, R7 ;  /* 0x00005410100a7816 */ /* 0x010fe40000000007 */
[----:B------:R-:W-:Y:S01]  /*9a8a0*/  PRMT R11, R18, 0x5410, R17 ;  /* 0x00005410120b7816 */ /* 0x000fe20000000011 */
[----:B------:R-:W-:Y:S06]  /*9a8b0*/  BAR.SYNC.DEFER_BLOCKING 0x0 ;  /* 0x0000000000007b1d */ /* 0x000fec0000010000 */
[----:B------:R-:W0:Y:S04]  /*9a8c0*/  LDS.128 R16, [R0] ;  /* 0x0000000000107984 */ /* 0x000e280000000c00 */
[----:B------:R1:W-:Y:S04]  /*9a8d0*/  STL [R1+0x1084], R2 ;  /* 0x0010840201007387 */ /* 0x0003e80000100800 */
[----:B------:R-:W2:Y:S04]  /*9a8e0*/  LDL.LU R21, [R1+0x98c] ;  /* 0x00098c0001157983 */ /* 0x000ea80000300800 */
[----:B------:R-:W2:Y:S01]  /*9a8f0*/  LDL.LU R22, [R1+0x99c] ;  /* 0x00099c0001167983 */ /* 0x000ea20000300800 */
[----:B-1----:R-:W-:Y:S01]  /*9a900*/  VIADD R2, R2, UR4 ;  /* 0x0000000402027c36 */ /* 0x002fe20008000000 */
[----:B------:R-:W-:-:S02]  /*9a910*/  PRMT R8, R4, 0x5410, R27 ;  /* 0x0000541004087816 */ /* 0x000fc4000000001b */
[----:B------:R-:W4:Y:S01]  /*9a920*/  LDL.LU R23, [R1+0x870] ;  /* 0x0008700001177983 */ /* 0x000f220000300800 */
[----:B------:R-:W-:-:S03]  /*9a930*/  ULDC UR4, c[0x0][0x248] ;  /* 0x0000920000047ab9 */ /* 0x000fc60000000800 */
[----:B------:R-:W4:Y:S04]  /*9a940*/  LDL.LU R24, [R1+0x880] ;  /* 0x0008800001187983 */ /* 0x000f280000300800 */
[----:B------:R-:W4:Y:S04]  /*9a950*/  LDL.LU R25, [R1+0x86c] ;  /* 0x00086c0001197983 */ /* 0x000f280000300800 */
[----:B------:R-:W4:Y:S04]  /*9a960*/  LDL.LU R26, [R1+0x878] ;  /* 0x00087800011a7983 */ /* 0x000f280000300800 */
[----:B------:R-:W4:Y:S04]  /*9a970*/  LDL.LU R27, [R1+0x1104] ;  /* 0x00110400011b7983 */ /* 0x000f280000300800 */
[----:B------:R-:W4:Y:S04]  /*9a980*/  LDL.LU R4, [R1+0x1144] ;  /* 0x0011440001047983 */ /* 0x000f280000300800 */
[----:B------:R1:W-:Y:S02]  /*9a990*/  STL [R1+0x1088], R2 ;  /* 0x0010880201007387 */ /* 0x0003e40000100800 */
[----:B-1----:R-:W-:Y:S01]  /*9a9a0*/  VIADD R2, R2, UR4 ;  /* 0x0000000402027c36 */ /* 0x002fe20008000000 */
[----:B------:R-:W-:Y:S01]  /*9a9b0*/  PRMT R9, R6, 0x5410, R5 ;  /* 0x0000541006097816 */ /* 0x000fe20000000005 */
[----:B------:R-:W-:-:S03]  /*9a9c0*/  ULDC UR4, c[0x0][0x248] ;  /* 0x0000920000047ab9 */ /* 0x000fc60000000800 */
[----:B------:R1:W-:Y:S04]  /*9a9d0*/  STL [R1+0x1090], R2 ;  /* 0x0010900201007387 */ /* 0x0003e80000100800 */
[----:B0-----:R-:W-:Y:S04]  /*9a9e0*/  STL.64 [R1+0x140], R16 ;  /* 0x0001401001007387 */ /* 0x001fe80000100a00 */
[----:B------:R-:W-:Y:S04]  /*9a9f0*/  STL.64 [R1+0x148], R18 ;  /* 0x0001481201007387 */ /* 0x000fe80000100a00 */
[----:B------:R-:W0:Y:S01]  /*9aa00*/  LDS.128 R16, [R0+0x400] ;  /* 0x0004000000107984 */ /* 0x000e220000000c00 */
[----:B-1----:R-:W-:Y:S01]  /*9aa10*/  VIADD R2, R2, UR5 ;  /* 0x0000000502027c36 */ /* 0x002fe20008000000 */
[----:B------:R-:W-:Y:S01]  /*9aa20*/  ULDC UR5, c[0x0][0x248] ;  /* 0x0000920000057ab9 */ /* 0x000fe20000000800 */
[----:B------:R-:W-:Y:S06]  /*9aa30*/  BAR.SYNC.DEFER_BLOCKING 0x0 ;  /* 0x0000000000007b1d */ /* 0x000fec0000010000 */
[----:B0-----:R-:W-:Y:S04]  /*9aa40*/  STL.64 [R1+0x130], R16 ;  /* 0x0001301001007387 */ /* 0x001fe80000100a00 */
[----:B------:R0:W-:Y:S01]  /*9aa50*/  STL.64 [R1+0x138], R18 ;  /* 0x0001381201007387 */ /* 0x0001e20000100a00 */
[----:B------:R-:W-:-:S03]  /*9aa60*/  IMAD.MOV.U32 R14, RZ, RZ, R16 ;  /* 0x000000ffff0e7224 */ /* 0x000fc600078e0010 */
[----:B0-----:R-:W4:Y:S04]  /*9aa70*/  LDL.LU R19, [R1+0x2474] ;  /* 0x0024740001137983 */ /* 0x001f280000300800 */
[----:B------:R-:W4:Y:S04]  /*9aa80*/  LDL.LU R5, [R1+0x1100] ;  /* 0x0011000001057983 */ /* 0x000f280000300800 */
[----:B------:R0:W-:Y:S04]  /*9aa90*/  STL [R1+0x109c], R2 ;  /* 0x00109c0201007387 */ /* 0x0001e80000100800 */
[----:B------:R-:W4:Y:S04]  /*9aaa0*/  LDL.LU R16, [R1+0x111c] ;  /* 0x00111c0001107983 */ /* 0x000f280000300800 */
[----:B------:R-:W4:Y:S01]  /*9aab0*/  LDL.LU R6, [R1+0x10a0] ;  /* 0x0010a00001067983 */ /* 0x000f220000300800 */
[----:B0-----:R-:W-:Y:S01]  /*9aac0*/  VIADD R2, R2, UR4 ;  /* 0x0000000402027c36 */ /* 0x001fe20008000000 */
[----:B------:R-:W-:-:S02]  /*9aad0*/  ULDC UR4, c[0x0][0x248] ;  /* 0x0000920000047ab9 */ /* 0x000fc40000000800 */
[----:B------:R-:W4:Y:S04]  /*9aae0*/  LDL.LU R7, [R1+0x10b4] ;  /* 0x0010b40001077983 */ /* 0x000f280000300800 */
[----:B------:R-:W4:Y:S04]  /*9aaf0*/  LDL.LU R17, [R1+0x10a8] ;  /* 0x0010a80001117983 */ /* 0x000f280000300800 */
[----:B------:R0:W-:Y:S04]  /*9ab00*/  STL [R1+0x108c], R2 ;  /* 0x00108c0201007387 */ /* 0x0001e80000100800 */
[----:B------:R-:W4:Y:S01]  /*9ab10*/  LDL.LU R18, [R1+0x10ac] ;  /* 0x0010ac0001127983 */ /* 0x000f220000300800 */
        /* <DEDUP_REMOVED lines=8> */
[----:B------:R-:W3:Y:S04]  /*9aba0*/  LDL.LU R13, [R1+0x9c0] ;  /* 0x0009c000010d7983 */ /* 0x000ee80000300800 */
[----:B------:R-:W-:Y:S01]  /*9abb0*/  STL [R1+0x2470], R14 ;  /* 0x0024700e01007387 */ /* 0x000fe20000100800 */
[----:B0-----:R-:W-:Y:S01]  /*9abc0*/  VIADD R2, R2, UR4 ;  /* 0x0000000402027c36 */ /* 0x001fe20008000000 */
[----:B------:R-:W-:Y:S01]  /*9abd0*/  ULDC UR4, c[0x0][0x248] ;  /* 0x0000920000047ab9 */ /* 0x000fe20000000800 */
[----:B--2---:R-:W-:Y:S02]  /*9abe0*/  PRMT R9, R22, 0x5410, R21 ;  /* 0x0000541016097816 */ /* 0x004fe40000000015 */
[----:B----4-:R-:W-:Y:S02]  /*9abf0*/  PRMT R10, R24, 0x5410, R23 ;  /* 0x00005410180a7816 */ /* 0x010fe40000000017 */
[----:B------:R-:W-:-:S05]  /*9ac00*/  PRMT R11, R26, 0x5410, R25 ;  /* 0x000054101a0b7816 */ /* 0x000fca0000000019 */
[----:B------:R0:W-:Y:S02]  /*9ac10*/  STSM.16.M88.4 [R28+0x200], R8 ;  /* 0x000200081c007844 */ /* 0x0001e40000000200 */
[----:B0-----:R-:W-:Y:S02]  /*9ac20*/  PRMT R8, R4, 0x5410, R27 ;  /* 0x0000541004087816 */ /* 0x001fe4000000001b */
[----:B------:R-:W-:Y:S01]  /*9ac30*/  PRMT R9, R16, 0x5410, R5 ;  /* 0x0000541010097816 */ /* 0x000fe20000000005 */
[----:B---3--:R-:W-:Y:S01]  /*9ac40*/  STL.64 [R1+0x2468], R12 ;  /* 0x0024680c01007387 */ /* 0x008fe20000100a00 */
[----:B------:R-:W-:Y:S06]  /*9ac50*/  BAR.SYNC.DEFER_BLOCKING 0x0 ;  /* 0x0000000000007b1d */ /* 0x000fec0000010000 */
[----:B------:R-:W0:Y:S04]  /*9ac60*/  LDS.128 R12, [R0] ;  /* 0x00000000000c7984 */ /* 0x000e280000000c00 */
[----:B------:R1:W-:Y:S04]  /*9ac70*/  STL [R1+0x1094], R2 ;  /* 0x0010940201007387 */ /* 0x0003e80000100800 */
[----:B------:R-:W2:Y:S04]  /*9ac80*/  LDL.LU R20, [R1+0x9c8] ;  /* 0x0009c80001147983 */ /* 0x000ea80000300800 */
[----:B------:R-:W3:Y:S04]  /*9ac90*/  LDL.LU R21, [R1+0x9bc] ;  /* 0x0009bc0001157983 */ /* 0x000ee80000300800 */
[----:B------:R-:W3:Y:S01]  /*9aca0*/  LDL.LU R22, [R1+0x9c4] ;  /* 0x0009c40001167983 */ /* 0x000ee20000300800 */
[----:B-1----:R-:W-:Y:S01]  /*9acb0*/  VIADD R2, R2, UR4 ;  /* 0x0000000402027c36 */ /* 0x002fe20008000000 */
[----:B------:R-:W-:-:S02]  /*9acc0*/  ULDC UR4, c[0x0][0x248] ;  /* 0x0000920000047ab9 */ /* 0x000fc40000000800 */
        /* <DEDUP_REMOVED lines=12> */
[----:B------:R-:W-:Y:S04]  /*9ad90*/  STL [R1+0x10a8], R2 ;  /* 0x0010a80201007387 */ /* 0x000fe80000100800 */
[----:B0-----:R-:W-:Y:S04]  /*9ada0*/  STL.64 [R1+0x120], R12 ;  /* 0x0001200c01007387 */ /* 0x001fe80000100a00 */
[----:B------:R-:W-:Y:S04]  /*9adb0*/  STL.64 [R1+0x128], R14 ;  /* 0x0001280e01007387 */ /* 0x000fe80000100a00 */
[----:B------:R-:W0:Y:S04]  /*9adc0*/  LDS.128 R12, [R0+0x400] ;  /* 0x00040000000c7984 */ /* 0x000e280000000c00 */
[----:B0-----:R-:W-:Y:S04]  /*9add0*/  STL.64 [R1+0x110], R12 ;  /* 0x0001100c01007387 */ /* 0x001fe80000100a00 */
[----:B------:R0:W-:Y:S04]  /*9ade0*/  STL.64 [R1+0x118], R14 ;  /* 0x0001180e01007387 */ /* 0x0001e80000100a00 */
[----:B0-----:R-:W4:Y:S04]  /*9adf0*/  LDL.LU R14, [R1+0x2470] ;  /* 0x00247000010e7983 */ /* 0x001f280000300800 */
[----:B------:R-:W2:Y:S01]  /*9ae00*/  LDL.LU.64 R12, [R1+0x2468] ;  /* 0x00246800010c7983 */ /* 0x000ea20000300a00 */
[----:B------:R-:W-:Y:S01]  /*9ae10*/  VIADD R2, R2, UR5 ;  /* 0x0000000502027c36 */ /* 0x000fe20008000000 */
[----:B------:R-:W-:Y:S01]  /*9ae20*/  PRMT R10, R7, 0x5410, R6 ;  /* 0x00005410070a7816 */ /* 0x000fe20000000006 */
[----:B------:R-:W-:Y:S01]  /*9ae30*/  ULDC UR5, c[0x0][0x248] ;  /* 0x0000920000057ab9 */ /* 0x000fe20000000800 */
[----:B------:R-:W-:Y:S06]  /*9ae40*/  BAR.SYNC.DEFER_BLOCKING 0x0 ;  /* 0x0000000000007b1d */ /* 0x000fec0000010000 */
[----:B------:R-:W4:Y:S04]  /*9ae50*/  LDL.LU R17, [R1+0x10d8] ;  /* 0x0010d80001117983 */ /* 0x000f280000300800 */
[----:B------:R-:W4:Y:S04]  /*9ae60*/  LDL.LU R18, [R1+0x10fc] ;  /* 0x0010fc0001127983 */ /* 0x000f280000300800 */
[----:B------:R0:W-:Y:S04]  /*9ae70*/  STL [R1+0x10b4], R2 ;  /* 0x0010b40201007387 */ /* 0x0001e80000100800 */
[----:B------:R-:W4:Y:S04]  /*9ae80*/  LDL.LU R6, [R1+0x10e0] ;  /* 0x0010e00001067983 */ /* 0x000f280000300800 */
[----:B------:R-:W4:Y:S01]  /*9ae90*/  LDL.LU R7, [R1+0x10e4] ;  /* 0x0010e40001077983 */ /* 0x000f220000300800 */
[----:B0-----:R-:W-:Y:S01]  /*9aea0*/  VIADD R2, R2, UR4 ;  /* 0x0000000402027c36 */ /* 0x001fe20008000000 */
[----:B------:R-:W-:-:S04]  /*9aeb0*/  ULDC UR4, c[0x0][0x248] ;  /* 0x0000920000047ab9 */ /* 0x000fc80000000800 */
        /* <DEDUP_REMOVED lines=8> */
[----:B--2---:R-:W-:-:S03]  /*9af40*/  PRMT R8, R20, 0x5410, R13 ;  /* 0x0000541014087816 */ /* 0x004fc6000000000d */
[----:B------:R-:W2:Y:S01]  /*9af50*/  LDL.LU R13, [R1+0x9e0] ;  /* 0x0009e000010d7983 */ /* 0x000ea20000300800 */
[----:B---3--:R-:W-:Y:S02]  /*9af60*/  PRMT R9, R22, 0x5410, R21 ;  /* 0x0000541016097816 */ /* 0x008fe40000000015 */
[----:B----4-:R-:W-:Y:S02]  /*9af70*/  PRMT R10, R24, 0x5410, R23 ;  /* 0x00005410180a7816 */ /* 0x010fe40000000017 */
[----:B------:R-:W-:-:S05]  /*9af80*/  PRMT R11, R26, 0x5410, R25 ;  /* 0x000054101a0b7816 */ /* 0x000fca0000000019 */
[----:B------:R1:W-:Y:S01]  /*9af90*/  STSM.16.M88.4 [R28+0x200], R8 ;  /* 0x000200081c007844 */ /* 0x0003e20000000200 */
[----:B0-----:R-:W-:Y:S01]  /*9afa0*/  VIADD R2, R2, UR4 ;  /* 0x0000000402027c36 */ /* 0x001fe20008000000 */
[----:B------:R-:W-:Y:S02]  /*9afb0*/  ULDC UR4, c[0x0][0x248] ;  /* 0x0000920000047ab9 */ /* 0x000fe40000000800 */
[----:B------:R-:W-:Y:S04]  /*9afc0*/  STL [R1+0x2460], R14 ;  /* 0x0024600e01007387 */ /* 0x000fe80000100800 */
[----:B------:R0:W-:Y:S01]  /*9afd0*/  STL [R1+0x10d0], R2 ;  /* 0x0010d00201007387 */ /* 0x0001e20000100800 */
[----:B-1----:R-:W-:Y:S01]  /*9afe0*/  PRMT R8, R4, 0x5410, R27 ;  /* 0x0000541004087816 */ /* 0x002fe2000000001b */
[----:B0-----:R-:W-:Y:S01]  /*9aff0*/  VIADD R2, R2, UR4 ;  /* 0x0000000402027c36 */ /* 0x001fe20008000000 */
[----:B------:R-:W-:Y:S01]  /*9b000*/  PRMT R9, R16, 0x5410, R5 ;  /* 0x0000541010097816 */ /* 0x000fe20000000005 */
[----:B------:R-:W-:Y:S01]  /*9b010*/  ULDC UR4, c[0x0][0x248] ;  /* 0x0000920000047ab9 */ /* 0x000fe20000000800 */
[----:B------:R-:W-:-:S02]  /*9b020*/  PRMT R10, R18, 0x5410, R17 ;  /* 0x00005410120a7816 */ /* 0x000fc40000000011 */
[----:B------:R-:W-:Y:S01]  /*9b030*/  PRMT R11, R7, 0x5410, R6 ;  /* 0x00005410070b7816 */ /* 0x000fe20000000006 */
[----:B------:R-:W-:Y:S01]  /*9b040*/  BAR.SYNC.DEFER_BLOCKING 0x0 ;  /* 0x0000000000007b1d */ /* 0x000fe20000010000 */
[----:B------:R-:W-:-:S05]  /*9b050*/  ISETP.LT.AND P6, PT, R29, UR61, !P6 ;  /* 0x0000003d1d007c0c */ /* 0x000fca000f7c1270 */
[----:B--2---:R-:W-:Y:S04]  /*9b060*/  STL.64 [R1+0x2458], R12 ;  /* 0x0024580c01007387 */ /* 0x004fe80000100a00 */
[----:B------:R-:W0:Y:S04]  /*9b070*/  LDS.128 R12, [R0] ;  /* 0x00000000000c7984 */ /* 0x000e280000000c00 */
[----:B------:R-:W2:Y:S04]  /*9b080*/  LDL.LU R20, [R1+0x9e8] ;  /* 0x0009e80001147983 */ /* 0x000ea80000300800 */
[----:B------:R-:W3:Y:S04]  /*9b090*/  LDL.LU R21, [R1+0x9dc] ;  /* 0x0009dc0001157983 */ /* 0x000ee80000300800 */
[----:B------:R-:W3:Y:S04]  /*9b0a0*/  LDL.LU R22, [R1+0x9e4] ;  /* 0x0009e40001167983 */ /* 0x000ee80000300800 */
[----:B------:R-:W4:Y:S04]  /*9b0b0*/  LDL.LU R23, [R1+0x8c0] ;  /* 0x0008c00001177983 */ /* 0x000f280000300800 */
[----:B------:R-:W4:Y:S04]  /*9b0c0*/  LDL.LU R24, [R1+0x8c8] ;  /* 0x0008c80001187983 */ /* 0x000f280000300800 */
[----:B------:R-:W2:Y:S04]  /*9b0d0*/  LDL.LU R4, [R1+0x8bc] ;  /* 0x0008bc0001047983 */ /* 0x000ea80000300800 */
[----:B------:R-:W2:Y:S04]  /*9b0e0*/  LDL.LU R16, [R1+0x8c4] ;  /* 0x0008c40001107983 */ /* 0x000ea80000300800 */
[----:B------:R-:W2:Y:S04]  /*9b0f0*/  LDL.LU R17, [R1+0x124c] ;  /* 0x00124c0001117983 */ /* 0x000ea80000300800 */
[----:B------:R-:W2:Y:S04]  /*9b100*/  LDL.LU R18, [R1+0x1254] ;  /* 0x0012540001127983 */ /* 0x000ea80000300800 */
[----:B------:R1:W-:Y:S04]  /*9b110*/  STL [R1+0x10d8], R2 ;  /* 0x0010d80201007387 */ /* 0x0003e80000100800 */
[----:B------:R-:W2:Y:S04]  /*9b120*/  LDL.LU R25, [R1+0x1248] ;  /* 0x0012480001197983 */ /* 0x000ea80000300800 */
[----:B------:R-:W2:Y:S01]  /*9b130*/  LDL.LU R26, [R1+0x1250] ;  /* 0x00125000011a7983 */ /* 0x000ea20000300800 */
[----:B-1----:R-:W-:Y:S01]  /*9b140*/  VIADD R2, R2, UR4 ;  /* 0x0000000402027c36 */ /* 0x002fe20008000000 */
[----:B------:R-:W-:-:S02]  /*9b150*/  ULDC UR4, c[0x0][0x248] ;  /* 0x0000920000047ab9 */ /* 0x000fc40000000800 */
[----:B------:R-:W2:Y:S04]  /*9b160*/  LDL.LU R27, [R1+0x1118] ;  /* 0x00111800011b7983 */ /* 0x000ea80000300800 */
[----:B------:R-:W-:Y:S04]  /*9b170*/  STL [R1+0x10e4], R2 ;  /* 0x0010e40201007387 */ /* 0x000fe80000100800 */
[----:B------:R-:W2:Y:S01]  /*9b180*/  LDL.LU R5, [R1+0x1140] ;  /* 0x0011400001057983 */ /* 0x000ea20000300800 */
[----:B0-----:R-:W-:-:S03]  /*9b190*/  IMAD.MOV.U32 R29, RZ, RZ, R12 ;  /* 0x000000ffff1d7224 */ /* 0x001fc600078e000c */
[----:B------:R-:W2:Y:S04]  /*9b1a0*/  LDL.LU R6, [R1+0x1130] ;  /* 0x0011300001067983 */ /* 0x000ea80000300800 */
[----:B------:R-:W2:Y:S04]  /*9b1b0*/  LDL.LU R7, [R1+0x1134] ;  /* 0x0011340001077983 */ /* 0x000ea80000300800 */
[----:B------:R-:W-:Y:S04]  /*9b1c0*/  STL.64 [R1+0x100], R12 ;  /* 0x0001000c01007387 */ /* 0x000fe80000100a00 */
[----:B------:R-:W-:Y:S04]  /*9b1d0*/  STL.64 [R1+0x108], R14 ;  /* 0x0001080e01007387 */ /* 0x000fe80000100a00 */
[----:B------:R-:W0:Y:S01]  /*9b1e0*/  LDS.128 R12, [R0+0x400] ;  /* 0x00040000000c7984 */ /* 0x000e220000000c00 */
[----:B------:R-:W-:Y:S06]  /*9b1f0*/  BAR.SYNC.DEFER_BLOCKING 0x0 ;  /* 0x0000000000007b1d */ /* 0x000fec0000010000 */
[----:B0-----:R-:W-:Y:S04]  /*9b200*/  STL.64 [R1+0x1b0], R12 ;  /* 0x0001b00c01007387 */ /* 0x001fe80000100a00 */
[----:B------:R0:W-:Y:S04]  /*9b210*/  STL.64 [R1+0x1b8], R14 ;  /* 0x0001b80e01007387 */ /* 0x0001e80000100a00 */
[----:B0-----:R-:W2:Y:S04]  /*9b220*/  LDL.LU R14, [R1+0x2460] ;  /* 0x00246000010e7983 */ /* 0x001ea80000300800 */
[----:B------:R-:W2:Y:S04]  /*9b230*/  LDL.LU.64 R12, [R1+0x2458] ;  /* 0x00245800010c7983 */ /* 0x000ea80000300a00 */
[----:B------:R-:W-:Y:S01]  /*9b240*/  STSM.16.M88.4 [R28], R8 ;  /* 0x000000081c007844 */ /* 0x000fe20000000200 */
        /* <DEDUP_REMOVED lines=11> */
[----:B------:R0:W-:Y:S04]  /*9b300*/  STL [R1+0x111c], R2 ;  /* 0x00111c0201007387 */ /* 0x0001e80000100800 */
[----:B------:R-:W2:Y:S01]  /*9b310*/  LDL.LU R15, [R1+0x9f8] ;  /* 0x0009f800010f7983 */ /* 0x000ea20000300800 */
[----:B0-----:R-:W-:Y:S01]  /*9b320*/  VIADD R2, R2, UR4 ;  /* 0x0000000402027c36 */ /* 0x001fe20008000000 */
[----:B------:R-:W-:Y:S01]  /*9b330*/  ULDC UR4, c[0x0][0x248] ;  /* 0x0000920000047ab9 */ /* 0x000fe20000000800 */
[----:B---3--:R-:W-:Y:S02]  /*9b340*/  PRMT R9, R22, 0x5410, R21 ;  /* 0x0000541016097816 */ /* 0x008fe40000000015 */
[----:B----4-:R-:W-:Y:S02]  /*9b350*/  PRMT R10, R24, 0x5410, R23 ;  /* 0x00005410180a7816 */ /* 0x010fe40000000017 */
[----:B--2---:R-:W-:-:S02]  /*9b360*/  PRMT R11, R16, 0x5410, R4 ;  /* 0x00005410100b7816 */ /* 0x004fc40000000004 */
[----:B------:R-:W2:Y:S04]  /*9b370*/  LDL.LU R4, [R1+0x8f0] ;  /* 0x0008f00001047983 */ /* 0x000ea80000300800 */
[----:B------:R-:W2:Y:S04]  /*9b380*/  LDL.LU R16, [R1+0x8f8] ;  /* 0x0008f80001107983 */ /* 0x000ea80000300800 */
[----:B------:R0:W-:Y:S02]  /*9b390*/  STL [R1+0x1100], R2 ;  /* 0x0011000201007387 */ /* 0x0001e40000100800 */
[----:B0-----:R-:W-:Y:S01]  /*9b3a0*/  VIADD R2, R2, UR4 ;  /* 0x0000000402027c36 */ /* 0x001fe20008000000 */
[----:B------:R-:W-:Y:S01]  /*9b3b0*/  ULDC UR4, c[0x0][0x248] ;  /* 0x0000920000047ab9 */ /* 0x000fe20000000800 */
[----:B------:R-:W-:-:S05]  /*9b3c0*/  PRMT R8, R20, 0x5410, R13 ;  /* 0x0000541014087816 */ /* 0x000fca000000000d */
[----:B------:R0:W-:Y:S01]  /*9b3d0*/  STSM.16.M88.4 [R28+0x200], R8 ;  /* 0x000200081c007844 */ /* 0x0001e20000000200 */
[----:B------:R-:W-:Y:S06]  /*9b3e0*/  BAR.SYNC.DEFER_BLOCKING 0x0 ;  /* 0x0000000000007b1d */ /* 0x000fec0000010000 */
[----:B------:R-:W1:Y:S01]  /*9b3f0*/  LDS.128 R20, [R0] ;  /* 0x0000000000147984 */ /* 0x000e620000000c00 */
[----:B0-----:R-:W-:-:S03]  /*9b400*/  PRMT R8, R18, 0x5410, R17 ;  /* 0x0000541012087816 */ /* 0x001fc60000000011 */
[----:B------:R-:W3:Y:S01]  /*9b410*/  LDL.LU R17, [R1+0x8cc] ;  /* 0x0008cc0001117983 */ /* 0x000ee20000300800 */
[----:B------:R-:W-:-:S03]  /*9b420*/  PRMT R9, R26, 0x5410, R25 ;  /* 0x000054101a097816 */ /* 0x000fc60000000019 */
[----:B------:R-:W3:Y:S01]  /*9b430*/  LDL.LU R18, [R1+0x8f4] ;  /* 0x0008f40001127983 */ /* 0x000ee20000300800 */
[----:B------:R-:W-:-:S03]  /*9b440*/  PRMT R10, R5, 0x5410, R27 ;  /* 0x00005410050a7816 */ /* 0x000fc6000000001b */
[----:B------:R-:W4:Y:S01]  /*9b450*/  LDL.LU R13, [R1+0x125c] ;  /* 0x00125c00010d7983 */ /* 0x000f220000300800 */
[----:B------:R-:W-:-:S03]  /*9b460*/  PRMT R11, R7, 0x5410, R6 ;  /* 0x00005410070b7816 */ /* 0x000fc60000000006 */
        /* <DEDUP_REMOVED lines=8> */
[----:B------:R-:W4:Y:S04]  /*9b4f0*/  LDL.LU R26, [R1+0x1180] ;  /* 0x00118000011a7983 */ /* 0x000f280000300800 */
[----:B------:R-:W4:Y:S04]  /*9b500*/  LDL.LU R27, [R1+0x1184] ;  /* 0x00118400011b7983 */ /* 0x000f280000300800 */
[----:B------:R0:W-:Y:S04]  /*9b510*/  STL [R1+0x1134], R2 ;  /* 0x0011340201007387 */ /* 0x0001e80000100800 */
[----:B-1----:R-:W-:Y:S04]  /*9b520*/  STL.64 [R1+0x1a0], R20 ;  /* 0x0001a01401007387 */ /* 0x002fe80000100a00 */
[----:B------:R-:W-:Y:S04]  /*9b530*/  STL.64 [R1+0x1a8], R22 ;  /* 0x0001a81601007387 */ /* 0x000fe80000100a00 */
[----:B------:R-:W1:Y:S01]  /*9b540*/  LDS.128 R20, [R0+0x400] ;  /* 0x0004000000147984 */ /* 0x000e620000000c00 */
[----:B------:R-:W-:Y:S01]  /*9b550*/  BAR.SYNC.DEFER_BLOCKING 0x0 ;  /* 0x0000000000007b1d */ /* 0x000fe20000010000 */
[----:B0-----:R-:W-:-:S05]  /*9b560*/  VIADD R2, R2, UR5 ;  /* 0x0000000502027c36 */ /* 0x001fca0008000000 */
[----:B------:R-:W-:Y:S01]  /*9b570*/  ULDC UR5, c[0x0][0x248] ;  /* 0x0000920000057ab9 */ /* 0x000fe20000000800 */
[----:B------:R-:W-:Y:S04]  /*9b580*/  STSM.16.M88.4 [R28], R8 ;  /* 0x000000081c007844 */ /* 0x000fe80000000200 */
[----:B-1----:R-:W-:Y:S04]  /*9b590*/  STL.64 [R1+0x190], R20 ;  /* 0x0001901401007387 */ /* 0x002fe80000100a00 */
[----:B------:R0:W-:Y:S04]  /*9b5a0*/  STL.64 [R1+0x198], R22 ;  /* 0x0001981601007387 */ /* 0x0001e80000100a00 */
[----:B0-----:R-:W4:Y:S04]  /*9b5b0*/  LDL.LU.64 R22, [R1+0x2450] ;  /* 0x0024500001167983 */ /* 0x001f280000300a00 */
[----:B------:R-:W4:Y:S04]  /*9b5c0*/  LDL.LU.64 R20, [R1+0x2448] ;  /* 0x0024480001147983 */ /* 0x000f280000300a00 */
[----:B------:R0:W-:Y:S04]  /*9b5d0*/  STL [R1+0x1154], R2 ;  /* 0x0011540201007387 */ /* 0x0001e80000100800 */
[----:B------:R-:W2:Y:S04]  /*9b5e0*/  LDL.LU R9, [R1+0x9f4] ;  /* 0x0009f40001097983 */ /* 0x000ea80000300800 */
[----:B------:R-:W2:Y:S04]  /*9b5f0*/  LDL.LU R10, [R1+0x9fc] ;  /* 0x0009fc00010a7983 */ /* 0x000ea80000300800 */
[----:B------:R-:W3:Y:S01]  /*9b600*/  LDL.LU R11, [R1+0x9f0] ;  /* 0x0009f000010b7983 */ /* 0x000ee20000300800 */
[----:B0-----:R-:W-:Y:S01]  /*9b610*/  VIADD R2, R2, UR4 ;  /* 0x0000000402027c36 */ /* 0x001fe20008000000 */
[----:B------:R-:W-:-:S04]  /*9b620*/  ULDC UR4, c[0x0][0x248] ;  /* 0x0000920000047ab9 */ /* 0x000fc80000000800 */
[----:B------:R0:W-:Y:S02]  /*9b630*/  STL [R1+0x1130], R2 ;  /* 0x0011300201007387 */ /* 0x0001e40000100800 */
[----:B0-----:R-:W-:Y:S01]  /*9b640*/  VIADD R2, R2, UR4 ;  /* 0x0000000402027c36 */ /* 0x001fe20008000000 */
[----:B------:R-:W-:-:S04]  /*9b650*/  ULDC UR4, c[0x0][0x248] ;  /* 0x0000920000047ab9 */ /* 0x000fc80000000800 */
[----:B------:R-:W-:Y:S01]  /*9b660*/  STL [R1+0x1144], R2 ;  /* 0x0011440201007387 */ /* 0x000fe20000100800 */
[----:B--2---:R-:W-:Y:S02]  /*9b670*/  PRMT R8, R10, 0x5410, R9 ;  /* 0x000054100a087816 */ /* 0x004fe40000000009 */
[----:B------:R-:W-:Y:S02]  /*9b680*/  PRMT R10, R16, 0x5410, R4 ;  /* 0x00005410100a7816 */ /* 0x000fe40000000004 */
[----:B---3--:R-:W-:Y:S01]  /*9b690*/  PRMT R9, R15, 0x5410, R11 ;  /* 0x000054100f097816 */ /* 0x008fe2000000000b */
[----:B------:R-:W2:Y:S01]  /*9b6a0*/  LDL.LU R16, [R1+0x118c] ;  /* 0x00118c0001107983 */ /* 0x000ea20000300800 */
[----:B------:R-:W-:-:S05]  /*9b6b0*/  PRMT R11, R18, 0x5410, R17 ;  /* 0x00005410120b7816 */ /* 0x000fca0000000011 */
[----:B------:R4:W-:Y:S02]  /*9b6c0*/  STSM.16.M88.4 [R28+0x200], R8 ;  /* 0x000200081c007844 */ /* 0x0009e40000000200 */
[----:B----4-:R-:W-:Y:S02]  /*9b6d0*/  PRMT R8, R24, 0x5410, R13 ;  /* 0x0000541018087816 */ /* 0x010fe4000000000d */
[----:B------:R-:W-:Y:S02]  /*9b6e0*/  PRMT R9, R5, 0x5410, R25 ;  /* 0x0000541005097816 */ /* 0x000fe40000000019 */
[----:B------:R-:W-:Y:S01]  /*9b6f0*/  PRMT R11, R27, 0x5410, R26 ;  /* 0x000054101b0b7816 */ /* 0x000fe2000000001a */
[----:B------:R-:W-:Y:S01]  /*9b700*/  BAR.SYNC.DEFER_BLOCKING 0x0 ;  /* 0x0000000000007b1d */ /* 0x000fe20000010000 */
[----:B------:R-:W-:-:S05]  /*9b710*/  VIADD R4, R2, UR4 ;  /* 0x0000000402047c36 */ /* 0x000fca0008000000 */
[----:B------:R-:W-:Y:S01]  /*9b720*/  ULDC UR4, c[0x0][0x248] ;  /* 0x0000920000047ab9 */ /* 0x000fe20000000800 */
[----:B------:R-:W3:Y:S04]  /*9b730*/  LDL.LU R2, [R1+0x1188] ;  /* 0x0011880001027983 */ /* 0x000ee80000300800 */
[----:B------:R-:W4:Y:S04]  /*9b740*/  LDL.LU R17, [R1+0x910] ;  /* 0x0009100001117983 */ /* 0x000f280000300800 */
[----:B------:R-:W0:Y:S04]  /*9b750*/  LDS.128 R24, [R0] ;  /* 0x0000000000187984 */ /* 0x000e280000000c00 */
[----:B------:R1:W-:Y:S04]  /*9b760*/  STL [R1+0x1158], R4 ;  /* 0x0011580401007387 */ /* 0x0003e80000100800 */
[----:B------:R-:W4:Y:S01]  /*9b770*/  LDL.LU R18, [R1+0x90c] ;  /* 0x00090c0001127983 */ /* 0x000f220000300800 */
[----:B-1----:R-:W-:Y:S01]  /*9b780*/  VIADD R4, R4, UR4 ;  /* 0x0000000404047c36 */ /* 0x002fe20008000000 */
[----:B------:R-:W-:Y:S01]  /*9b790*/  ULDC UR4, c[0x0][0x248] ;  /* 0x0000920000047ab9 */ /* 0x000fe20000000800 */
[----:B------:R-:W-:-:S03]  /*9b7a0*/  PRMT R10, R7, 0x5410, R6 ;  /* 0x00005410070a7816 */ /* 0x000fc60000000006 */
[----:B------:R1:W-:Y:S04]  /*9b7b0*/  STL [R1+0x1140], R4 ;  /* 0x0011400401007387 */ /* 0x0003e80000100800 */
[----:B------:R-:W4:Y:S04]  /*9b7c0*/  LDL.LU R13, [R1+0x11a0] ;  /* 0x0011a000010d7983 */ /* 0x000f280000300800 */
[----:B------:R-:W4:Y:S01]  /*9b7d0*/  LDL.LU R5, [R1+0x121c] ;  /* 0x00121c0001057983 */ /* 0x000f220000300800 */
[----:B-1----:R-:W-:Y:S01]  /*9b7e0*/  VIADD R4, R4, UR4 ;  /* 0x0000000404047c36 */ /* 0x002fe20008000000 */
[----:B------:R-:W-:-:S02]  /*9b7f0*/  ULDC UR4, c[0x0][0x248] ;  /* 0x0000920000047ab9 */ /* 0x000fc40000000800 */
[----:B------:R-:W4:Y:S04]  /*9b800*/  LDL.LU R6, [R1+0x119c] ;  /* 0x00119c0001067983 */ /* 0x000f280000300800 */
[----:B------:R-:W4:Y:S04]  /*9b810*/  LDL.LU R7, [R1+0x1218] ;  /* 0x0012180001077983 */ /* 0x000f280000300800 */
[----:B------:R1:W-:Y:S02]  /*9b820*/  STL [R1+0x115c], R4 ;  /* 0x00115c0401007387 */ /* 0x0003e40000100800 */
[----:B-1----:R-:W-:Y:S01]  /*9b830*/  VIADD R4, R4, UR4 ;  /* 0x0000000404047c36 */ /* 0x002fe20008000000 */
[----:B------:R-:W-:-:S04]  /*9b840*/  ULDC UR4, c[0x0][0x248] ;  /* 0x0000920000047ab9 */ /* 0x000fc80000000800 */
[----:B------:R1:W-:Y:S04]  /*9b850*/  STL [R1+0x1184], R4 ;  /* 0x0011840401007387 */ /* 0x0003e80000100800 */
[----:B0-----:R-:W-:Y:S04]  /*9b860*/  STL.64 [R1+0x180], R24 ;  /* 0x0001801801007387 */ /* 0x001fe80000100a00 */
[----:B------:R-:W-:Y:S04]  /*9b870*/  STL.64 [R1+0x188], R26 ;  /* 0x0001881a01007387 */ /* 0x000fe80000100a00 */
[----:B------:R-:W0:Y:S01]  /*9b880*/  LDS.128 R24, [R0+0x400] ;  /* 0x0004000000187984 */ /* 0x000e220000000c00 */
[----:B------:R-:W-:Y:S01]  /*9b890*/  BAR.SYNC.DEFER_BLOCKING 0x0 ;  /* 0x0000000000007b1d */ /* 0x000fe20000010000 */
[----:B-1----:R-:W-:-:S05]  /*9b8a0*/  VIADD R4, R4, UR5 ;  /* 0x0000000504047c36 */ /* 0x002fca0008000000 */
[----:B------:R-:W-:Y:S01]  /*9b8b0*/  ULDC UR5, c[0x0][0x248] ;  /* 0x0000920000057ab9 */ /* 0x000fe20000000800 */
[----:B------:R-:W-:Y:S04]  /*9b8c0*/  STSM.16.M88.4 [R28], R8 ;  /* 0x000000081c007844 */ /* 0x000fe80000000200 */
[----:B0-----:R-:W-:Y:S01]  /*9b8d0*/  STL.64 [R1+0x170], R24 ;  /* 0x0001701801007387 */ /* 0x001fe20000100a00 */
[----:B------:R-:W-:-:S03]  /*9b8e0*/  IMAD.MOV.U32 R15, RZ, RZ, R26 ;  /* 0x000000ffff0f7224 */ /* 0x000fc600078e001a */
[----:B------:R0:W-:Y:S04]  /*9b8f0*/  STL.64 [R1+0x178], R26 ;  /* 0x0001781a01007387 */ /* 0x0001e80000100a00 */
[----:B0-----:R-:W4:Y:S04]  /*9b900*/  LDL.LU.64 R26, [R1+0x2440] ;  /* 0x00244000011a7983 */ /* 0x001f280000300a00 */
[----:B------:R-:W4:Y:S04]  /*9b910*/  LDL.LU.64 R24, [R1+0x2438] ;  /* 0x0024380001187983 */ /* 0x000f280000300a00 */
[----:B------:R0:W-:Y:S04]  /*9b920*/  STL [R1+0x1190], R4 ;  /* 0x0011900401007387 */ /* 0x0001e80000100800 */
[----:B------:R-:W2:Y:S04]  /*9b930*/  LDL.LU R8, [R1+0x1198] ;  /* 0x0011980001087983 */ /* 0x000ea80000300800 */
[----:B------:R-:W3:Y:S04]  /*9b940*/  LDL.LU R9, [R1+0x1194] ;  /* 0x0011940001097983 */ /* 0x000ee80000300800 */
[----:B------:R-:W4:Y:S04]  /*9b950*/  LDL.LU R10, [R1+0x918] ;  /* 0x00091800010a7983 */ /* 0x000f280000300800 */
[----:B------:R-:W4:Y:S01]  /*9b960*/  LDL.LU R11, [R1+0x914] ;  /* 0x00091400010b7983 */ /* 0x000f220000300800 */
[----:B0-----:R-:W-:Y:S01]  /*9b970*/  VIADD R4, R4, UR4 ;  /* 0x0000000404047c36 */ /* 0x001fe20008000000 */
[----:B------:R-:W-:Y:S01]  /*9b980*/  ULDC UR4, c[0x0][0x248] ;  /* 0x0000920000047ab9 */ /* 0x000fe20000000800 */
[----:B--2---:R-:W-:-:S02]  /*9b990*/  PRMT R8, R8, 0x5410, R16 ;  /* 0x0000541008087816 */ /* 0x004fc40000000010 */
[----:B------:R-:W2:Y:S01]  /*9b9a0*/  LDL.LU R16, [R1+0x2434] ;  /* 0x0024340001107983 */ /* 0x000ea20000300800 */
[----:B---3--:R-:W-:-:S03]  /*9b9b0*/  PRMT R9, R9, 0x5410, R2 ;  /* 0x0000541009097816 */ /* 0x008fc60000000002 */
[----:B------:R-:W3:Y:S01]  /*9b9c0*/  LDL.LU R2, [R1+0x2430] ;  /* 0x0024300001027983 */ /* 0x000ee20000300800 */
[----:B----4-:R-:W-:-:S03]  /*9b9d0*/  PRMT R10, R10, 0x5410, R17 ;  /* 0x000054100a0a7816 */ /* 0x010fc60000000011 */
[----:B------:R0:W-:Y:S01]  /*9b9e0*/  STL [R1+0x1180], R4 ;  /* 0x0011800401007387 */ /* 0x0001e20000100800 */
[----:B------:R-:W-:-:S03]  /*9b9f0*/  PRMT R11, R11, 0x5410, R18 ;  /* 0x000054100b0b7816 */ /* 0x000fc60000000012 */
[----:B------:R-:W4:Y:S04]  /*9ba00*/  LDL.LU R17, [R1+0x242c] ;  /* 0x00242c0001117983 */ /* 0x000f280000300800 */
[----:B------:R-:W2:Y:S01]  /*9ba10*/  LDL.LU R18, [R1+0x2428] ;  /* 0x0024280001127983 */ /* 0x000ea20000300800 */
[----:B0-----:R-:W-:Y:S01]  /*9ba20*/  VIADD R4, R4, UR4 ;  /* 0x0000000404047c36 */ /* 0x001fe20008000000 */
[----:B------:R-:W-:Y:S02]  /*9ba30*/  ULDC UR4, c[0x0][0x248] ;  /* 0x0000920000047ab9 */ /* 0x000fe40000000800 */
[----:B------:R0:W-:Y:S04]  /*9ba40*/  STSM.16.M88.4 [R28+0x200], R8 ;  /* 0x000200081c007844 */ /* 0x0001e80000000200 */
[----:B------:R1:W-:Y:S04]  /*9ba50*/  STL [R1+0x118c], R4 ;  /* 0x00118c0401007387 */ /* 0x0003e80000100800 */
[----:B0-----:R-:W3:Y:S04]  /*9ba60*/  LDL.LU R8, [R1+0x126c] ;  /* 0x00126c0001087983 */ /* 0x001ee80000300800 */
[----:B------:R-:W3:Y:S04]  /*9ba70*/  LDL.LU R9, [R1+0x1274] ;  /* 0x0012740001097983 */ /* 0x000ee80000300800 */
[----:B------:R-:W4:Y:S04]  /*9ba80*/  LDL.LU R10, [R1+0x1268] ;  /* 0x00126800010a7983 */ /* 0x000f280000300800 */
[----:B------:R-:W4:Y:S01]  /*9ba90*/  LDL.LU R11, [R1+0x1270] ;  /* 0x00127000010b7983 */ /* 0x000f220000300800 */
[----:B-1----:R-:W-:Y:S01]  /*9baa0*/  VIADD R4, R4, UR4 ;  /* 0x0000000404047c36 */ /* 0x002fe20008000000 */
[----:B------:R-:W-:-:S04]  /*9bab0*/  ULDC UR4, c[0x0][0x248] ;  /* 0x0000920000047ab9 */ /* 0x000fc80000000800 */
[----:B------:R0:W-:Y:S02]  /*9bac0*/  STL [R1+0x1198], R4 ;  /* 0x0011980401007387 */ /* 0x0001e40000100800 */
[----:B0-----:R-:W-:Y:S01]  /*9bad0*/  VIADD R4, R4, UR4 ;  /* 0x0000000404047c36 */ /* 0x001fe20008000000 */
[----:B------:R-:W-:-:S04]  /*9bae0*/  ULDC UR4, c[0x0][0x248] ;  /* 0x0000920000047ab9 */ /* 0x000fc80000000800 */
[----:B------:R0:W-:Y:S02]  /*9baf0*/  STL [R1+0x1188], R4 ;  /* 0x0011880401007387 */ /* 0x0001e40000100800 */
[----:B0-----:R-:W-:Y:S01]  /*9bb00*/  VIADD R4, R4, UR4 ;  /* 0x0000000404047c36 */ /* 0x001fe20008000000 */
[----:B------:R-:W-:-:S04]  /*9bb10*/  ULDC UR4, c[0x0][0x248] ;  /* 0x0000920000047ab9 */ /* 0x000fc80000000800 */
[----:B------:R-:W-:Y:S01]  /*9bb20*/  STL [R1+0x1194], R4 ;  /* 0x0011940401007387 */ /* 0x000fe20000100800 */
[----:B------:R-:W-:Y:S01]  /*9bb30*/  BAR.SYNC.DEFER_BLOCKING 0x0 ;  /* 0x0000000000007b1d */ /* 0x000fe20000010000 */
[----:B---3--:R-:W-:Y:S02]  /*9bb40*/  PRMT R8, R9, 0x5410, R8 ;  /* 0x0000541009087816 */ /* 0x008fe40000000008 */
[----:B----4-:R-:W-:Y:S02]  /*9bb50*/  PRMT R9, R11, 0x5410, R10 ;  /* 0x000054100b097816 */ /* 0x010fe4000000000a */
[----:B------:R-:W-:Y:S01]  /*9bb60*/  PRMT R10, R5, 0x5410, R13 ;  /* 0x00005410050a7816 */ /* 0x000fe2000000000d */
[----:B------:R-:W-:Y:S01]  /*9bb70*/  VIADD R13, R4, UR4 ;  /* 0x00000004040d7c36 */ /* 0x000fe20008000000 */
[----:B------:R-:W-:Y:S02]  /*9bb80*/  PRMT R11, R7, 0x5410, R6 ;  /* 0x00005410070b7816 */ /* 0x000fe40000000006 */
[----:B------:R-:W0:Y:S04]  /*9bb90*/  LDS.128 R4, [R0] ;  /* 0x0000000000047984 */ /* 0x000e280000000c00 */
[----:B0-----:R-:W-:Y:S04]  /*9bba0*/  STL.64 [R1+0x160], R4 ;  /* 0x0001600401007387 */ /* 0x001fe80000100a00 */
[----:B------:R-:W-:Y:S04]  /*9bbb0*/  STL.64 [R1+0x168], R6 ;  /* 0x0001680601007387 */ /* 0x000fe80000100a00 */
[----:B------:R-:W0:Y:S04]  /*9bbc0*/  LDS.128 R4, [R0+0x400] ;  /* 0x0004000000047984 */ /* 0x000e280000000c00 */
[----:B0-----:R-:W-:Y:S04]  /*9bbd0*/  STL.64 [R1+0x150], R4 ;  /* 0x0001500401007387 */ /* 0x001fe80000100a00 */
[----:B------:R0:W-:Y:S04]  /*9bbe0*/  STL.64 [R1+0x158], R6 ;  /* 0x0001580601007387 */ /* 0x0001e80000100a00 */
[----:B0-----:R-:W3:Y:S04]  /*9bbf0*/  LDL.LU.64 R6, [R1+0x2420] ;  /* 0x0024200001067983 */ /* 0x001ee80000300a00 */
[----:B------:R-:W4:Y:S04]  /*9bc00*/  LDL.LU.64 R4, [R1+0x2418] ;  /* 0x0024180001047983 */ /* 0x000f280000300a00 */
[----:B------:R0:W-:Y:S02]  /*9bc10*/  STL [R1+0x119c], R13 ;  /* 0x00119c0d01007387 */ /* 0x0001e40000100800 */
[----:B0-----:R-:W-:-:S05]  /*9bc20*/  VIADD R13, R13, UR5 ;  /* 0x000000050d0d7c36 */ /* 0x001fca0008000000 */
[----:B------:R-:W-:Y:S04]  /*9bc30*/  STL [R1+0x11a0], R13 ;  /* 0x0011a00d01007387 */ /* 0x000fe80000100800 */
[----:B------:R0:W-:Y:S01]  /*9bc40*/  STL [R1+0x2844], R29 ;  /* 0x0028441d01007387 */ /* 0x0001e20000100800 */
[----:B------:R-:W-:Y:S01]  /*9bc50*/  LOP3.LUT R2, R2, 0xbfffffff, RZ, 0xc0, !PT ;  /* 0xbfffffff02027812 */ /* 0x000fe200078ec0ff */
[----:B------:R-:W-:Y:S06]  /*9bc60*/  BAR.SYNC.DEFER_BLOCKING 0x0 ;  /* 0x0000000000007b1d */ /* 0x000fec0000010000 */
[----:B0-----:R-:W3:Y:S04]  /*9bc70*/  LDL.LU R29, [R1+0x11ec] ;  /* 0x0011ec00011d7983 */ /* 0x001ee80000300800 */
[----:B----4-:R0:W-:Y:S04]  /*9bc80*/  STL [R1+0x2840], R4 ;  /* 0x0028400401007387 */ /* 0x0101e80000100800 */
[----:B0-----:R-:W4:Y:S04]  /*9bc90*/  LDL.LU R4, [R1+0x11e8] ;  /* 0x0011e80001047983 */ /* 0x001f280000300800 */
[----:B--2---:R0:W-:Y:S04]  /*9bca0*/  STL [R1+0x283c], R18 ;  /* 0x00283c1201007387 */ /* 0x0041e80000100800 */
[----:B0-----:R-:W2:Y:S04]  /*9bcb0*/  LDL.LU R18, [R1+0x930] ;  /* 0x0009300001127983 */ /* 0x001ea80000300800 */
[----:B------:R0:W-:Y:S04]  /*9bcc0*/  STL [R1+0x2838], R17 ;  /* 0x0028381101007387 */ /* 0x0001e80000100800 */
[----:B0-----:R-:W2:Y:S04]  /*9bcd0*/  LDL.LU R17, [R1+0x92c] ;  /* 0x00092c0001117983 */ /* 0x001ea80000300800 */
[----:B------:R-:W3:Y:S01]  /*9bce0*/  LDL.LU R13, [R1+0x1294] ;  /* 0x00129400010d7983 */ /* 0x000ee20000300800 */
[----:B------:R-:W-:-:S03]  /*9bcf0*/  @P3 LOP3.LUT R2, R2, 0x40000000, RZ, 0xfc, !PT ;  /* 0x4000000002023812 */ /* 0x000fc600078efcff */
[----:B------:R0:W-:Y:S01]  /*9bd00*/  STL.64 [R1+0x2830], R14 ;  /* 0x0028300e01007387 */ /* 0x0001e20000100a00 */
[----:B------:R-:W-:-:S04]  /*9bd10*/  LOP3.LUT R2, R2, 0xdfffffff, RZ, 0xc0, !PT ;  /* 0xdfffffff02027812 */ /* 0x000fc800078ec0ff */
[----:B------:R-:W-:-:S04]  /*9bd20*/  @P2 LOP3.LUT R2, R2, 0x20000000, RZ, 0xfc, !PT ;  /* 0x2000000002022812 */ /* 0x000fc800078efcff */
[----:B------:R-:W-:Y:S01]  /*9bd30*/  LOP3.LUT R2, R2, 0xefffffff, RZ, 0xc0, !PT ;  /* 0xefffffff02027812 */ /* 0x000fe200078ec0ff */
[----:B0-----:R-:W2:Y:S03]  /*9bd40*/  LDL.LU R14, [R1+0x1220] ;  /* 0x00122000010e7983 */ /* 0x001ea60000300800 */
[----:B------:R-:W-:Y:S01]  /*9bd50*/  @P1 LOP3.LUT R2, R2, 0x10000000, RZ, 0xfc, !PT ;  /* 0x1000000002021812 */ /* 0x000fe200078efcff */
[----:B------:R-:W2:Y:S03]  /*9bd60*/  LDL.LU R15, [R1+0x1228] ;  /* 0x00122800010f7983 */ /* 0x000ea60000300800 */
[----:B------:R-:W-:-:S04]  /*9bd70*/  LOP3.LUT R2, R2, 0xf7ffffff, RZ, 0xc0, !PT ;  /* 0xf7ffffff02027812 */ /* 0x000fc800078ec0ff */
[----:B------:R-:W-:-:S04]  /*9bd80*/  @P0 LOP3.LUT R2, R2, 0x8000000, RZ, 0xfc, !PT ;  /* 0x0800000002020812 */ /* 0x000fc800078efcff */
[----:B------:R-:W-:-:S04]  /*9bd90*/  LOP3.LUT R2, R2, 0xfbffffff, RZ, 0xc0, !PT ;  /* 0xfbffffff02027812 */ /* 0x000fc800078ec0ff */
[----:B------:R-:W-:-:S04]  /*9bda0*/  @P6 LOP3.LUT R2, R2, 0x4000000, RZ, 0xfc, !PT ;  /* 0x0400000002026812 */ /* 0x000fc800078efcff */
[----:B------:R-:W-:-:S04]  /*9bdb0*/  LOP3.LUT R2, R2, 0xfdffffff, RZ, 0xc0, !PT ;  /* 0xfdffffff02027812 */ /* 0x000fc800078ec0ff */
[----:B------:R-:W-:Y:S01]  /*9bdc0*/  @P5 LOP3.LUT R2, R2, 0x2000000, RZ, 0xfc, !PT ;  /* 0x0200000002025812 */ /* 0x000fe200078efcff */
[----:B------:R-:W-:Y:S01]  /*9bdd0*/  STSM.16.M88.4 [R28], R8 ;  /* 0x000000081c007844 */ /* 0x000fe20000000200 */
[C---:B------:R-:W-:Y:S02]  /*9bde0*/  LOP3.LUT P3, RZ, R3.reuse, 0x20, RZ, 0xc0, !PT ;  /* 0x0000002003ff7812 */ /* 0x040fe4000786c0ff */
[C---:B------:R-:W-:Y:S02]  /*9bdf0*/  LOP3.LUT P2, RZ, R3.reuse, 0x10, RZ, 0xc0, !PT ;  /* 0x0000001003ff7812 */ /* 0x040fe4000784c0ff */
[C---:B------:R-:W-:Y:S02]  /*9be00*/  LOP3.LUT P1, RZ, R3.reuse, 0x8, RZ, 0xc0, !PT ;  /* 0x0000000803ff7812 */ /* 0x040fe4000782c0ff */
[C---:B------:R-:W-:Y:S02]  /*9be10*/  LOP3.LUT P0, RZ, R3.reuse, 0x4, RZ, 0xc0, !PT ;  /* 0x0000000403ff7812 */ /* 0x040fe4000780c0ff */
[----:B------:R-:W-:-:S02]  /*9be20*/  LOP3.LUT P6, RZ, R3, 0x2, RZ, 0xc0, !PT ;  /* 0x0000000203ff7812 */ /* 0x000fc400078cc0ff */
[----:B------:R-:W-:Y:S01]  /*9be30*/  LOP3.LUT P5, RZ, R3, 0x1, RZ, 0xc0, !PT ;  /* 0x0000000103ff7812 */ /* 0x000fe200078ac0ff */
[----:B---3--:R0:W-:Y:S04]  /*9be40*/  STL.64 [R1+0x2828], R12 ;  /* 0x0028280c01007387 */ /* 0x0081e80000100a00 */
[----:B0-----:R-:W3:Y:S04]  /*9be50*/  LDL.LU R12, [R1+0x1224] ;  /* 0x00122400010c7983 */ /* 0x001ee80000300800 */
[----:B------:R-:W3:Y:S04]  /*9be60*/  LDL.LU R13, [R1+0x122c] ;  /* 0x00122c00010d7983 */ /* 0x000ee80000300800 */
[----:B------:R0:W-:Y:S04]  /*9be70*/  STL [R1+0x27f4], R16 ;  /* 0x0027f41001007387 */ /* 0x0001e80000100800 */
[----:B0-----:R-:W3:Y:S04]  /*9be80*/  LDL.LU R16, [R1+0x1238] ;  /* 0x0012380001107983 */ /* 0x001ee80000300800 */
[----:B------:R0:W-:Y:S04]  /*9be90*/  STL [R1+0x27f0], R5 ;  /* 0x0027f00501007387 */ /* 0x0001e80000100800 */
[----:B0-----:R-:W3:Y:S04]  /*9bea0*/  LDL.LU R5, [R1+0x1290] ;  /* 0x0012900001057983 */ /* 0x001ee80000300800 */
[----:B------:R0:W-:Y:S04]  /*9beb0*/  STL.64 [R1+0x2798], R6 ;  /* 0x0027980601007387 */ /* 0x0001e80000100a00 */
[----:B0-----:R-:W3:Y:S04]  /*9bec0*/  LDL.LU R6, [R1+0x123c] ;  /* 0x00123c0001067983 */ /* 0x001ee80000300800 */
[----:B------:R-:W3:Y:S04]  /*9bed0*/  LDL.LU R7, [R1+0x1230] ;  /* 0x0012300001077983 */ /* 0x000ee80000300800 */
[----:B------:R0:W-:Y:S04]  /*9bee0*/  STL [R1+0x2668], R27 ;  /* 0x0026681b01007387 */ /* 0x0001e80000100800 */
[----:B0-----:R-:W3:Y:S04]  /*9bef0*/  LDL.LU R27, [R1+0x1234] ;  /* 0x00123400011b7983 */ /* 0x001ee80000300800 */
        /* <DEDUP_REMOVED lines=14> */
[----:B------:R0:W-:Y:S04]  /*9bfe0*/  STL.64 [R1+0x26b0], R2 ;  /* 0x0026b00201007387 */ /* 0x0001e80000100a00 */
[----:B0-----:R-:W3:Y:S04]  /*9bff0*/  LDL.LU R2, [R1+0x1200] ;  /* 0x0012000001027983 */ /* 0x001ee80000300800 */
[----:B------:R-:W3:Y:S04]  /*9c000*/  LDL.LU R3, [R1+0x948] ;  /* 0x0009480001037983 */ /* 0x000ee80000300800 */
[----:B------:R-:W4:Y:S04]  /*9c010*/  LDL.LU R8, [R1+0x11f4] ;  /* 0x0011f40001087983 */ /* 0x000f280000300800 */
[----:B------:R-:W2:Y:S04]  /*9c020*/  LDL.LU R9, [R1+0x11f0] ;  /* 0x0011f00001097983 */ /* 0x000ea80000300800 */
[----:B------:R-:W3:Y:S04]  /*9c030*/  LDL.LU R10, [R1+0x938] ;  /* 0x00093800010a7983 */ /* 0x000ee80000300800 */
[----:B------:R-:W3:Y:S01]  /*9c040*/  LDL.LU R11, [R1+0x934] ;  /* 0x00093400010b7983 */ /* 0x000ee20000300800 */
[----:B----4-:R-:W-:-:S03]  /*9c050*/  PRMT R8, R8, 0x5410, R29 ;  /* 0x0000541008087816 */ /* 0x010fc6000000001d */
[----:B------:R-:W4:Y:S01]  /*9c060*/  LDL.LU R29, [R1+0x2844] ;  /* 0x00284400011d7983 */ /* 0x000f220000300800 */
[----:B--2---:R-:W-:-:S03]  /*9c070*/  PRMT R9, R9, 0x5410, R4 ;  /* 0x0000541009097816 */ /* 0x004fc60000000004 */
[----:B------:R-:W2:Y:S01]  /*9c080*/  LDL.LU R4, [R1+0x2840] ;  /* 0x0028400001047983 */ /* 0x000ea20000300800 */
[----:B---3--:R-:W-:-:S03]  /*9c090*/  PRMT R10, R10, 0x5410, R18 ;  /* 0x000054100a0a7816 */ /* 0x008fc60000000012 */
[----:B------:R-:W3:Y:S01]  /*9c0a0*/  LDL.LU R18, [R1+0x283c] ;  /* 0x00283c0001127983 */ /* 0x000ee20000300800 */
[----:B------:R-:W-:-:S03]  /*9c0b0*/  PRMT R11, R11, 0x5410, R17 ;  /* 0x000054100b0b7816 */ /* 0x000fc60000000011 */
[----:B------:R-:W3:Y:S04]  /*9c0c0*/  LDL.LU R17, [R1+0x2838] ;  /* 0x0028380001117983 */ /* 0x000ee80000300800 */
[----:B------:R0:W-:Y:S04]  /*9c0d0*/  STSM.16.M88.4 [R28+0x200], R8 ;  /* 0x000200081c007844 */ /* 0x0001e80000000200 */
[----:B0-----:R-:W4:Y:S04]  /*9c0e0*/  LDL.LU R10, [R1+0x127c] ;  /* 0x00127c00010a7983 */ /* 0x001f280000300800 */
[----:B------:R-:W4:Y:S01]  /*9c0f0*/  LDL.LU R11, [R1+0x1284] ;  /* 0x00128400010b7983 */ /* 0x000f220000300800 */
[----:B------:R-:W-:Y:S01]  /*9c100*/  PRMT R9, R20, 0x5410, R19 ;  /* 0x0000541014097816 */ /* 0x000fe20000000013 */
[----:B------:R-:W-:Y:S01]  /*9c110*/  BAR.SYNC.DEFER_BLOCKING 0x0 ;  /* 0x0000000000007b1d */ /* 0x000fe20000010000 */
[----:B----4-:R-:W-:-:S02]  /*9c120*/  PRMT R8, R11, 0x5410, R10 ;  /* 0x000054100b087816 */ /* 0x010fc4000000000a */
[----:B------:R-:W-:Y:S02]  /*9c130*/  PRMT R10, R13, 0x5410, R12 ;  /* 0x000054100d0a7816 */ /* 0x000fe4000000000c */
[----:B------:R-:W-:Y:S02]  /*9c140*/  PRMT R11, R15, 0x5410, R14 ;  /* 0x000054100f0b7816 */ /* 0x000fe4000000000e */
[----:B------:R-:W0:Y:S04]  /*9c150*/  LDS.128 R12, [R0] ;  /* 0x00000000000c7984 */ /* 0x000e280000000c00 */
[----:B0-----:R-:W-:Y:S01]  /*9c160*/  STL [R1+0xf4], R13 ;  /* 0x0000f40d01007387 */ /* 0x001fe20000100800 */
[----:B------:R-:W-:Y:S02]  /*9c170*/  IMAD.MOV.U32 R20, RZ, RZ, R14 ;  /* 0x000000ffff147224 */ /* 0x000fe400078e000e */
[----:B------:R-:W-:Y:S01]  /*9c180*/  IMAD.MOV.U32 R19, RZ, RZ, R12 ;  /* 0x000000ffff137224 */ /* 0x000fe200078e000c */
[----:B------:R-:W-:Y:S04]  /*9c190*/  STL [R1+0xfc], R15 ;  /* 0x0000fc0f01007387 */ /* 0x000fe80000100800 */
[----:B------:R-:W0:Y:S04]  /*9c1a0*/  LDS.128 R12, [R0+0x400] ;  /* 0x00040000000c7984 */ /* 0x000e280000000c00 */
[----:B------:R1:W-:Y:S01]  /*9c1b0*/  STL [R1+0x27a0], R19 ;  /* 0x0027a01301007387 */ /* 0x0003e20000100800 */
[----:B------:R-:W-:Y:S06]  /*9c1c0*/  BAR.SYNC.DEFER_BLOCKING 0x0 ;  /* 0x0000000000007b1d */ /* 0x000fec0000010000 */
[----:B-1----:R-:W4:Y:S04]  /*9c1d0*/  LDL.LU R19, [R1+0x11f8] ;  /* 0x0011f80001137983 */ /* 0x002f280000300800 */
[----:B------:R1:W-:Y:S04]  /*9c1e0*/  STL.64 [R1+0x2508], R20 ;  /* 0x0025081401007387 */ /* 0x0003e80000100a00 */
[----:B-1----:R-:W2:Y:S04]  /*9c1f0*/  LDL.LU R20, [R1+0x11fc] ;  /* 0x0011fc0001147983 */ /* 0x002ea80000300800 */
[----:B------:R-:W2:Y:S04]  /*9c200*/  LDL.LU R21, [R1+0x1204] ;  /* 0x0012040001157983 */ /* 0x000ea80000300800 */
[----:B0-----:R-:W-:Y:S04]  /*9c210*/  STL.64 [R1], R12 ;  /* 0x0000000c01007387 */ /* 0x001fe80000100a00 */
[----:B------:R0:W-:Y:S04]  /*9c220*/  STL.64 [R1+0x8], R14 ;  /* 0x0000080e01007387 */ /* 0x0001e80000100a00 */
[----:B0-----:R-:W3:Y:S04]  /*9c230*/  LDL.LU.64 R14, [R1+0x2830] ;  /* 0x00283000010e7983 */ /* 0x001ee80000300a00 */
[----:B------:R0:W-:Y:S04]  /*9c240*/  STSM.16.M88.4 [R28], R8 ;  /* 0x000000081c007844 */ /* 0x0001e80000000200 */
[----:B------:R-:W3:Y:S01]  /*9c250*/  LDL.LU.64 R12, [R1+0x2828] ;  /* 0x00282800010c7983 */ /* 0x000ee20000300a00 */
[----:B------:R-:W-:-:S02]  /*9c260*/  PRMT R5, R5, 0x5410, R26 ;  /* 0x0000541005057816 */ /* 0x000fc4000000001a */
[----:B0-----:R-:W-:Y:S02]  /*9c270*/  PRMT R10, R22, 0x5410, R3 ;  /* 0x00005410160a7816 */ /* 0x001fe40000000003 */
[----:B------:R-:W-:Y:S01]  /*9c280*/  PRMT R3, R6, 0x5410, R27 ;  /* 0x0000541006037816 */ /* 0x000fe2000000001b */
[----:B------:R-:W3:Y:S01]  /*9c290*/  LDL.LU R22, [R1+0x1214] ;  /* 0x0012140001167983 */ /* 0x000ee20000300800 */
[----:B------:R-:W-:Y:S02]  /*9c2a0*/  PRMT R11, R24, 0x5410, R23 ;  /* 0x00005410180b7816 */ /* 0x000fe40000000017 */
[----:B----4-:R-:W-:Y:S02]  /*9c2b0*/  PRMT R9, R2, 0x5410, R19 ;  /* 0x0000541002097816 */ /* 0x010fe40000000013 */
[----:B------:R-:W-:Y:S01]  /*9c2c0*/  PRMT R2, R16, 0x5410, R7 ;  /* 0x0000541010027816 */ /* 0x000fe20000000007 */
[----:B------:R-:W-:Y:S02]  /*9c2d0*/  IMAD.MOV.U32 R16, RZ, RZ, R29 ;  /* 0x000000ffff107224 */ /* 0x000fe400078e001d */
[----:B------:R-:W4:Y:S04]  /*9c2e0*/  LDL.LU R29, [R1+0x968] ;  /* 0x00096800011d7983 */ /* 0x000f280000300800 */
[----:B------:R-:W4:Y:S01]  /*9c2f0*/  LDL.LU R24, [R1+0x964] ;  /* 0x0009640001187983 */ /* 0x000f220000300800 */
[----:B--2---:R-:W-:-:S05]  /*9c300*/  PRMT R8, R21, 0x5410, R20 ;  /* 0x0000541015087816 */ /* 0x004fca0000000014 */
[----:B------:R-:W-:Y:S01]  /*9c310*/  STSM.16.M88.4 [R28+0x200], R8 ;  /* 0x000200081c007844 */ /* 0x000fe20000000200 */
[----:B------:R-:W-:Y:S01]  /*9c320*/  BAR.SYNC.DEFER_BLOCKING 0x0 ;  /* 0x0000000000007b1d */ /* 0x000fe20000010000 */
[----:B---3--:R-:W-:Y:S02]  /*9c330*/  IMAD.MOV.U32 R6, RZ, RZ, R15 ;  /* 0x000000ffff067224 */ /* 0x008fe400078e000f */
[----:B------:R-:W-:-:S05]  /*9c340*/  IMAD.MOV.U32 R7, RZ, RZ, R14 ;  /* 0x000000ffff077224 */ /* 0x000fca00078e000e */
[----:B------:R0:W-:Y:S01]  /*9c350*/  STL.64 [R1+0x2820], R6 ;  /* 0x0028200601007387 */ /* 0x0001e20000100a00 */
[----:B------:R-:W-:-:S03]  /*9c360*/  PRMT R13, R13, 0x5410, R25 ;  /* 0x000054100d0d7816 */ /* 0x000fc60000000019 */
[----:B------:R1:W-:Y:S04]  /*9c370*/  STL [R1+0x2818], R4 ;  /* 0x0028180401007387 */ /* 0x0003e80000100800 */
[----:B------:R-:W2:Y:S01]  /*9c380*/  LDS.128 R8, [R0] ;  /* 0x0000000000087984 */ /* 0x000ea20000000c00 */
[----:B0-----:R-:W-:Y:S02]  /*9c390*/  IMAD.MOV.U32 R6, RZ, RZ, R3 ;  /* 0x000000ffff067224 */ /* 0x001fe400078e0003 */
[----:B------:R-:W-:Y:S02]  /*9c3a0*/  IMAD.MOV.U32 R7, RZ, RZ, R2 ;  /* 0x000000ffff077224 */ /* 0x000fe400078e0002 */
[----:B------:R-:W3:Y:S04]  /*9c3b0*/  LDL.LU.64 R2, [R1+0x378] ;  /* 0x0003780001027983 */ /* 0x000ee80000300a00 */
[----:B------:R-:W3:Y:S04]  /*9c3c0*/  LDL.LU.64 R20, [R1+0x380] ;  /* 0x0003800001147983 */ /* 0x000ee80000300a00 */
[----:B------:R-:W2:Y:S01]  /*9c3d0*/  LDL.LU R19, [R1+0x898] ;  /* 0x0008980001137983 */ /* 0x000ea20000300800 */
[----:B-1----:R-:W-:-:S02]  /*9c3e0*/  IMAD.MOV.U32 R4, RZ, RZ, R13 ;  /* 0x000000ffff047224 */ /* 0x002fc400078e000d */
[----:B------:R-:W-:Y:S02]  /*9c3f0*/  IMAD.MOV.U32 R27, RZ, RZ, R12 ;  /* 0x000000ffff1b7224 */ /* 0x000fe400078e000c */
[----:B------:R-:W0:Y:S01]  /*9c400*/  LDS.128 R12, [R0+0x400] ;  /* 0x00040000000c7984 */ /* 0x000e220000000c00 */
[----:B------:R-:W-:Y:S06]  /*9c410*/  BAR.SYNC.DEFER_BLOCKING 0x0 ;  /* 0x0000000000007b1d */ /* 0x000fec0000010000 */
[----:B--2---:R1:W-:Y:S04]  /*9c420*/  STL.64 [R1+0x2810], R18 ;  /* 0x0028101201007387 */ /* 0x0043e80000100a00 */
[----:B-1----:R-:W4:Y:S04]  /*9c430*/  LDL.LU R18, [R1+0x960] ;  /* 0x0009600001127983 */ /* 0x002f280000300800 */
[----:B------:R-:W2:Y:S04]  /*9c440*/  LDL.LU R19, [R1+0x95c] ;  /* 0x00095c0001137983 */ /* 0x000ea80000300800 */
[----:B------:R1:W-:Y:S04]  /*9c450*/  STL.64 [R1+0x2808], R16 ;  /* 0x0028081001007387 */ /* 0x0003e80000100a00 */
[----:B-1----:R-:W3:Y:S04]  /*9c460*/  LDL.LU R16, [R1+0x120c] ;  /* 0x00120c0001107983 */ /* 0x002ee80000300800 */
[----:B------:R-:W3:Y:S04]  /*9c470*/  LDL.LU R17, [R1+0x1210] ;  /* 0x0012100001117983 */ /* 0x000ee80000300800 */
[----:B------:R-:W3:Y:S04]  /*9c480*/  LDL R25, [R1+0x54] ;  /* 0x0000540001197983 */ /* 0x000ee80000100800 */
[----:B------:R-:W3:Y:S04]  /*9c490*/  LDL.LU R26, [R1+0x89c] ;  /* 0x00089c00011a7983 */ /* 0x000ee80000300800 */
[----:B------:R-:W3:Y:S04]  /*9c4a0*/  LDL R23, [R1+0x58] ;  /* 0x0000580001177983 */ /* 0x000ee80000100800 */
[----:B------:R1:W-:Y:S04]  /*9c4b0*/  STL.64 [R1+0x2468], R8 ;  /* 0x0024680801007387 */ /* 0x0003e80000100a00 */
[----:B-1----:R-:W3:Y:S04]  /*9c4c0*/  LDL R8, [R1+0x50] ;  /* 0x0000500001087983 */ /* 0x002ee80000100800 */
[----:B------:R-:W3:Y:S04]  /*9c4d0*/  LDL.LU R9, [R1+0x894] ;  /* 0x0008940001097983 */ /* 0x000ee80000300800 */
[----:B------:R1:W-:Y:S04]  /*9c4e0*/  STL.64 [R1+0x2460], R10 ;  /* 0x0024600a01007387 */ /* 0x0003e80000100a00 */
[----:B-1----:R-:W3:Y:S04]  /*9c4f0*/  LDL.LU R10, [R1+0x1208] ;  /* 0x00120800010a7983 */ /* 0x002ee80000300800 */
[----:B------:R-:W3:Y:S04]  /*9c500*/  LDL.LU R11, [R1+0x890] ;  /* 0x00089000010b7983 */ /* 0x000ee80000300800 */
[----:B------:R-:W-:Y:S04]  /*9c510*/  STL [R1+0x2470], R0 ;  /* 0x0024700001007387 */ /* 0x000fe80000100800 */
[----:B0-----:R0:W-:Y:S04]  /*9c520*/  STL.64 [R1+0x2458], R12 ;  /* 0x0024580c01007387 */ /* 0x0011e80000100a00 */
[----:B------:R1:W-:Y:S04]  /*9c530*/  STSM.16.M88.4 [R28], R4 ;  /* 0x000000041c007844 */ /* 0x0003e80000000200 */
[----:B0-----:R-:W3:Y:S04]  /*9c540*/  LDL.LU.64 R12, [R1+0x368] ;  /* 0x00036800010c7983 */ /* 0x001ee80000300a00 */
[----:B------:R-:W-:Y:S04]  /*9c550*/  STL.64 [R1+0x2450], R14 ;  /* 0x0024500e01007387 */ /* 0x000fe80000100a00 */
[----:B-1----:R-:W3:Y:S04]  /*9c560*/  LDL.LU.64 R6, [R1+0x2820] ;  /* 0x0028200001067983 */ /* 0x002ee80000300a00 */
[----:B------:R-:W3:Y:S04]  /*9c570*/  LDL.LU R4, [R1+0x2818] ;  /* 0x0028180001047983 */ /* 0x000ee80000300800 */
[----:B------:R-:W3:Y:S01]  /*9c580*/  LDL R5, [R1+0x5c] ;  /* 0x00005c0001057983 */ /* 0x000ee20000100800 */
[----:B----4-:R-:W-:-:S02]  /*9c590*/  PRMT R18, R29, 0x5410, R18 ;  /* 0x000054101d127816 */ /* 0x010fc40000000012 */
[----:B--2---:R-:W-:Y:S02]  /*9c5a0*/  PRMT R19, R24, 0x5410, R19 ;  /* 0x0000541018137816 */ /* 0x004fe40000000013 */
[----:B---3--:R-:W-:Y:S02]  /*9c5b0*/  PRMT R16, R22, 0x5410, R16 ;  /* 0x0000541016107816 */ /* 0x008fe40000000010 */
[----:B------:R-:W2:Y:S01]  /*9c5c0*/  LDL.LU R22, [R1+0x8a0] ;  /* 0x0008a00001167983 */ /* 0x000ea20000300800 */
[----:B------:R-:W-:-:S05]  /*9c5d0*/  PRMT R17, R17, 0x5410, R10 ;  /* 0x0000541011117816 */ /* 0x000fca000000000a */
[----:B------:R0:W-:Y:S04]  /*9c5e0*/  STSM.16.M88.4 [R28+0x200], R16 ;  /* 0x000200101c007844 */ /* 0x0001e80000000200 */
[----:B0-----:R-:W3:Y:S04]  /*9c5f0*/  LDL.LU.64 R18, [R1+0x2810] ;  /* 0x0028100001127983 */ /* 0x001ee80000300a00 */
[----:B------:R-:W4:Y:S04]  /*9c600*/  LDL.LU.64 R16, [R1+0x2808] ;  /* 0x0028080001107983 */ /* 0x000f280000300a00 */
[----:B------:R-:W2:Y:S01]  /*9c610*/  LDL.LU R24, [R1+0x8a4] ;  /* 0x0008a40001187983 */ /* 0x000ea20000300800 */
[C---:B------:R-:W-:Y:S01]  /*9c620*/  PRMT R29, R8.reuse, 0x7770, RZ ;  /* 0x00007770081d7816 */ /* 0x040fe200000000ff */
[----:B------:R-:W-:Y:S01]  /*9c630*/  BAR.SYNC.DEFER_BLOCKING 0x0 ;  /* 0x0000000000007b1d */ /* 0x000fe20000010000 */
[----:B------:R-:W-:-:S05]  /*9c640*/  PRMT R0, R8, 0x7771, RZ ;  /* 0x0000777108007816 */ /* 0x000fca00000000ff */
[----:B------:R-:W-:Y:S04]  /*9c650*/  @P4 STG.E.U8 desc[UR32][R12.64], R29 ;  /* 0x0000001d0c004986 */ /* 0x000fe8000c101120 */
[----:B------:R0:W-:Y:S02]  /*9c660*/  @P5 STG.E.U8 desc[UR32][R2.64], R0 ;  /* 0x0000000002005986 */ /* 0x0001e4000c101120 */
[----:B0-----:R-:W-:-:S05]  /*9c670*/  PRMT R0, R25, 0x7770, RZ ;  /* 0x0000777019007816 */ /* 0x001fca00000000ff */
[----:B------:R0:W-:Y:S02]  /*9c680*/  @P6 STG.E.U8 desc[UR32][R20.64], R0 ;  /* 0x0000000014006986 */ /* 0x0001e4000c101120 */
[----:B0-----:R-:W-:Y:S02]  /*9c690*/  PRMT R0, R25, 0x7771, RZ ;  /* 0x0000777119007816 */ /* 0x001fe400000000ff */
[----:B------:R-:W2:Y:S01]  /*9c6a0*/  LDL.LU R25, [R1+0x8a8] ;  /* 0x0008a80001197983 */ /* 0x000ea20000300800 */
[----:B---3--:R-:W-:-:S04]  /*9c6b0*/  IADD3 R28, P4, R11, R18, RZ ;  /* 0x000000120b1c7210 */ /* 0x008fc80007f9e0ff */
[----:B----4-:R-:W-:Y:S02]  /*9c6c0*/  LEA.HI.X.SX32 R29, R11, R17, 0x1, P4 ;  /* 0x000000110b1d7211 */ /* 0x010fe400020f0eff */
[----:B------:R-:W-:-:S04]  /*9c6d0*/  IADD3 R2, P4, R9, R18, RZ ;  /* 0x0000001209027210 */ /* 0x000fc80007f9e0ff */
[-C--:B------:R-:W-:Y:S02]  /*9c6e0*/  LEA.HI.X.SX32 R3, R9, R17.reuse, 0x1, P4 ;  /* 0x0000001109037211 */ /* 0x080fe400020f0eff */
[CC--:B------:R-:W-:Y:S01]  /*9c6f0*/  IADD3 R8, P4, R19.reuse, R18.reuse, RZ ;  /* 0x0000001213087210 */ /* 0x0c0fe20007f9e0ff */
[----:B------:R0:W-:Y:S03]  /*9c700*/  @P0 STG.E.U8 desc[UR32][R28.64], R0 ;  /* 0x000000001c000986 */ /* 0x0001e6000c101120 */
[----:B------:R-:W-:Y:S02]  /*9c710*/  LEA.HI.X.SX32 R9, R19, R17, 0x1, P4 ;  /* 0x0000001113097211 */ /* 0x000fe400020f0eff */
[----:B0-----:R-:W-:Y:S02]  /*9c720*/  PRMT R0, R23, 0x7770, RZ ;  /* 0x0000777017007816 */ /* 0x001fe400000000ff */
[----:B------:R-:W-:-:S03]  /*9c730*/  IADD3 R28, P4, R26, R18, RZ ;  /* 0x000000121a1c7210 */ /* 0x000fc60007f9e0ff */
[----:B------:R2:W-:Y:S01]  /*9c740*/  @P1 STG.E.U8 desc[UR32][R2.64], R0 ;  /* 0x0000000002001986 */ /* 0x0005e2000c101120 */
[----:B------:R-:W-:-:S03]  /*9c750*/  LEA.HI.X.SX32 R29, R26, R17, 0x1, P4 ;  /* 0x000000111a1d7211 */ /* 0x000fc600020f0eff */
[----:B------:R-:W3:Y:S01]  /*9c760*/  LDL.LU R26, [R1+0x8ac] ;  /* 0x0008ac00011a7983 */ /* 0x000ee20000300800 */
[----:B--2---:R-:W-:-:S04]  /*9c770*/  IADD3 R2, P4, R22, R18, RZ ;  /* 0x0000001216027210 */ /* 0x004fc80007f9e0ff */
[----:B------:R-:W-:-:S05]  /*9c780*/  LEA.HI.X.SX32 R3, R22, R17, 0x1, P4 ;  /* 0x0000001116037211 */ /* 0x000fca00020f0eff */
[----:B------:R0:W-:Y:S01]  /*9c790*/  STL.64 [R1+0x998], R2 ;  /* 0x0009980201007387 */ /* 0x0001e20000100a00 */
[----:B------:R-:W-:-:S03]  /*9c7a0*/  PRMT R0, R23, 0x7771, RZ ;  /* 0x0000777117007816 */ /* 0x000fc600000000ff */
[----:B0-----:R-:W2:Y:S04]  /*9c7b0*/  LDL.LU R3, [R1+0xa20] ;  /* 0x000a200001037983 */ /* 0x001ea80000300800 */
[----:B------:R-:W4:Y:S04]  /*9c7c0*/  LDL.LU R20, [R1+0xa24] ;  /* 0x000a240001147983 */ /* 0x000f280000300800 */
[----:B------:R0:W-:Y:S02]  /*9c7d0*/  @P2 STG.E.U8 desc[UR32][R8.64], R0 ;  /* 0x0000000008002986 */ /* 0x0001e4000c101120 */
[----:B0-----:R-:W-:-:S04]  /*9c7e0*/  IADD3 R8, P4, R24, R18, RZ ;  /* 0x0000001218087210 */ /* 0x001fc80007f9e0ff */
[----:B------:R-:W-:-:S05]  /*9c7f0*/  LEA.HI.X.SX32 R9, R24, R17, 0x1, P4 ;  /* 0x0000001118097211 */ /* 0x000fca00020f0eff */
[----:B------:R0:W-:Y:S04]  /*9c800*/  STL.64 [R1+0x980], R8 ;  /* 0x0009800801007387 */ /* 0x0001e80000100a00 */
[----:B------:R-:W4:Y:S04]  /*9c810*/  LDL.LU R21, [R1+0xa28] ;  /* 0x000a280001157983 */ /* 0x000f280000300800 */
[----:B------:R-:W4:Y:S04]  /*9c820*/  LDL.LU R19, [R1+0xa2c] ;  /* 0x000a2c0001137983 */ /* 0x000f280000300800 */
[----:B------:R-:W4:Y:S04]  /*9c830*/  LDL.LU R2, [R1+0xa30] ;  /* 0x000a300001027983 */ /* 0x000f280000300800 */
[----:B------:R-:W4:Y:S04]  /*9c840*/  LDL.LU R22, [R1+0xa34] ;  /* 0x000a340001167983 */ /* 0x000f280000300800 */
[----:B------:R-:W4:Y:S04]  /*9c850*/  LDL.LU R23, [R1+0xa38] ;  /* 0x000a380001177983 */ /* 0x000f280000300800 */
[----:B------:R-:W4:Y:S01]  /*9c860*/  LDL.LU R24, [R1+0xa3c] ;  /* 0x000a3c0001187983 */ /* 0x000f220000300800 */
[----:B0-----:R-:W-:-:S03]  /*9c870*/  IADD3 R8, P4, R25, R18, RZ ;  /* 0x0000001219087210 */ /* 0x001fc60007f9e0ff */
[----:B------:R-:W-:Y:S01]  /*9c880*/  STL [R1+0x27fc], R5 ;  /* 0x0027fc0501007387 */ /* 0x000fe20000100800 */
[----:B------:R-:W-:-:S03]  /*9c890*/  LEA.HI.X.SX32 R9, R25, R17, 0x1, P4 ;  /* 0x0000001119097211 */ /* 0x000fc600020f0eff */
[----:B------:R3:W-:Y:S04]  /*9c8a0*/  STL [R1+0x2800], R4 ;  /* 0x0028000401007387 */ /* 0x0007e80000100800 */
[----:B------:R-:W4:Y:S01]  /*9c8b0*/  LDL.LU R25, [R1+0xa40] ;  /* 0x000a400001197983 */ /* 0x000f220000300800 */
[----:B------:R-:W-:Y:S02]  /*9c8c0*/  PRMT R0, R5, 0x7770, RZ ;  /* 0x0000777005007816 */ /* 0x000fe400000000ff */
[C---:B------:R-:W-:Y:S02]  /*9c8d0*/  LOP3.LUT P5, RZ, R4.reuse, 0x8000, RZ, 0xc0, !PT ;  /* 0x0000800004ff7812 */ /* 0x040fe400078ac0ff */
[C---:B------:R-:W-:Y:S01]  /*9c8e0*/  LOP3.LUT P6, RZ, R4.reuse, 0x10000, RZ, 0xc0, !PT ;  /* 0x0001000004ff7812 */ /* 0x040fe200078cc0ff */
[----:B------:R-:W-:Y:S01]  /*9c8f0*/  @P3 STG.E.U8 desc[UR32][R28.64], R0 ;  /* 0x000000001c003986 */ /* 0x000fe2000c101120 */
[----:B------:R-:W-:-:S02]  /*9c900*/  LOP3.LUT P0, RZ, R4, 0x20000, RZ, 0xc0, !PT ;  /* 0x0002000004ff7812 */ /* 0x000fc4000780c0ff */
[C---:B------:R-:W-:Y:S02]  /*9c910*/  LOP3.LUT P1, RZ, R4.reuse, 0x40000, RZ, 0xc0, !PT ;  /* 0x0004000004ff7812 */ /* 0x040fe4000782c0ff */
[C---:B------:R-:W-:Y:S02]  /*9c920*/  LOP3.LUT P2, RZ, R4.reuse, 0x80000, RZ, 0xc0, !PT ;  /* 0x0008000004ff7812 */ /* 0x040fe4000784c0ff */
[----:B------:R-:W-:Y:S01]  /*9c930*/  LOP3.LUT P3, RZ, R4, 0x100000, RZ, 0xc0, !PT ;  /* 0x0010000004ff7812 */ /* 0x000fe2000786c0ff */
[----:B------:R-:W-:Y:S01]  /*9c940*/  STL.64 [R1+0x968], R8 ;  /* 0x0009680801007387 */ /* 0x000fe20000100a00 */
[----:B---3--:R-:W-:-:S04]  /*9c950*/  IADD3 R4, P4, R26, R18, RZ ;  /* 0x000000121a047210 */ /* 0x008fc80007f9e0ff */
[----:B------:R-:W-:Y:S02]  /*9c960*/  LEA.HI.X.SX32 R5, R26, R17, 0x1, P4 ;  /* 0x000000111a057211 */ /* 0x000fe400020f0eff */
[----:B------:R-:W3:Y:S04]  /*9c970*/  LDL.LU R26, [R1+0xa44] ;  /* 0x000a4400011a7983 */ /* 0x000ee80000300800 */
[----:B------:R2:W-:Y:S02]  /*9c980*/  STL.64 [R1+0x960], R4 ;  /* 0x0009600401007387 */ /* 0x0005e40000100a00 */
[----:B--2---:R-:W-:-:S04]  /*9c990*/  IADD3 R4, P4, R3, R18, RZ ;  /* 0x0000001203047210 */ /* 0x004fc80007f9e0ff */
[----:B------:R-:W-:Y:S02]  /*9c9a0*/  LEA.HI.X.SX32 R5, R3, R17, 0x1, P4 ;  /* 0x0000001103057211 */ /* 0x000fe400020f0eff */
[----:B------:R-:W2:Y:S04]  /*9c9b0*/  LDL.LU R3, [R1+0xa48] ;  /* 0x000a480001037983 */ /* 0x000ea80000300800 */
[----:B------:R4:W-:Y:S02]  /*9c9c0*/  STL.64 [R1+0x958], R4 ;  /* 0x0009580401007387 */ /* 0x0009e40000100a00 */
[----:B----4-:R-:W-:-:S04]  /*9c9d0*/  IADD3 R4, P4, R20, R18, RZ ;  /* 0x0000001214047210 */ /* 0x010fc80007f9e0ff */
[----:B------:R-:W-:-:S05]  /*9c9e0*/  LEA.HI.X.SX32 R5, R20, R17, 0x1, P4 ;  /* 0x0000001114057211 */ /* 0x000fca00020f0eff */
[----:B------:R0:W-:Y:S04]  /*9c9f0*/  STL.64 [R1+0x950], R4 ;  /* 0x0009500401007387 */ /* 0x0001e80000100a00 */
[----:B------:R-:W4:Y:S01]  /*9ca00*/  LDL.LU R20, [R1+0xa4c] ;  /* 0x000a4c0001147983 */ /* 0x000f220000300800 */
[----:B0-----:R-:W-:-:S04]  /*9ca10*/  IADD3 R4, P4, R21, R18, RZ ;  /* 0x0000001215047210 */ /* 0x001fc80007f9e0ff */
[----:B------:R-:W-:Y:S02]  /*9ca20*/  LEA.HI.X.SX32 R5, R21, R17, 0x1, P4 ;  /* 0x0000001115057211 */ /* 0x000fe400020f0eff */
[----:B------:R-:W4:Y:S04]  /*9ca30*/  LDL.LU R21, [R1+0xa50] ;  /* 0x000a500001157983 */ /* 0x000f280000300800 */
[----:B------:R0:W-:Y:S02]  /*9ca40*/  STL.64 [R1+0x948], R4 ;  /* 0x0009480401007387 */ /* 0x0001e40000100a00 */
        /* <DEDUP_REMOVED lines=24> */
[----:B---3--:R-:W-:-:S04]  /*9cbd0*/  IADD3 R4, P4, R26, R18, RZ ;  /* 0x000000121a047210 */ /* 0x008fc80007f9e0ff */
[----:B------:R-:W-:Y:S02]  /*9cbe0*/  LEA.HI.X.SX32 R5, R26, R17, 0x1, P4 ;  /* 0x000000111a057211 */ /* 0x000fe400020f0eff */
[----:B------:R-:W3:Y:S04]  /*9cbf0*/  LDL.LU R26, [R1+0xa6c] ;  /* 0x000a6c00011a7983 */ /* 0x000ee80000300800 */
[----:B------:R2:W-:Y:S02]  /*9cc00*/  STL.64 [R1+0x910], R4 ;  /* 0x0009100401007387 */ /* 0x0005e40000100a00 */
[----:B--2---:R-:W-:-:S04]  /*9cc10*/  IADD3 R4, P4, R3, R18, RZ ;  /* 0x0000001203047210 */ /* 0x004fc80007f9e0ff */
[----:B------:R-:W-:-:S05]  /*9cc20*/  LEA.HI.X.SX32 R5, R3, R17, 0x1, P4 ;  /* 0x0000001103057211 */ /* 0x000fca00020f0eff */
[----:B------:R4:W-:Y:S04]  /*9cc30*/  STL.64 [R1+0x908], R4 ;  /* 0x0009080401007387 */ /* 0x0009e80000100a00 */
[----:B------:R-:W2:Y:S01]  /*9cc40*/  LDL.LU R3, [R1+0xa70] ;  /* 0x000a700001037983 */ /* 0x000ea20000300800 */
[----:B----4-:R-:W-:-:S04]  /*9cc50*/  IADD3 R4, P4, R20, R18, RZ ;  /* 0x0000001214047210 */ /* 0x010fc80007f9e0ff */
        /* <DEDUP_REMOVED lines=32> */
[----:B------:R-:W-:Y:S01]  /*9ce60*/  LEA.HI.X.SX32 R5, R26, R17, 0x1, P4 ;  /* 0x000000111a057211 */ /* 0x000fe200020f0eff */
[----:B------:R-:W-:Y:S02]  /*9ce70*/  IMAD.MOV.U32 R26, RZ, RZ, R6 ;  /* 0x000000ffff1a7224 */ /* 0x000fe400078e0006 */
[----:B------:R-:W-:Y:S02]  /*9ce80*/  IMAD.MOV.U32 R6, RZ, RZ, R7 ;  /* 0x000000ffff067224 */ /* 0x000fe400078e0007 */
[----:B------:R2:W-:Y:S04]  /*9ce90*/  STL.64 [R1+0x8c0], R4 ;  /* 0x0008c00401007387 */ /* 0x0005e80000100a00 */
[----:B------:R-:W3:Y:S01]  /*9cea0*/  LDL.LU R7, [R1+0xa94] ;  /* 0x000a940001077983 */ /* 0x000ee20000300800 */
[----:B--2---:R-:W-:-:S04]  /*9ceb0*/  IADD3 R4, P4, R3, R18, RZ ;  /* 0x0000001203047210 */ /* 0x004fc80007f9e0ff */
[----:B------:R-:W-:Y:S02]  /*9cec0*/  LEA.HI.X.SX32 R5, R3, R17, 0x1, P4 ;  /* 0x0000001103057211 */ /* 0x000fe400020f0eff */
[----:B------:R-:W2:Y:S04]  /*9ced0*/  LDL.LU R3, [R1+0xa98] ;  /* 0x000a980001037983 */ /* 0x000ea80000300800 */
[----:B------:R4:W-:Y:S02]  /*9cee0*/  STL.64 [R1+0x8b8], R4 ;  /* 0x0008b80401007387 */ /* 0x0009e40000100a00 */
        /* <DEDUP_REMOVED lines=29> */
[----:B------:R-:W-:Y:S01]  /*9d0c0*/  LEA.HI.X.SX32 R5, R25, R17, 0x1, P4 ;  /* 0x0000001119057211 */ /* 0x000fe200020f0eff */
[----:B------:R-:W-:-:S04]  /*9d0d0*/  IMAD.MOV.U32 R25, RZ, RZ, R6 ;  /* 0x000000ffff197224 */ /* 0x000fc800078e0006 */
[----:B------:R3:W-:Y:S04]  /*9d0e0*/  STL.64 [R1+0x878], R4 ;  /* 0x0008780401007387 */ /* 0x0007e80000100a00 */
[----:B------:R-:W4:Y:S01]  /*9d0f0*/  LDL.LU R6, [R1+0xab8] ;  /* 0x000ab80001067983 */ /* 0x000f220000300800 */
        /* <DEDUP_REMOVED lines=34> */
[----:B------:R0:W-:Y:S04]  /*9d320*/  STL.64 [R1+0x830], R4 ;  /* 0x0008300401007387 */ /* 0x0001e80000100a00 */
[----:B------:R-:W4:Y:S01]  /*9d330*/  LDL.LU R10, [R1+0xadc] ;  /* 0x000adc00010a7983 */ /* 0x000f220000300800 */
[----:B0-----:R-:W-:-:S04]  /*9d340*/  IADD3 R4, P4, R6, R18, RZ ;  /* 0x0000001206047210 */ /* 0x001fc80007f9e0ff */
[----:B------:R-:W-:-:S05]  /*9d350*/  LEA.HI.X.SX32 R5, R6, R17, 0x1, P4 ;  /* 0x0000001106057211 */ /* 0x000fca00020f0eff */
[----:B------:R3:W-:Y:S04]  /*9d360*/  STL.64 [R1+0x828], R4 ;  /* 0x0008280401007387 */ /* 0x0007e80000100a00 */
[----:B------:R-:W4:Y:S01]  /*9d370*/  LDL.LU R19, [R1+0xae0] ;  /* 0x000ae00001137983 */ /* 0x000f220000300800 */
[----:B---3--:R-:W-:-:S04]  /*9d380*/  IADD3 R4, P4, R7, R18, RZ ;  /* 0x0000001207047210 */ /* 0x008fc80007f9e0ff */
[----:B------:R-:W-:-:S05]  /*9d390*/  LEA.HI.X.SX32 R5, R7, R17, 0x1, P4 ;  /* 0x0000001107057211 */ /* 0x000fca00020f0eff */
[----:B------:R-:W-:Y:S04]  /*9d3a0*/  STL.64 [R1+0x820], R4 ;  /* 0x0008200401007387 */ /* 0x000fe80000100a00 */
[----:B------:R-:W3:Y:S04]  /*9d3b0*/  LDL.LU R11, [R1+0xae4] ;  /* 0x000ae400010b7983 */ /* 0x000ee80000300800 */
[----:B------:R-:W3:Y:S01]  /*9d3c0*/  LDL.LU R8, [R1+0xae8] ;  /* 0x000ae80001087983 */ /* 0x000ee20000300800 */
[----:B--2---:R-:W-:-:S04]  /*9d3d0*/  IADD3 R6, P4, R3, R18, RZ ;  /* 0x0000001203067210 */ /* 0x004fc80007f9e0ff */
[----:B------:R-:W-:-:S05]  /*9d3e0*/  LEA.HI.X.SX32 R7, R3, R17, 0x1, P4 ;  /* 0x0000001103077211 */ /* 0x000fca00020f0eff */
[----:B------:R-:W-:Y:S01]  /*9d3f0*/  STL.64 [R1+0x27a8], R6 ;  /* 0x0027a80601007387 */ /* 0x000fe20000100a00 */
[----:B----4-:R-:W-:-:S04]  /*9d400*/  IADD3 R2, P4, R20, R18, RZ ;  /* 0x0000001214027210 */ /* 0x010fc80007f9e0ff */
[----:B------:R-:W-:Y:S02]  /*9d410*/  LEA.HI.X.SX32 R3, R20, R17, 0x1, P4 ;  /* 0x0000001114037211 */ /* 0x000fe400020f0eff */
[----:B------:R-:W2:Y:S04]  /*9d420*/  LDL.LU R20, [R1+0xaec] ;  /* 0x000aec0001147983 */ /* 0x000ea80000300800 */
        /* <DEDUP_REMOVED lines=33> */
[----:B0-----:R-:W-:-:S04]  /*9d640*/  IADD3 R2, P4, R8, R18, RZ ;  /* 0x0000001208027210 */ /* 0x001fc80007f9e0ff */
        /* <DEDUP_REMOVED lines=200> */
[----:B------:R-:W-:-:S05]  /*9e2d0*/  LEA.HI.X.SX32 R3, R8, R17, 0x1, P4 ;  /* 0x0000001108037211 */ /* 0x000fca00020f0eff */
        /* <DEDUP_REMOVED lines=28> */
[----:B------:R0:W-:Y:S02]  /*9e4a0*/  STL.64 [R1+0x600], R2 ;  /* 0x0006000201007387 */ /* 0x0001e40000100a00 */
[----:B0-----:R-:W-:-:S04]  /*9e4b0*/  IADD3 R2, P4, R19, R18, RZ ;  /* 0x0000001213027210 */ /* 0x001fc80007f9e0ff */
[----:B------:R-:W-:Y:S02]  /*9e4c0*/  LEA.HI.X.SX32 R3, R19, R17, 0x1, P4 ;  /* 0x0000001113037211 */ /* 0x000fe400020f0eff */
[----:B------:R-:W4:Y:S04]  /*9e4d0*/  LDL.LU R19, [R1+0xbf4] ;  /* 0x000bf40001137983 */ /* 0x000f280000300800 */
[----:B------:R3:W-:Y:S04]  /*9e4e0*/  STL.64 [R1+0x5f8], R2 ;  /* 0x0005f80201007387 */ /* 0x0007e80000100a00 */
[----:B------:R-:W4:Y:S01]  /*9e4f0*/  LDL.LU R10, [R1+0xbf8] ;  /* 0x000bf800010a7983 */ /* 0x000f220000300800 */
[----:B---3--:R-:W-:-:S04]  /*9e500*/  IADD3 R2, P4, R11, R18, RZ ;  /* 0x000000120b027210 */ /* 0x008fc80007f9e0ff */
[----:B------:R-:W-:-:S05]  /*9e510*/  LEA.HI.X.SX32 R3, R11, R17, 0x1, P4 ;  /* 0x000000110b037211 */ /* 0x000fca00020f0eff */
[----:B------:R0:W-:Y:S04]  /*9e520*/  STL.64 [R1+0x5f0], R2 ;  /* 0x0005f00201007387 */ /* 0x0001e80000100a00 */
[----:B------:R-:W3:Y:S01]  /*9e530*/  LDL.LU R11, [R1+0xbfc] ;  /* 0x000bfc00010b7983 */ /* 0x000ee20000300800 */
[----:B0-----:R-:W-:-:S04]  /*9e540*/  IADD3 R2, P4, R8, R18, RZ ;  /* 0x0000001208027210 */ /* 0x001fc80007f9e0ff */
[----:B------:R-:W-:-:S05]  /*9e550*/  LEA.HI.X.SX32 R3, R8, R17, 0x1, P4 ;  /* 0x0000001108037211 */ /* 0x000fca00020f0eff */
        /* <DEDUP_REMOVED lines=20> */
[----:B------:R0:W-:Y:S01]  /*9e6a0*/  STL.64 [R1+0x5c0], R2 ;  /* 0x0005c00201007387 */ /* 0x0001e20000100a00 */
[----:B------:R-:W-:-:S04]  /*9e6b0*/  IADD3 R22, P4, R24, R18, RZ ;  /* 0x0000001218167210 */ /* 0x000fc80007f9e0ff */
[----:B------:R-:W-:Y:S02]  /*9e6c0*/  LEA.HI.X.SX32 R23, R24, R17, 0x1, P4 ;  /* 0x0000001118177211 */ /* 0x000fe400020f0eff */
[----:B------:R-:W4:Y:S04]  /*9e6d0*/  LDL.LU R24, [R1+0xc14] ;  /* 0x000c140001187983 */ /* 0x000f280000300800 */
[----:B------:R-:W4:Y:S04]  /*9e6e0*/  LDL.LU R13, [R1+0xc18] ;  /* 0x000c1800010d7983 */ /* 0x000f280000300800 */
[----:B------:R-:W-:Y:S01]  /*9e6f0*/  STL.64 [R1+0x26f0], R22 ;  /* 0x0026f01601007387 */ /* 0x000fe20000100a00 */
        /* <DEDUP_REMOVED lines=74> */
[----:B------:R-:W4:Y:S04]  /*9eba0*/  LDL.LU R13, [R1+0xcf8] ;  /* 0x000cf800010d7983 */ /* 0x000f280000300800 */
[----:B------:R0:W-:Y:S01]  /*9ebb0*/  STL.64 [R1+0x26b8], R2 ;  /* 0x0026b80201007387 */ /* 0x0001e20000100a00 */
[----:B------:R-:W-:-:S04]  /*9ebc0*/  IADD3 R4, P4, R19, R18, RZ ;  /* 0x0000001213047210 */ /* 0x000fc80007f9e0ff */
[----:B------:R-:W-:-:S05]  /*9ebd0*/  LEA.HI.X.SX32 R5, R19, R17, 0x1, P4 ;  /* 0x0000001113057211 */ /* 0x000fca00020f0eff */
[----:B------:R-:W-:Y:S04]  /*9ebe0*/  STL.64 [R1+0x518], R4 ;  /* 0x0005180401007387 */ /* 0x000fe80000100a00 */
[----:B------:R-:W4:Y:S01]  /*9ebf0*/  LDL.LU R19, [R1+0xd08] ;  /* 0x000d080001137983 */ /* 0x000f220000300800 */
        /* <DEDUP_REMOVED lines=802> */
[----:B------:R2:W-:Y:S04]  /*a1e20*/  STL.64 [R1+0xc60], R2 ;  /* 0x000c600201007387 */ /* 0x0005e80000100a00 */
[----:B------:R-:W3:Y:S01]  /*a1e30*/  LDL.LU R10, [R1+0xcb4] ;  /* 0x000cb400010a7983 */ /* 0x000ee20000300800 */
[----:B--2---:R-:W-:-:S04]  /*a1e40*/  IADD3 R2, P4, R20, R18, RZ ;  /* 0x0000001214027210 */ /* 0x004fc80007f9e0ff */
[----:B------:R-:W-:-:S05]  /*a1e50*/  LEA.HI.X.SX32 R3, R20, R17, 0x1, P4 ;  /* 0x0000001114037211 */ /* 0x000fca00020f0eff */
[----:B------:R4:W-:Y:S04]  /*a1e60*/  STL.64 [R1+0xc68], R2 ;  /* 0x000c680201007387 */ /* 0x0009e80000100a00 */
[----:B------:R-:W2:Y:S01]  /*a1e70*/  LDL.LU R11, [R1+0xcbc] ;  /* 0x000cbc00010b7983 */ /* 0x000ea20000300800 */
[----:B----4-:R-:W-:-:S04]  /*a1e80*/  IADD3 R2, P4, R21, R18, RZ ;  /* 0x0000001215027210 */ /* 0x010fc80007f9e0ff */
[----:B------:R-:W-:-:S05]  /*a1e90*/  LEA.HI.X.SX32 R3, R21, R17, 0x1, P4 ;  /* 0x0000001115037211 */ /* 0x000fca00020f0eff */
[----:B------:R0:W-:Y:S04]  /*a1ea0*/  STL.64 [R1+0xc70], R2 ;  /* 0x000c700201007387 */ /* 0x0001e80000100a00 */
[----:B------:R-:W4:Y:S01]  /*a1eb0*/  LDL.LU R0, [R1+0xcc4] ;  /* 0x000cc40001007983 */ /* 0x000f220000300800 */
[----:B------:R-:W-:-:S04]  /*a1ec0*/  IADD3 R20, P4, R8, R18, RZ ;  /* 0x0000001208147210 */ /* 0x000fc80007f9e0ff */
[----:B------:R-:W-:Y:S02]  /*a1ed0*/  LEA.HI.X.SX32 R21, R8, R17, 0x1, P4 ;  /* 0x0000001108157211 */ /* 0x000fe400020f0eff */
        /* <DEDUP_REMOVED lines=335> */
[----:B------:R-:W-:-:S05]  /*a33d0*/  LEA.HI.X.SX32 R3, R19, R17, 0x1, P4 ;  /* 0x0000001113037211 */ /* 0x000fca00020f0eff */
[----:B------:R0:W-:Y:S04]  /*a33e0*/  STL.64 [R1+0xf28], R2 ;  /* 0x000f280201007387 */ /* 0x0001e80000100a00 */
[----:B------:R-:W4:Y:S04]  /*a33f0*/  LDL.LU R19, [R1+0xf60] ;  /* 0x000f600001137983 */ /* 0x000f280000300800 */
        /* <DEDUP_REMOVED lines=15> */
[----:B------:R4:W-:Y:S04]  /*a34f0*/  STL.64 [R1+0xf58], R2 ;  /* 0x000f580201007387 */ /* 0x0009e80000100a00 */
[----:B------:R-:W2:Y:S01]  /*a3500*/  LDL.LU R12, [R1+0xfc0] ;  /* 0x000fc000010c7983 */ /* 0x000ea20000300800 */
        /* <DEDUP_REMOVED lines=13> */
[----:B------:R-:W4:Y:S01]  /*a35e0*/  LDL.LU R24, [R1+0xfd4] ;  /* 0x000fd40001187983 */ /* 0x000f220000300800 */
[----:B------:R-:W-:-:S03]  /*a35f0*/  IADD3 R8, P4, R5, R18, RZ ;  /* 0x0000001205087210 */ /* 0x000fc60007f9e0ff */
[----:B------:R0:W-:Y:S01]  /*a3600*/  STL.64 [R1+0xf90], R2 ;  /* 0x000f900201007387 */ /* 0x0001e20000100a00 */
[----:B------:R-:W-:-:S05]  /*a3610*/  LEA.HI.X.SX32 R9, R5, R17, 0x1, P4 ;  /* 0x0000001105097211 */ /* 0x000fca00020f0eff */
[----:B------:R-:W-:Y:S01]  /*a3620*/  STL.64 [R1+0x2478], R8 ;  /* 0x0024780801007387 */ /* 0x000fe20000100a00 */
        /* <DEDUP_REMOVED lines=18> */
[----:B------:R-:W-:Y:S02]  /*a3750*/  LEA.HI.X.SX32 R3, R11, R17, 0x1, P4 ;  /* 0x000000110b037211 */ /* 0x000fe400020f0eff */
[----:B------:R-:W-:-:S03]  /*a3760*/  IADD3 R10, P4, R12, R18, RZ ;  /* 0x000000120c0a7210 */ /* 0x000fc60007f9e0ff */
[----:B------:R4:W-:Y:S01]  /*a3770*/  STL.64 [R1+0xf88], R2 ;  /* 0x000f880201007387 */ /* 0x0009e20000100a00 */
[----:B------:R-:W-:-:S05]  /*a3780*/  LEA.HI.X.SX32 R11, R12, R17, 0x1, P4 ;  /* 0x000000110c0b7211 */ /* 0x000fca00020f0eff */
[----:B------:R-:W-:Y:S04]  /*a3790*/  STL.64 [R1+0x2480], R10 ;  /* 0x0024800a01007387 */ /* 0x000fe80000100a00 */
[----:B------:R-:W2:Y:S01]  /*a37a0*/  LDL.LU R5, [R1+0xff8] ;  /* 0x000ff80001057983 */ /* 0x000ea20000300800 */
[----:B----4-:R-:W-:-:S04]  /*a37b0*/  IADD3 R2, P4, R13, R18, RZ ;  /* 0x000000120d027210 */ /* 0x010fc80007f9e0ff */
[----:B------:R-:W-:-:S05]  /*a37c0*/  LEA.HI.X.SX32 R3, R13, R17, 0x1, P4 ;  /* 0x000000110d037211 */ /* 0x000fca00020f0eff */
[----:B------:R0:W-:Y:S02]  /*a37d0*/  STL.64 [R1+0xfc0], R2 ;  /* 0x000fc00201007387 */ /* 0x0001e40000100a00 */
[----:B0-----:R-:W-:-:S04]  /*a37e0*/  IADD3 R2, P4, R0, R18, RZ ;  /* 0x0000001200027210 */ /* 0x001fc80007f9e0ff */
[----:B------:R-:W-:Y:S02]  /*a37f0*/  LEA.HI.X.SX32 R3, R0, R17, 0x1, P4 ;  /* 0x0000001100037211 */ /* 0x000fe400020f0eff */
[----:B------:R-:W4:Y:S04]  /*a3800*/  LDL.LU R0, [R1+0xffc] ;  /* 0x000ffc0001007983 */ /* 0x000f280000300800 */
[----:B------:R0:W-:Y:S04]  /*a3810*/  STL.64 [R1+0xfc8], R2 ;  /* 0x000fc80201007387 */ /* 0x0001e80000100a00 */
[----:B------:R-:W4:Y:S01]  /*a3820*/  LDL.LU R22, [R1+0x1014] ;  /* 0x0010140001167983 */ /* 0x000f220000300800 */
[----:B------:R-:W-:-:S04]  /*a3830*/  IADD3 R12, P4, R24, R18, RZ ;  /* 0x00000012180c7210 */ /* 0x000fc80007f9e0ff */
[----:B------:R-:W-:Y:S02]  /*a3840*/  LEA.HI.X.SX32 R13, R24, R17, 0x1, P4 ;  /* 0x00000011180d7211 */ /* 0x000fe400020f0eff */
[----:B------:R-:W4:Y:S04]  /*a3850*/  LDL.LU R24, [R1+0x1034] ;  /* 0x0010340001187983 */ /* 0x000f280000300800 */
[----:B------:R-:W-:Y:S04]  /*a3860*/  STL [R1+0x2498], R12 ;  /* 0x0024980c01007387 */ /* 0x000fe80000100800 */
[----:B------:R-:W-:Y:S01]  /*a3870*/  STL [R1+0x2488], R13 ;  /* 0x0024880d01007387 */ /* 0x000fe20000100800 */
        /* <DEDUP_REMOVED lines=18> */
[----:B------:R-:W-:Y:S02]  /*a39a0*/  LEA.HI.X.SX32 R15, R4, R17, 0x1, P4 ;  /* 0x00000011040f7211 */ /* 0x000fe400020f0eff */
[----:B------:R-:W3:Y:S04]  /*a39b0*/  LDL.LU R4, [R1+0x1064] ;  /* 0x0010640001047983 */ /* 0x000ee80000300800 */
[----:B------:R-:W-:Y:S01]  /*a39c0*/  STL.64 [R1+0x2490], R14 ;  /* 0x0024900e01007387 */ /* 0x000fe20000100a00 */
        /* <DEDUP_REMOVED lines=14> */
[----:B------:R-:W-:Y:S02]  /*a3ab0*/  IMAD.MOV.U32 R24, RZ, RZ, R25 ;  /* 0x000000ffff187224 */ /* 0x000fe400078e0019 */
[----:B------:R-:W-:Y:S02]  /*a3ac0*/  IMAD.MOV.U32 R25, RZ, RZ, R16 ;  /* 0x000000ffff197224 */ /* 0x000fe400078e0010 */
        /* <DEDUP_REMOVED lines=76> */
[----:B------:R-:W4:Y:S04]  /*a3f90*/  LDL.LU R28, [R1+0x10fc] ;  /* 0x0010fc00011c7983 */ /* 0x000f280000300800 */
[----:B------:R-:W4:Y:S01]  /*a3fa0*/  LDL.LU R29, [R1+0x10e0] ;  /* 0x0010e000011d7983 */ /* 0x000f220000300800 */
[----:B0-----:R-:W-:-:S04]  /*a3fb0*/  IADD3 R2, P4, R16, R18, RZ ;  /* 0x0000001210027210 */ /* 0x001fc80007f9e0ff */
[----:B------:R-:W-:Y:S02]  /*a3fc0*/  LEA.HI.X.SX32 R3, R16, R17, 0x1, P4 ;  /* 0x0000001110037211 */ /* 0x000fe400020f0eff */
[----:B------:R-:W4:Y:S04]  /*a3fd0*/  LDL.LU R16, [R1+0x1104] ;  /* 0x0011040001107983 */ /* 0x000f280000300800 */
        /* <DEDUP_REMOVED lines=65> */
[----:B------:R4:W-:Y:S02]  /*a43f0*/  STL.64 [R1+0x1168], R2 ;  /* 0x0011680201007387 */ /* 0x0009e40000100a00 */
[----:B----4-:R-:W-:-:S04]  /*a4400*/  IADD3 R2, P4, R0, R18, RZ ;  /* 0x0000001200027210 */ /* 0x010fc80007f9e0ff */
[----:B------:R-:W-:-:S05]  /*a4410*/  LEA.HI.X.SX32 R3, R0, R17, 0x1, P4 ;  /* 0x0000001100037211 */ /* 0x000fca00020f0eff */
[----:B------:R0:W-:Y:S04]  /*a4420*/  STL.64 [R1+0x1178], R2 ;  /* 0x0011780201007387 */ /* 0x0001e80000100a00 */
[----:B------:R-:W2:Y:S04]  /*a4430*/  LDL.LU R4, [R1+0x1198] ;  /* 0x0011980001047983 */ /* 0x000ea80000300800 */
[----:B------:R-:W4:Y:S04]  /*a4440*/  LDL.LU R5, [R1+0x1188] ;  /* 0x0011880001057983 */ /* 0x000f280000300800 */
[----:B------:R-:W3:Y:S01]  /*a4450*/  LDL.LU R23, [R1+0x44] ;  /* 0x0000440001177983 */ /* 0x000ee20000300800 */
[----:B0-----:R-:W-:-:S04]  /*a4460*/  IADD3 R2, P4, R16, R18, RZ ;  /* 0x0000001210027210 */ /* 0x001fc80007f9e0ff */
[----:B------:R-:W-:Y:S01]  /*a4470*/  LEA.HI.X.SX32 R3, R16, R17, 0x1, P4 ;  /* 0x0000001110037211 */ /* 0x000fe200020f0eff */
[----:B---3--:R0:W-:Y:S04]  /*a4480*/  STL [R1+0x27f8], R23 ;  /* 0x0027f81701007387 */ /* 0x0081e80000100800 */
[----:B0-----:R-:W3:Y:S04]  /*a4490*/  LDL.LU R23, [R1+0x1194] ;  /* 0x0011940001177983 */ /* 0x001ee80000300800 */
[----:B------:R-:W3:Y:S04]  /*a44a0*/  LDL.LU R16, [R1+0x119c] ;  /* 0x00119c0001107983 */ /* 0x000ee80000300800 */
[----:B------:R-:W3:Y:S04]  /*a44b0*/  LDL.LU R22, [R1+0x11a0] ;  /* 0x0011a00001167983 */ /* 0x000ee80000300800 */
[----:B------:R-:W3:Y:S04]  /*a44c0*/  LDL.LU R0, [R1+0x48] ;  /* 0x0000480001007983 */ /* 0x000ee80000300800 */
[----:B------:R0:W-:Y:S04]  /*a44d0*/  STL.64 [R1+0x1170], R2 ;  /* 0x0011700201007387 */ /* 0x0001e80000100a00 */
[----:B------:R-:W3:Y:S04]  /*a44e0*/  LDL.LU.64 R14, [R1+0x998] ;  /* 0x00099800010e7983 */ /* 0x000ee80000300a00 */
[----:B------:R-:W3:Y:S01]  /*a44f0*/  LDL.LU.64 R12, [R1+0x980] ;  /* 0x00098000010c7983 */ /* 0x000ee20000300a00 */
[----:B0-----:R-:W-:-:S04]  /*a4500*/  IADD3 R2, P4, R19, R18, RZ ;  /* 0x0000001213027210 */ /* 0x001fc80007f9e0ff */
[----:B------:R-:W-:Y:S02]  /*a4510*/  LEA.HI.X.SX32 R3, R19, R17, 0x1, P4 ;  /* 0x0000001113037211 */ /* 0x000fe400020f0eff */
[----:B------:R-:W3:Y:S04]  /*a4520*/  LDL R19, [R1+0x40] ;  /* 0x0000400001137983 */ /* 0x000ee80000100800 */
[----:B------:R0:W-:Y:S04]  /*a4530*/  STL.64 [R1+0x1158], R2 ;  /* 0x0011580201007387 */ /* 0x0001e80000100a00 */
[----:B------:R-:W3:Y:S04]  /*a4540*/  LDL.LU.64 R10, [R1+0x968] ;  /* 0x00096800010a7983 */ /* 0x000ee80000300a00 */
[----:B------:R-:W3:Y:S01]  /*a4550*/  LDL.LU.64 R8, [R1+0x960] ;  /* 0x0009600001087983 */ /* 0x000ee20000300a00 */
[----:B0-----:R-:W-:-:S04]  /*a4560*/  IADD3 R2, P4, R28, R18, RZ ;  /* 0x000000121c027210 */ /* 0x001fc80007f9e0ff */
[----:B------:R-:W-:-:S05]  /*a4570*/  LEA.HI.X.SX32 R3, R28, R17, 0x1, P4 ;  /* 0x000000111c037211 */ /* 0x000fca00020f0eff */
[----:B------:R0:W-:Y:S04]  /*a4580*/  STL.64 [R1+0x1140], R2 ;  /* 0x0011400201007387 */ /* 0x0001e80000100a00 */
[----:B------:R-:W3:Y:S01]  /*a4590*/  LDL.LU.64 R20, [R1+0x958] ;  /* 0x0009580001147983 */ /* 0x000ee20000300a00 */
[----:B0-----:R-:W-:-:S04]  /*a45a0*/  IADD3 R2, P4, R29, R18, RZ ;  /* 0x000000121d027210 */ /* 0x001fc80007f9e0ff */
[----:B------:R-:W-:-:S05]  /*a45b0*/  LEA.HI.X.SX32 R3, R29, R17, 0x1, P4 ;  /* 0x000000111d037211 */ /* 0x000fca00020f0eff */
[----:B------:R0:W-:Y:S04]  /*a45c0*/  STL.64 [R1+0x1130], R2 ;  /* 0x0011300201007387 */ /* 0x0001e80000100a00 */
[----:B------:R-:W3:Y:S01]  /*a45d0*/  LDL.LU.64 R28, [R1+0x950] ;  /* 0x00095000011c7983 */ /* 0x000ee20000300a00 */
[----:B0-----:R-:W-:-:S04]  /*a45e0*/  IADD3 R2, P4, R6, R18, RZ ;  /* 0x0000001206027210 */ /* 0x001fc80007f9e0ff */
[----:B------:R-:W-:-:S05]  /*a45f0*/  LEA.HI.X.SX32 R3, R6, R17, 0x1, P4 ;  /* 0x0000001106037211 */ /* 0x000fca00020f0eff */
[----:B------:R0:W-:Y:S02]  /*a4600*/  STL.64 [R1+0x1118], R2 ;  /* 0x0011180201007387 */ /* 0x0001e40000100a00 */
[----:B0-----:R-:W-:-:S04]  /*a4610*/  IADD3 R2, P4, R7, R18, RZ ;  /* 0x0000001207027210 */ /* 0x001fc80007f9e0ff */
[----:B------:R-:W-:Y:S02]  /*a4620*/  LEA.HI.X.SX32 R3, R7, R17, 0x1, P4 ;  /* 0x0000001107037211 */ /* 0x000fe400020f0eff */
[----:B------:R-:W3:Y:S04]  /*a4630*/  LDL.LU.64 R6, [R1+0x948] ;  /* 0x0009480001067983 */ /* 0x000ee80000300a00 */
        /* <DEDUP_REMOVED lines=17> */
[----:B0-----:R-:W-:-:S04]  /*a4750*/  IADD3 R2, P4, R22, R18, RZ ;  /* 0x0000001216027210 */ /* 0x001fc80007f9e0ff */
[----:B------:R-:W-:-:S05]  /*a4760*/  LEA.HI.X.SX32 R3, R22, R17, 0x1, P4 ;  /* 0x0000001116037211 */ /* 0x000fca00020f0eff */
[----:B------:R4:W-:Y:S01]  /*a4770*/  STL.64 [R1+0xf00], R2 ;  /* 0x000f000201007387 */ /* 0x0009e20000100a00 */
[----:B--2---:R-:W-:Y:S02]  /*a4780*/  LOP3.LUT P4, RZ, R4, 0x4000, RZ, 0xc0, !PT ;  /* 0x0000400004ff7812 */ /* 0x004fe4000788c0ff */
[----:B----4-:R-:W-:Y:S02]  /*a4790*/  PRMT R2, R5, 0x7771, RZ ;  /* 0x0000777105027816 */ /* 0x010fe400000000ff */
[----:B------:R-:W2:Y:S09]  /*a47a0*/  LDL.LU R5, [R1+0x27f0] ;  /* 0x0027f00001057983 */ /* 0x000eb20000300800 */
[----:B------:R0:W-:Y:S02]  /*a47b0*/  @P4 STG.E.U8 desc[UR32][R14.64], R2 ;  /* 0x000000020e004986 */ /* 0x0001e4000c101120 */
[----:B0-----:R-:W-:-:S05]  /*a47c0*/  PRMT R2, R19, 0x7770, RZ ;  /* 0x0000777013027816 */ /* 0x001fca00000000ff */
[----:B------:R0:W-:Y:S02]  /*a47d0*/  @P5 STG.E.U8 desc[UR32][R12.64], R2 ;  /* 0x000000020c005986 */ /* 0x0001e4000c101120 */
[----:B0-----:R-:W-:-:S05]  /*a47e0*/  PRMT R2, R19, 0x7771, RZ ;  /* 0x0000777113027816 */ /* 0x001fca00000000ff */
[----:B------:R3:W-:Y:S02]  /*a47f0*/  @P6 STG.E.U8 desc[UR32][R10.64], R2 ;  /* 0x000000020a006986 */ /* 0x0007e4000c101120 */
[----:B---3--:R-:W-:-:S05]  /*a4800*/  PRMT R2, R23, 0x7770, RZ ;  /* 0x0000777017027816 */ /* 0x008fca00000000ff */
[----:B------:R0:W-:Y:S02]  /*a4810*/  @P0 STG.E.U8 desc[UR32][R8.64], R2 ;  /* 0x0000000208000986 */ /* 0x0001e4000c101120 */
[----:B0-----:R-:W-:-:S05]  /*a4820*/  PRMT R2, R23, 0x7771, RZ ;  /* 0x0000777117027816 */ /* 0x001fca00000000ff */
[----:B------:R0:W-:Y:S04]  /*a4830*/  @P1 STG.E.U8 desc[UR32][R20.64], R2 ;  /* 0x0000000214001986 */ /* 0x0001e8000c101120 */
[----:B------:R-:W-:Y:S01]  /*a4840*/  STL [R1+0x27dc], R23 ;  /* 0x0027dc1701007387 */ /* 0x000fe20000100800 */
[----:B0-----:R-:W-:-:S03]  /*a4850*/  PRMT R2, R0, 0x7770, RZ ;  /* 0x0000777000027816 */ /* 0x001fc600000000ff */
[----:B------:R-:W3:Y:S04]  /*a4860*/  LDL.LU.64 R20, [R1+0x940] ;  /* 0x0009400001147983 */ /* 0x000ee80000300a00 */
[----:B------:R0:W-:Y:S04]  /*a4870*/  @P2 STG.E.U8 desc[UR32][R28.64], R2 ;  /* 0x000000021c002986 */ /* 0x0001e8000c101120 */
[----:B------:R-:W4:Y:S01]  /*a4880*/  LDL.LU.64 R12, [R1+0x938] ;  /* 0x00093800010c7983 */ /* 0x000f220000300a00 */
[----:B0-----:R-:W-:-:S03]  /*a4890*/  PRMT R2, R0, 0x7771, RZ ;  /* 0x0000777100027816 */ /* 0x001fc600000000ff */
[----:B------:R-:W4:Y:S04]  /*a48a0*/  LDL.LU.64 R28, [R1+0x930] ;  /* 0x00093000011c7983 */ /* 0x000f280000300a00 */
[----:B------:R-:W4:Y:S04]  /*a48b0*/  LDL.LU R22, [R1+0x50] ;  /* 0x0000500001167983 */ /* 0x000f280000300800 */
[----:B------:R-:W4:Y:S04]  /*a48c0*/  LDL.LU.64 R10, [R1+0x928] ;  /* 0x00092800010a7983 */ /* 0x000f280000300a00 */
[----:B------:R0:W-:Y:S04]  /*a48d0*/  @P3 STG.E.U8 desc[UR32][R6.64], R2 ;  /* 0x0000000206003986 */ /* 0x0001e8000c101120 */
[----:B------:R-:W4:Y:S04]  /*a48e0*/  LDL.LU.64 R8, [R1+0x920] ;  /* 0x0009200001087983 */ /* 0x000f280000300a00 */
[----:B0-----:R-:W4:Y:S04]  /*a48f0*/  LDL.LU R6, [R1+0x54] ;  /* 0x0000540001067983 */ /* 0x001f280000300800 */
[----:B------:R-:W3:Y:S01]  /*a4900*/  LDL.LU R19, [R1+0x4c] ;  /* 0x00004c0001137983 */ /* 0x000ee20000300800 */
[----:B------:R-:W-:-:S02]  /*a4910*/  LOP3.LUT P4, RZ, R16, 0x2, RZ, 0xc0, !PT ;  /* 0x0000000210ff7812 */ /* 0x000fc4000788c0ff */
[----:B------:R-:W-:-:S11]  /*a4920*/  LOP3.LUT R17, R17, 0xefffffff, RZ, 0xc0, !PT ;  /* 0xefffffff11117812 */ /* 0x000fd600078ec0ff */
[----:B------:R-:W-:Y:S02]  /*a4930*/  @P4 LOP3.LUT R17, R17, 0x10000000, RZ, 0xfc, !PT ;  /* 0x1000000011114812 */ /* 0x000fe400078efcff */
[----:B------:R-:W-:Y:S02]  /*a4940*/  LOP3.LUT P4, RZ, R16, 0x1, RZ, 0xc0, !PT ;  /* 0x0000000110ff7812 */ /* 0x000fe4000788c0ff */
        /* <DEDUP_REMOVED lines=12> */
[----:B------:R-:W-:Y:S02]  /*a4a10*/  LOP3.LUT R18, R18, 0xfffffffd, RZ, 0xc0, !PT ;  /* 0xfffffffd12127812 */ /* 0x000fe400078ec0ff */
[C---:B------:R-:W-:Y:S02]  /*a4a20*/  LOP3.LUT P0, RZ, R4.reuse, 0x200000, RZ, 0xc0, !PT ;  /* 0x0020000004ff7812 */ /* 0x040fe4000780c0ff */
[----:B------:R-:W-:-:S07]  /*a4a30*/  LOP3.LUT P1, RZ, R4, 0x400000, RZ, 0xc0, !PT ;  /* 0x0040000004ff7812 */ /* 0x000fce000782c0ff */
[----:B------:R-:W-:Y:S02]  /*a4a40*/  @P4 LOP3.LUT R18, R18, 0x2, RZ, 0xfc, !PT ;  /* 0x0000000212124812 */ /* 0x000fe400078efcff */
[----:B------:R-:W-:Y:S02]  /*a4a50*/  LOP3.LUT P4, RZ, R4, 0x8000000, RZ, 0xc0, !PT ;  /* 0x0800000004ff7812 */ /* 0x000fe4000788c0ff */
[----:B------:R-:W-:Y:S02]  /*a4a60*/  LOP3.LUT R18, R18, 0xfffffffb, RZ, 0xc0, !PT ;  /* 0xfffffffb12127812 */ /* 0x000fe400078ec0ff */
[----:B------:R-:W-:Y:S01]  /*a4a70*/  LOP3.LUT P2, RZ, R4, 0x800000, RZ, 0xc0, !PT ;  /* 0x0080000004ff7812 */ /* 0x000fe2000784c0ff */
[----:B------:R-:W-:Y:S08]  /*a4a80*/  STL [R1+0x2710], R4 ;  /* 0x0027100401007387 */ /* 0x000ff00000100800 */
[----:B------:R-:W-:-:S02]  /*a4a90*/  @P4 LOP3.LUT R18, R18, 0x4, RZ, 0xfc, !PT ;  /* 0x0000000412124812 */ /* 0x000fc400078efcff */
[----:B------:R-:W-:Y:S01]  /*a4aa0*/  LOP3.LUT P4, RZ, R4, 0x4000000, RZ, 0xc0, !PT ;  /* 0x0400000004ff7812 */ /* 0x000fe2000788c0ff */
[----:B--2---:R-:W-:Y:S01]  /*a4ab0*/  STL [R1+0x2748], R5 ;  /* 0x0027480501007387 */ /* 0x004fe20000100800 */
[----:B------:R-:W-:Y:S02]  /*a4ac0*/  LOP3.LUT R18, R18, 0xfffffff7, RZ, 0xc0, !PT ;  /* 0xfffffff712127812 */ /* 0x000fe400078ec0ff */
[----:B------:R-:W-:-:S09]  /*a4ad0*/  LOP3.LUT P3, RZ, R4, 0x1000000, RZ, 0xc0, !PT ;  /* 0x0100000004ff7812 */ /* 0x000fd2000786c0ff */
[----:B------:R-:W-:Y:S02]  /*a4ae0*/  @P4 LOP3.LUT R18, R18, 0x8, RZ, 0xfc, !PT ;  /* 0x0000000812124812 */ /* 0x000fe400078efcff */
[----:B------:R-:W-:Y:S02]  /*a4af0*/  LOP3.LUT P4, RZ, R4, 0x2000000, RZ, 0xc0, !PT ;  /* 0x0200000004ff7812 */ /* 0x000fe4000788c0ff */
[----:B---3--:R-:W-:-:S05]  /*a4b00*/  PRMT R2, R19, 0x7770, RZ ;  /* 0x0000777013027816 */ /* 0x008fca00000000ff */
[----:B------:R0:W-:Y:S02]  /*a4b10*/  @P0 STG.E.U8 desc[UR32][R20.64], R2 ;  /* 0x0000000214000986 */ /* 0x0001e4000c101120 */
[----:B0-----:R-:W-:Y:S02]  /*a4b20*/  PRMT R2, R19, 0x7771, RZ ;  /* 0x0000777113027816 */ /* 0x001fe400000000ff */
[----:B------:R-:W2:Y:S04]  /*a4b30*/  LDL.LU.64 R20, [R1+0x918] ;  /* 0x0009180001147983 */ /* 0x000ea80000300a00 */
[----:B----4-:R0:W-:Y:S04]  /*a4b40*/  @P1 STG.E.U8 desc[UR32][R12.64], R2 ;  /* 0x000000020c001986 */ /* 0x0101e8000c101120 */
[----:B------:R-:W3:Y:S01]  /*a4b50*/  LDL.LU R7, [R1+0x58] ;  /* 0x0000580001077983 */ /* 0x000ee20000300800 */
[----:B0-----:R-:W-:-:S05]  /*a4b60*/  PRMT R2, R22, 0x7772, RZ ;  /* 0x0000777216027816 */ /* 0x001fca00000000ff */
[----:B------:R0:W-:Y:S04]  /*a4b70*/  @P2 STG.E.U8 desc[UR32][R28.64], R2 ;  /* 0x000000021c002986 */ /* 0x0001e8000c101120 */
[----:B0-----:R-:W4:Y:S04]  /*a4b80*/  LDL.LU.64 R28, [R1+0x910] ;  /* 0x00091000011c7983 */ /* 0x001f280000300a00 */
[----:B------:R0:W-:Y:S04]  /*a4b90*/  STL.64 [R1+0x27e8], R24 ;  /* 0x0027e81801007387 */ /* 0x0001e80000100a00 */
[----:B0-----:R-:W4:Y:S04]  /*a4ba0*/  LDL.LU.64 R24, [R1+0x908] ;  /* 0x0009080001187983 */ /* 0x001f280000300a00 */
[----:B------:R-:W4:Y:S04]  /*a4bb0*/  LDL.LU R23, [R1+0x5c] ;  /* 0x00005c0001177983 */ /* 0x000f280000300800 */
[----:B------:R-:W2:Y:S04]  /*a4bc0*/  LDL.LU R4, [R1+0x40] ;  /* 0x0000400001047983 */ /* 0x000ea80000300800 */
[----:B--2---:R0:W-:Y:S04]  /*a4bd0*/  STL [R1+0x27d8], R4 ;  /* 0x0027d80401007387 */ /* 0x0041e80000100800 */
[----:B0-----:R-:W2:Y:S01]  /*a4be0*/  LDL.LU.64 R4, [R1+0x8f8] ;  /* 0x0008f80001047983 */ /* 0x001ea20000300a00 */
[----:B------:R-:W-:-:S05]  /*a4bf0*/  PRMT R2, R22, 0x7773, RZ ;  /* 0x0000777316027816 */ /* 0x000fca00000000ff */
[----:B------:R0:W-:Y:S02]  /*a4c00*/  @P3 STG.E.U8 desc[UR32][R10.64], R2 ;  /* 0x000000020a003986 */ /* 0x0001e4000c101120 */
[----:B0-----:R-:W-:-:S05]  /*a4c10*/  PRMT R2, R6, 0x7772, RZ ;  /* 0x0000777206027816 */ /* 0x001fca00000000ff */
[----:B------:R0:W-:Y:S01]  /*a4c20*/  @P4 STG.E.U8 desc[UR32][R8.64], R2 ;  /* 0x0000000208004986 */ /* 0x0001e2000c101120 */
[----:B------:R-:W-:Y:S02]  /*a4c30*/  LOP3.LUT P4, RZ, R18, 0x8, RZ, 0xc0, !PT ;  /* 0x0000000812ff7812 */ /* 0x000fe4000788c0ff */
[----:B0-----:R-:W-:Y:S01]  /*a4c40*/  PRMT R2, R6, 0x7773, RZ ;  /* 0x0000777306027816 */ /* 0x001fe200000000ff */
[----:B--2---:R0:W-:Y:S04]  /*a4c50*/  STL.64 [R1+0x27e0], R4 ;  /* 0x0027e00401007387 */ /* 0x0041e80000100a00 */
[----:B0-----:R-:W2:Y:S04]  /*a4c60*/  LDL.LU.64 R4, [R1+0x900] ;  /* 0x0009000001047983 */ /* 0x001ea80000300a00 */
[----:B------:R-:W2:Y:S04]  /*a4c70*/  LDL.LU.64 R14, [R1+0x8e8] ;  /* 0x0008e800010e7983 */ /* 0x000ea80000300a00 */
[----:B------:R3:W-:Y:S01]  /*a4c80*/  @P4 STG.E.U8 desc[UR32][R20.64], R2 ;  /* 0x0000000214004986 */ /* 0x0007e2000c101120 */
[----:B------:R-:W-:-:S02]  /*a4c90*/  LOP3.LUT P4, RZ, R18, 0x4, RZ, 0xc0, !PT ;  /* 0x0000000412ff7812 */ /* 0x000fc4000788c0ff */
[----:B---3--:R-:W-:-:S11]  /*a4ca0*/  PRMT R2, R7, 0x7772, RZ ;  /* 0x0000777207027816 */ /* 0x008fd600000000ff */
[----:B----4-:R-:W-:Y:S01]  /*a4cb0*/  @P4 STG.E.U8 desc[UR32][R28.64], R2 ;  /* 0x000000021c004986 */ /* 0x010fe2000c101120 */
[----:B------:R-:W-:Y:S02]  /*a4cc0*/  LOP3.LUT P4, RZ, R18, 0x2, RZ, 0xc0, !PT ;  /* 0x0000000212ff7812 */ /* 0x000fe4000788c0ff */
[----:B------:R-:W-:-:S11]  /*a4cd0*/  PRMT R6, R7, 0x7773, RZ ;  /* 0x0000777307067816 */ /* 0x000fd600000000ff */
[----:B------:R-:W-:Y:S01]  /*a4ce0*/  @P4 STG.E.U8 desc[UR32][R24.64], R6 ;  /* 0x0000000618004986 */ /* 0x000fe2000c101120 */
[----:B------:R-:W-:Y:S02]  /*a4cf0*/  LOP3.LUT P4, RZ, R18, 0x1, RZ, 0xc0, !PT ;  /* 0x0000000112ff7812 */ /* 0x000fe4000788c0ff */
[----:B------:R-:W-:Y:S01]  /*a4d00*/  PRMT R18, R23, 0x7772, RZ ;  /* 0x0000777217127816 */ /* 0x000fe200000000ff */
[----:B--2---:R0:W-:Y:S04]  /*a4d10*/  STL.64 [R1+0x27d0], R14 ;  /* 0x0027d00e01007387 */ /* 0x0041e80000100a00 */
[----:B0-----:R-:W2:Y:S04]  /*a4d20*/  LDL.LU.64 R14, [R1+0x8f0] ;  /* 0x0008f000010e7983 */ /* 0x001ea80000300a00 */
[----:B------:R-:W3:Y:S04]  /*a4d30*/  LDL.LU.64 R12, [R1+0x8e0] ;  /* 0x0008e000010c7983 */ /* 0x000ee80000300a00 */
[----:B------:R-:W4:Y:S04]  /*a4d40*/  LDL.LU.64 R10, [R1+0x8d8] ;  /* 0x0008d800010a7983 */ /* 0x000f280000300a00 */
[----:B------:R-:W4:Y:S04]  /*a4d50*/  LDL.LU.64 R8, [R1+0x8d0] ;  /* 0x0008d00001087983 */ /* 0x000f280000300a00 */
[----:B------:R-:W4:Y:S04]  /*a4d60*/  LDL.LU R22, [R1+0x30] ;  /* 0x0000300001167983 */ /* 0x000f280000300800 */
[----:B------:R-:W4:Y:S04]  /*a4d70*/  LDL.LU.64 R20, [R1+0x8c8] ;  /* 0x0008c80001147983 */ /* 0x000f280000300a00 */
[----:B------:R-:W4:Y:S04]  /*a4d80*/  LDL.LU.64 R28, [R1+0x8c0] ;  /* 0x0008c000011c7983 */ /* 0x000f280000300a00 */
[----:B------:R-:W4:Y:S04]  /*a4d90*/  LDL.LU.64 R2, [R1+0x8b8] ;  /* 0x0008b80001027983 */ /* 0x000f280000300a00 */
[----:B------:R-:W4:Y:S04]  /*a4da0*/  LDL.LU.64 R24, [R1+0x27e8] ;  /* 0x0027e80001187983 */ /* 0x000f280000300a00 */
[----:B------:R-:W4:Y:S04]  /*a4db0*/  LDL.LU.64 R6, [R1+0x8b0] ;  /* 0x0008b00001067983 */ /* 0x000f280000300a00 */
[----:B------:R0:W-:Y:S04]  /*a4dc0*/  @P4 STG.E.U8 desc[UR32][R4.64], R18 ;  /* 0x0000001204004986 */ /* 0x0001e8000c101120 */
[----:B0-----:R-:W2:Y:S01]  /*a4dd0*/  LDL.LU.64 R4, [R1+0x27e0] ;  /* 0x0027e00001047983 */ /* 0x001ea20000300a00 */
[----:B------:R-:W-:-:S02]  /*a4de0*/  LOP3.LUT P4, RZ, R17, 0x80000000, RZ, 0xc0, !PT ;  /* 0x8000000011ff7812 */ /* 0x000fc4000788c0ff */
[----:B------:R-:W-:Y:S02]  /*a4df0*/  PRMT R18, R23, 0x7773, RZ ;  /* 0x0000777317127816 */ /* 0x000fe400000000ff */
[----:B------:R-:W3:Y:S09]  /*a4e00*/  LDL.LU R23, [R1+0x27dc] ;  /* 0x0027dc0001177983 */ /* 0x000ef20000300800 */
[----:B--2---:R0:W-:Y:S04]  /*a4e10*/  @P4 STG.E.U8 desc[UR32][R4.64], R18 ;  /* 0x0000001204004986 */ /* 0x0041e8000c101120 */
[----:B0-----:R-:W2:Y:S01]  /*a4e20*/  LDL.LU R4, [R1+0x27d8] ;  /* 0x0027d80001047983 */ /* 0x001ea20000300800 */
[----:B------:R-:W-:-:S02]  /*a4e30*/  LOP3.LUT P4, RZ, R17, 0x40000000, RZ, 0xc0, !PT ;  /* 0x4000000011ff7812 */ /* 0x000fc4000788c0ff */
[----:B--2---:R-:W-:-:S11]  /*a4e40*/  PRMT R18, R4, 0x7772, RZ ;  /* 0x0000777204127816 */ /* 0x004fd600000000ff */
[----:B------:R0:W-:Y:S04]  /*a4e50*/  @P4 STG.E.U8 desc[UR32][R14.64], R18 ;  /* 0x000000120e004986 */ /* 0x0001e8000c101120 */
[----:B0-----:R-:W2:Y:S01]  /*a4e60*/  LDL.LU.64 R14, [R1+0x27d0] ;  /* 0x0027d000010e7983 */ /* 0x001ea20000300a00 */
[----:B------:R-:W-:Y:S02]  /*a4e70*/  LOP3.LUT P4, RZ, R17, 0x20000000, RZ, 0xc0, !PT ;  /* 0x2000000011ff7812 */ /* 0x000fe4000788c0ff */
[----:B------:R-:W-:Y:S02]  /*a4e80*/  PRMT R18, R4, 0x7773, RZ ;  /* 0x0000777304127816 */ /* 0x000fe400000000ff */
[C---:B------:R-:W-:Y:S02]  /*a4e90*/  LOP3.LUT P5, RZ, R16.reuse, 0x4, RZ, 0xc0, !PT ;  /* 0x0000000410ff7812 */ /* 0x040fe400078ac0ff */
[----:B------:R-:W-:-:S02]  /*a4ea0*/  LOP3.LUT P6, RZ, R16, 0x8, RZ, 0xc0, !PT ;  /* 0x0000000810ff7812 */ /* 0x000fc400078cc0ff */
[C---:B------:R-:W-:Y:S02]  /*a4eb0*/  LOP3.LUT P0, RZ, R16.reuse, 0x10, RZ, 0xc0, !PT ;  /* 0x0000001010ff7812 */ /* 0x040fe4000780c0ff */
[C---:B------:R-:W-:Y:S02]  /*a4ec0*/  LOP3.LUT P1, RZ, R16.reuse, 0x20, RZ, 0xc0, !PT ;  /* 0x0000002010ff7812 */ /* 0x040fe4000782c0ff */
[C---:B------:R-:W-:Y:S02]  /*a4ed0*/  LOP3.LUT P2, RZ, R16.reuse, 0x40, RZ, 0xc0, !PT ;  /* 0x0000004010ff7812 */ /* 0x040fe4000784c0ff */
[----:B------:R-:W-:Y:S01]  /*a4ee0*/  LOP3.LUT P3, RZ, R16, 0x80, RZ, 0xc0, !PT ;  /* 0x0000008010ff7812 */ /* 0x000fe2000786c0ff */
[----:B--2---:R3:W-:Y:S01]  /*a4ef0*/  @P4 STG.E.U8 desc[UR32][R14.64], R18 ;  /* 0x000000120e004986 */ /* 0x0047e2000c101120 */
[----:B------:R-:W-:Y:S02]  /*a4f00*/  LOP3.LUT P4, RZ, R17, 0x10000000, RZ, 0xc0, !PT ;  /* 0x1000000011ff7812 */ /* 0x000fe4000788c0ff */
[----:B---3--:R-:W-:-:S11]  /*a4f10*/  PRMT R18, R23, 0x7772, RZ ;  /* 0x0000777217127816 */ /* 0x008fd600000000ff */
[----:B------:R0:W-:Y:S02]  /*a4f20*/  @P4 STG.E.U8 desc[UR32][R12.64], R18 ;  /* 0x000000120c004986 */ /* 0x0001e4000c101120 */
[----:B0-----:R-:W-:-:S05]  /*a4f30*/  PRMT R18, R23, 0x7773, RZ ;  /* 0x0000777317127816 */ /* 0x001fca00000000ff */
[----:B----4-:R0:W-:Y:S02]  /*a4f40*/  @P5 STG.E.U8 desc[UR32][R10.64], R18 ;  /* 0x000000120a005986 */ /* 0x0101e4000c101120 */
[----:B0-----:R-:W-:-:S05]  /*a4f50*/  PRMT R18, R0, 0x7772, RZ ;  /* 0x0000777200127816 */ /* 0x001fca00000000ff */
[----:B------:R0:W-:Y:S02]  /*a4f60*/  @P6 STG.E.U8 desc[UR32][R8.64], R18 ;  /* 0x0000001208006986 */ /* 0x0001e4000c101120 */
[----:B0-----:R-:W-:Y:S02]  /*a4f70*/  PRMT R18, R0, 0x7773, RZ ;  /* 0x0000777300127816 */ /* 0x001fe400000000ff */
[----:B------:R-:W2:Y:S04]  /*a4f80*/  LDL.LU.64 R8, [R1+0x8a8] ;  /* 0x0008a80001087983 */ /* 0x000ea80000300a00 */
[----:B------:R0:W-:Y:S02]  /*a4f90*/  @P0 STG.E.U8 desc[UR32][R20.64], R18 ;  /* 0x0000001214000986 */ /* 0x0001e4000c101120 */
[----:B0-----:R-:W-:-:S02]  /*a4fa0*/  PRMT R18, R19, 0x7772, RZ ;  /* 0x0000777213127816 */ /* 0x001fc400000000ff */
[----:B------:R-:W3:Y:S04]  /*a4fb0*/  LDL.LU.64 R20, [R1+0x8a0] ;  /* 0x0008a00001147983 */ /* 0x000ee80000300a00 */
[----:B------:R0:W-:Y:S04]  /*a4fc0*/  @P1 STG.E.U8 desc[UR32][R28.64], R18 ;  /* 0x000000121c001986 */ /* 0x0001e8000c101120 */
[----:B------:R-:W4:Y:S04]  /*a4fd0*/  LDL.LU.64 R12, [R1+0x898] ;  /* 0x00089800010c7983 */ /* 0x000f280000300a00 */
[----:B------:R-:W4:Y:S01]  /*a4fe0*/  LDL.LU.64 R10, [R1+0x890] ;  /* 0x00089000010a7983 */ /* 0x000f220000300a00 */
[----:B0-----:R-:W-:-:S05]  /*a4ff0*/  PRMT R18, R19, 0x7773, RZ ;  /* 0x0000777313127816 */ /* 0x001fca00000000ff */
[----:B------:R0:W-:Y:S02]  /*a5000*/  @P2 STG.E.U8 desc[UR32][R2.64], R18 ;  /* 0x0000001202002986 */ /* 0x0001e4000c101120 */
[----:B0-----:R-:W-:-:S05]  /*a5010*/  PRMT R18, R22, 0x7770, RZ ;  /* 0x0000777016127816 */ /* 0x001fca00000000ff */
[----:B------:R0:W-:Y:S04]  /*a5020*/  @P3 STG.E.U8 desc[UR32][R6.64], R18 ;  /* 0x0000001206003986 */ /* 0x0001e8000c101120 */
[----:B0-----:R-:W4:Y:S04]  /*a5030*/  LDL.LU.64 R6, [R1+0x888] ;  /* 0x0008880001067983 */ /* 0x001f280000300a00 */
[----:B------:R-:W3:Y:S01]  /*a5040*/  LDL.LU R23, [R1+0x34] ;  /* 0x0000340001177983 */ /* 0x000ee20000300800 */
[C---:B------:R-:W-:Y:S02]  /*a5050*/  LOP3.LUT P0, RZ, R16.reuse, 0x100, RZ, 0xc0, !PT ;  /* 0x0000010010ff7812 */ /* 0x040fe4000780c0ff */
[----:B------:R-:W-:Y:S01]  /*a5060*/  LOP3.LUT P1, RZ, R16, 0x200, RZ, 0xc0, !PT ;  /* 0x0000020010ff7812 */ /* 0x000fe2000782c0ff */
[----:B------:R-:W4:Y:S01]  /*a5070*/  LDL.LU R28, [R1+0x38] ;  /* 0x00003800011c7983 */ /* 0x000f220000300800 */
[----:B------:R-:W-:-:S03]  /*a5080*/  PRMT R18, R22, 0x7771, RZ ;  /* 0x0000777116127816 */ /* 0x000fc600000000ff */
[----:B------:R-:W4:Y:S04]  /*a5090*/  LDL.LU R2, [R1+0x3c] ;  /* 0x00003c0001027983 */ /* 0x000f280000300800 */
[----:B------:R-:W4:Y:S04]  /*a50a0*/  LDL.LU R0, [R1+0x20] ;  /* 0x0000200001007983 */ /* 0x000f280000300800 */
[----:B------:R-:W4:Y:S04]  /*a50b0*/  LDL.LU R29, [R1+0x24] ;  /* 0x00002400011d7983 */ /* 0x000f280000300800 */
[----:B--2---:R0:W-:Y:S04]  /*a50c0*/  @P0 STG.E.U8 desc[UR32][R8.64], R18 ;  /* 0x0000001208000986 */ /* 0x0041e8000c101120 */
[----:B0-----:R-:W2:Y:S01]  /*a50d0*/  LDL.LU.64 R8, [R1+0x880] ;  /* 0x0008800001087983 */ /* 0x001ea20000300a00 */
[----:B---3--:R-:W-:-:S05]  /*a50e0*/  PRMT R18, R23, 0x7770, RZ ;  /* 0x0000777017127816 */ /* 0x008fca00000000ff */
[----:B------:R0:W-:Y:S04]  /*a50f0*/  @P1 STG.E.U8 desc[UR32][R20.64], R18 ;  /* 0x0000001214001986 */ /* 0x0001e8000c101120 */
[----:B0-----:R-:W3:Y:S01]  /*a5100*/  LDL.LU.64 R20, [R1+0x878] ;  /* 0x0008780001147983 */ /* 0x001ee20000300a00 */
[----:B------:R-:W-:-:S03]  /*a5110*/  PRMT R18, R23, 0x7771, RZ ;  /* 0x0000777117127816 */ /* 0x000fc600000000ff */
[----:B------:R-:W-:Y:S04]  /*a5120*/  STL.64 [R1+0x27b0], R22 ;  /* 0x0027b01601007387 */ /* 0x000fe80000100a00 */
[----:B------:R0:W-:Y:S04]  /*a5130*/  STL.64 [R1+0x27c8], R24 ;  /* 0x0027c81801007387 */ /* 0x0001e80000100a00 */
[----:B0-----:R-:W3:Y:S04]  /*a5140*/  LDL.LU.64 R24, [R1+0x870] ;  /* 0x0008700001187983 */ /* 0x001ee80000300a00 */
[----:B------:R-:W3:Y:S04]  /*a5150*/  LDL.LU R3, [R1+0x2c] ;  /* 0x00002c0001037983 */ /* 0x000ee80000300800 */
[----:B------:R-:W4:Y:S04]  /*a5160*/  LDL.LU.64 R22, [R1+0x858] ;  /* 0x0008580001167983 */ /* 0x000f280000300a00 */
[----:B----4-:R0:W-:Y:S04]  /*a5170*/  STL.64 [R1+0x27b8], R22 ;  /* 0x0027b81601007387 */ /* 0x0101e80000100a00 */
[----:B0-----:R-:W4:Y:S01]  /*a5180*/  LDL.LU.64 R22, [R1+0x860] ;  /* 0x0008600001167983 */ /* 0x001f220000300a00 */
        /* <DEDUP_REMOVED lines=18> */
[C---:B------:R-:W-:Y:S01]  /*a52b0*/  LOP3.LUT P4, RZ, R16.reuse, 0x4000, RZ, 0xc0, !PT ;  /* 0x0000400010ff7812 */ /* 0x040fe2000788c0ff */
[----:B----4-:R0:W-:Y:S04]  /*a52c0*/  STL.64 [R1+0x27c0], R22 ;  /* 0x0027c01601007387 */ /* 0x0101e80000100a00 */
[----:B0-----:R-:W4:Y:S01]  /*a52d0*/  LDL.LU.64 R22, [R1+0x868] ;  /* 0x0008680001167983 */ /* 0x001f220000300a00 */
[----:B------:R-:W-:Y:S02]  /*a52e0*/  LOP3.LUT R17, R17, 0xfbffffff, RZ, 0xc0, !PT ;  /* 0xfbffffff11117812 */ /* 0x000fe400078ec0ff */
[----:B------:R-:W-:Y:S01]  /*a52f0*/  LOP3.LUT P2, RZ, R16, 0x400, RZ, 0xc0, !PT ;  /* 0x0000040010ff7812 */ /* 0x000fe2000784c0ff */
[----:B------:R-:W4:Y:S04]  /*a5300*/  LDL R19, [R1+0x28] ;  /* 0x0000280001137983 */ /* 0x000f280000100800 */
[----:B------:R-:W-:-:S02]  /*a5310*/  @P4 LOP3.LUT R17, R17, 0x4000000, RZ, 0xfc, !PT ;  /* 0x0400000011114812 */ /* 0x000fc400078efcff */
[C---:B------:R-:W-:Y:S02]  /*a5320*/  LOP3.LUT P4, RZ, R16.reuse, 0x2000, RZ, 0xc0, !PT ;  /* 0x0000200010ff7812 */ /* 0x040fe4000788c0ff */
[----:B------:R-:W-:Y:S02]  /*a5330*/  LOP3.LUT P3, RZ, R16, 0x800, RZ, 0xc0, !PT ;  /* 0x0000080010ff7812 */ /* 0x000fe4000786c0ff */
[----:B------:R-:W-:Y:S02]  /*a5340*/  LOP3.LUT R17, R17, 0xf7ffffff, RZ, 0xc0, !PT ;  /* 0xf7ffffff11117812 */ /* 0x000fe400078ec0ff */
[----:B------:R0:W-:Y:S07]  /*a5350*/  @P2 STG.E.U8 desc[UR32][R12.64], R18 ;  /* 0x000000120c002986 */ /* 0x0001ee000c101120 */
[----:B------:R-:W-:-:S02]  /*a5360*/  @P4 LOP3.LUT R17, R17, 0x8000000, RZ, 0xfc, !PT ;  /* 0x0800000011114812 */ /* 0x000fc400078efcff */
[----:B------:R-:W-:Y:S02]  /*a5370*/  LOP3.LUT P4, RZ, R16, 0x1000, RZ, 0xc0, !PT ;  /* 0x0000100010ff7812 */ /* 0x000fe4000788c0ff */
[----:B0-----:R-:W-:-:S05]  /*a5380*/  PRMT R18, R28, 0x7770, RZ ;  /* 0x000077701c127816 */ /* 0x001fca00000000ff */
[----:B------:R0:W-:Y:S02]  /*a5390*/  @P3 STG.E.U8 desc[UR32][R10.64], R18 ;  /* 0x000000120a003986 */ /* 0x0001e4000c101120 */
[----:B0-----:R-:W-:-:S05]  /*a53a0*/  PRMT R18, R28, 0x7771, RZ ;  /* 0x000077711c127816 */ /* 0x001fca00000000ff */
[----:B------:R0:W-:Y:S01]  /*a53b0*/  @P4 STG.E.U8 desc[UR32][R6.64], R18 ;  /* 0x0000001206004986 */ /* 0x0001e2000c101120 */
[C---:B------:R-:W-:Y:S02]  /*a53c0*/  LOP3.LUT P4, RZ, R17.reuse, 0x8000000, RZ, 0xc0, !PT ;  /* 0x0800000011ff7812 */ /* 0x040fe4000788c0ff */
[----:B0-----:R-:W-:Y:S01]  /*a53d0*/  PRMT R18, R2, 0x7770, RZ ;  /* 0x0000777002127816 */ /* 0x001fe200000000ff */
[----:B------:R-:W4:Y:S10]  /*a53e0*/  LDL.LU.64 R6, [R1+0x850] ;  /* 0x0008500001067983 */ /* 0x000f340000300a00 */
[----:B--2---:R0:W-:Y:S01]  /*a53f0*/  @P4 STG.E.U8 desc[UR32][R8.64], R18 ;  /* 0x0000001208004986 */ /* 0x0041e2000c101120 */
[----:B------:R-:W-:-:S03]  /*a5400*/  LOP3.LUT P4, RZ, R17, 0x4000000, RZ, 0xc0, !PT ;  /* 0x0400000011ff7812 */ /* 0x000fc6000788c0ff */
[----:B------:R-:W2:Y:S04]  /*a5410*/  LDL.LU.64 R4, [R1+0x848] ;  /* 0x0008480001047983 */ /* 0x000ea80000300a00 */
[----:B------:R-:W2:Y:S01]  /*a5420*/  LDL.LU.64 R14, [R1+0x840] ;  /* 0x00084000010e7983 */ /* 0x000ea20000300a00 */
[----:B0-----:R-:W-:-:S03]  /*a5430*/  PRMT R18, R2, 0x7771, RZ ;  /* 0x0000777102127816 */ /* 0x001fc600000000ff */
[----:B------:R-:W2:Y:S04]  /*a5440*/  LDL.LU.64 R12, [R1+0x838] ;  /* 0x00083800010c7983 */ /* 0x000ea80000300a00 */
[----:B---3--:R0:W-:Y:S01]  /*a5450*/  @P4 STG.E.U8 desc[UR32][R20.64], R18 ;  /* 0x0000001214004986 */ /* 0x0081e2000c101120 */
[----:B------:R-:W-:-:S03]  /*a5460*/  LOP3.LUT P4, RZ, R17, 0x2000000, RZ, 0xc0, !PT ;  /* 0x0200000011ff7812 */ /* 0x000fc6000788c0ff */
[----:B------:R-:W3:Y:S04]  /*a5470*/  LDL.LU.64 R10, [R1+0x830] ;  /* 0x00083000010a7983 */ /* 0x000ee80000300a00 */
[----:B------:R-:W3:Y:S01]  /*a5480*/  LDL.LU.64 R8, [R1+0x828] ;  /* 0x0008280001087983 */ /* 0x000ee20000300a00 */
[----:B0-----:R-:W-:-:S03]  /*a5490*/  PRMT R18, R0, 0x7770, RZ ;  /* 0x0000777000127816 */ /* 0x001fc600000000ff */
[----:B------:R-:W3:Y:S04]  /*a54a0*/  LDL.LU.64 R20, [R1+0x820] ;  /* 0x0008200001147983 */ /* 0x000ee80000300a00 */
[----:B------:R0:W-:Y:S01]  /*a54b0*/  @P4 STG.E.U8 desc[UR32][R24.64], R18 ;  /* 0x0000001218004986 */ /* 0x0001e2000c101120 */
[C---:B------:R-:W-:Y:S02]  /*a54c0*/  LOP3.LUT P4, RZ, R17.reuse, 0x1000000, RZ, 0xc0, !PT ;  /* 0x0100000011ff7812 */ /* 0x040fe4000788c0ff */
[----:B0-----:R-:W-:Y:S01]  /*a54d0*/  PRMT R18, R0, 0x7771, RZ ;  /* 0x0000777100127816 */ /* 0x001fe200000000ff */
[----:B------:R-:W3:Y:S10]  /*a54e0*/  LDL.LU.64 R24, [R1+0x27c8] ;  /* 0x0027c80001187983 */ /* 0x000ef40000300a00 */
[----:B----4-:R0:W-:Y:S04]  /*a54f0*/  @P4 STG.E.U8 desc[UR32][R22.64], R18 ;  /* 0x0000001216004986 */ /* 0x0101e8000c101120 */
[----:B0-----:R-:W4:Y:S01]  /*a5500*/  LDL.LU.64 R22, [R1+0x27c0] ;  /* 0x0027c00001167983 */ /* 0x001f220000300a00 */
[----:B------:R-:W-:-:S02]  /*a5510*/  LOP3.LUT P4, RZ, R17, 0x800000, RZ, 0xc0, !PT ;  /* 0x0080000011ff7812 */ /* 0x000fc4000788c0ff */
[----:B------:R-:W-:-:S11]  /*a5520*/  PRMT R18, R29, 0x7770, RZ ;  /* 0x000077701d127816 */ /* 0x000fd600000000ff */
[----:B----4-:R0:W-:Y:S04]  /*a5530*/  @P4 STG.E.U8 desc[UR32][R22.64], R18 ;  /* 0x0000001216004986 */ /* 0x0101e8000c101120 */
[----:B0-----:R-:W4:Y:S01]  /*a5540*/  LDL.LU.64 R22, [R1+0x27b8] ;  /* 0x0027b80001167983 */ /* 0x001f220000300a00 */
[----:B------:R-:W-:Y:S02]  /*a5550*/  LOP3.LUT P4, RZ, R17, 0x400000, RZ, 0xc0, !PT ;  /* 0x0040000011ff7812 */ /* 0x000fe4000788c0ff */
[----:B------:R-:W-:Y:S02]  /*a5560*/  PRMT R18, R29, 0x7771, RZ ;  /* 0x000077711d127816 */ /* 0x000fe400000000ff */
[C---:B------:R-:W-:Y:S02]  /*a5570*/  LOP3.LUT P5, RZ, R16.reuse, 0x200000, RZ, 0xc0, !PT ;  /* 0x0020000010ff7812 */ /* 0x040fe400078ac0ff */
[----:B------:R-:W-:-:S07]  /*a5580*/  LOP3.LUT P6, RZ, R16, 0x400000, RZ, 0xc0, !PT ;  /* 0x0040000010ff7812 */ /* 0x000fce00078cc0ff */
[----:B----4-:R0:W-:Y:S01]  /*a5590*/  @P4 STG.E.U8 desc[UR32][R22.64], R18 ;  /* 0x0000001216004986 */ /* 0x0101e2000c101120 */
[----:B------:R-:W-:-:S03]  /*a55a0*/  LOP3.LUT P4, RZ, R17, 0x200000, RZ, 0xc0, !PT ;  /* 0x0020000011ff7812 */ /* 0x000fc6000788c0ff */
[----:B0-----:R-:W4:Y:S01]  /*a55b0*/  LDL.LU.64 R22, [R1+0x27b0] ;  /* 0x0027b00001167983 */ /* 0x001f220000300a00 */
[----:B------:R-:W-:-:S09]  /*a55c0*/  PRMT R18, R19, 0x7770, RZ ;  /* 0x0000777013127816 */ /* 0x000fd200000000ff */
[----:B------:R0:W-:Y:S04]  /*a55d0*/  @P4 STG.E.U8 desc[UR32][R6.64], R18 ;  /* 0x0000001206004986 */ /* 0x0001e8000c101120 */
[----:B0-----:R-:W3:Y:S01]  /*a55e0*/  LDL.LU.64 R6, [R1+0x27a8] ;  /* 0x0027a80001067983 */ /* 0x001ee20000300a00 */
[----:B------:R-:W-:Y:S02]  /*a55f0*/  LOP3.LUT P4, RZ, R17, 0x100000, RZ, 0xc0, !PT ;  /* 0x0010000011ff7812 */ /* 0x000fe4000788c0ff */
[----:B------:R-:W-:Y:S02]  /*a5600*/  PRMT R18, R19, 0x7771, RZ ;  /* 0x0000777113127816 */ /* 0x000fe400000000ff */
[C---:B------:R-:W-:Y:S01]  /*a5610*/  LOP3.LUT P0, RZ, R16.reuse, 0x800000, RZ, 0xc0, !PT ;  /* 0x0080000010ff7812 */ /* 0x040fe2000780c0ff */
[----:B------:R-:W3:Y:S08]  /*a5620*/  LDL.LU R19, [R1+0x27a0] ;  /* 0x0027a00001137983 */ /* 0x000ef00000300800 */
[----:B--2---:R0:W-:Y:S01]  /*a5630*/  @P4 STG.E.U8 desc[UR32][R4.64], R18 ;  /* 0x0000001204004986 */ /* 0x0041e2000c101120 */
[----:B------:R-:W-:-:S02]  /*a5640*/  LOP3.LUT P1, RZ, R16, 0x1000000, RZ, 0xc0, !PT ;  /* 0x0100000010ff7812 */ /* 0x000fc4000782c0ff */
[----:B0-----:R-:W-:-:S05]  /*a5650*/  PRMT R18, R3, 0x7770, RZ ;  /* 0x0000777003127816 */ /* 0x001fca00000000ff */
[----:B------:R0:W-:Y:S01]  /*a5660*/  @P5 STG.E.U8 desc[UR32][R14.64], R18 ;  /* 0x000000120e005986 */ /* 0x0001e2000c101120 */
[----:B------:R-:W-:Y:S02]  /*a5670*/  LOP3.LUT P2, RZ, R16, 0x2000000, RZ, 0xc0, !PT ;  /* 0x0200000010ff7812 */ /* 0x000fe4000784c0ff */
[----:B0-----:R-:W-:-:S05]  /*a5680*/  PRMT R18, R3, 0x7771, RZ ;  /* 0x0000777103127816 */ /* 0x001fca00000000ff */
[----:B------:R4:W-:Y:S01]  /*a5690*/  @P6 STG.E.U8 desc[UR32][R12.64], R18 ;  /* 0x000000120c006986 */ /* 0x0009e2000c101120 */
[----:B------:R-:W-:Y:S02]  /*a56a0*/  LOP3.LUT P3, RZ, R16, 0x4000000, RZ, 0xc0, !PT ;  /* 0x0400000010ff7812 */ /* 0x000fe4000786c0ff */
[----:B----4-:R-:W-:-:S05]  /*a56b0*/  PRMT R18, R22, 0x7772, RZ ;  /* 0x0000777216127816 */ /* 0x010fca00000000ff */
[----:B---3--:R0:W-:Y:S02]  /*a56c0*/  @P0 STG.E.U8 desc[UR32][R10.64], R18 ;  /* 0x000000120a000986 */ /* 0x0081e4000c101120 */
[----:B0-----:R-:W-:-:S05]  /*a56d0*/  PRMT R18, R22, 0x7773, RZ ;  /* 0x0000777316127816 */ /* 0x001fca00000000ff */
[----:B------:R0:W-:Y:S02]  /*a56e0*/  @P1 STG.E.U8 desc[UR32][R8.64], R18 ;  /* 0x0000001208001986 */ /* 0x0001e4000c101120 */
[----:B0-----:R-:W-:-:S05]  /*a56f0*/  PRMT R18, R23, 0x7772, RZ ;  /* 0x0000777217127816 */ /* 0x001fca00000000ff */
[----:B------:R0:W-:Y:S02]  /*a5700*/  @P2 STG.E.U8 desc[UR32][R20.64], R18 ;  /* 0x0000001214002986 */ /* 0x0001e4000c101120 */
[----:B0-----:R-:W-:-:S05]  /*a5710*/  PRMT R18, R23, 0x7773, RZ ;  /* 0x0000777317127816 */ /* 0x001fca00000000ff */
[----:B------:R0:W-:Y:S04]  /*a5720*/  @P3 STG.E.U8 desc[UR32][R6.64], R18 ;  /* 0x0000001206003986 */ /* 0x0001e8000c101120 */
[----:B0-----:R-:W2:Y:S04]  /*a5730*/  LDL.LU.64 R6, [R1+0x2798] ;  /* 0x0027980001067983 */ /* 0x001ea80000300a00 */
[----:B------:R-:W3:Y:S04]  /*a5740*/  LDL.LU.64 R8, [R1+0x810] ;  /* 0x0008100001087983 */ /* 0x000ee80000300a00 */
[----:B------:R-:W4:Y:S04]  /*a5750*/  LDL.LU.64 R12, [R1+0x808] ;  /* 0x00080800010c7983 */ /* 0x000f280000300a00 */
[----:B------:R-:W4:Y:S04]  /*a5760*/  LDL.LU.64 R20, [R1+0x800] ;  /* 0x0008000001147983 */ /* 0x000f280000300a00 */
[----:B------:R-:W4:Y:S01]  /*a5770*/  LDL.LU.64 R22, [R1+0x7f8] ;  /* 0x0007f80001167983 */ /* 0x000f220000300a00 */
[----:B------:R-:W-:-:S02]  /*a5780*/  LOP3.LUT R17, R17, 0xffffefff, RZ, 0xc0, !PT ;  /* 0xffffefff11117812 */ /* 0x000fc400078ec0ff */
[C---:B------:R-:W-:Y:S01]  /*a5790*/  LOP3.LUT P0, RZ, R16.reuse, 0x8000000, RZ, 0xc0, !PT ;  /* 0x0800000010ff7812 */ /* 0x040fe2000780c0ff */
[----:B------:R-:W4:Y:S01]  /*a57a0*/  LDL.LU.64 R10, [R1+0x7f0] ;  /* 0x0007f000010a7983 */ /* 0x000f220000300a00 */
[C---:B------:R-:W-:Y:S02]  /*a57b0*/  LOP3.LUT P1, RZ, R16.reuse, 0x10000000, RZ, 0xc0, !PT ;  /* 0x1000000010ff7812 */ /* 0x040fe4000782c0ff */
[C---:B------:R-:W-:Y:S02]  /*a57c0*/  LOP3.LUT P2, RZ, R16.reuse, 0x20000000, RZ, 0xc0, !PT ;  /* 0x2000000010ff7812 */ /* 0x040fe4000784c0ff */
[----:B------:R-:W-:Y:S01]  /*a57d0*/  LOP3.LUT P3, RZ, R16, 0x40000000, RZ, 0xc0, !PT ;  /* 0x4000000010ff7812 */ /* 0x000fe2000786c0ff */
[----:B------:R-:W-:Y:S01]  /*a57e0*/  STL [R1+0x25c8], R19 ;  /* 0x0025c81301007387 */ /* 0x000fe20000100800 */
[----:B--2---:R-:W-:-:S13]  /*a57f0*/  LOP3.LUT P4, RZ, R7, 0x80, RZ, 0xc0, !PT ;  /* 0x0000008007ff7812 */ /* 0x004fda000788c0ff */
        /* <DEDUP_REMOVED lines=23> */
[----:B------:R-:W-:-:S05]  /*a5970*/  PRMT R16, R28, 0x7772, RZ ;  /* 0x000077721c107816 */ /* 0x000fca00000000ff */
[----:B---3--:R0:W-:Y:S02]  /*a5980*/  @P0 STG.E.U8 desc[UR32][R8.64], R16 ;  /* 0x0000001008000986 */ /* 0x0081e4000c101120 */
[----:B0-----:R-:W-:Y:S02]  /*a5990*/  PRMT R16, R28, 0x7773, RZ ;  /* 0x000077731c107816 */ /* 0x001fe400000000ff */
[----:B------:R-:W2:Y:S04]  /*a59a0*/  LDL.LU.64 R8, [R1+0x7e8] ;  /* 0x0007e80001087983 */ /* 0x000ea80000300a00 */
[----:B----4-:R0:W-:Y:S02]  /*a59b0*/  @P1 STG.E.U8 desc[UR32][R12.64], R16 ;  /* 0x000000100c001986 */ /* 0x0101e4000c101120 */
[----:B0-----:R-:W-:-:S05]  /*a59c0*/  PRMT R16, R2, 0x7772, RZ ;  /* 0x0000777202107816 */ /* 0x001fca00000000ff */
[----:B------:R0:W-:Y:S02]  /*a59d0*/  @P2 STG.E.U8 desc[UR32][R20.64], R16 ;  /* 0x0000001014002986 */ /* 0x0001e4000c101120 */
[----:B0-----:R-:W-:Y:S02]  /*a59e0*/  PRMT R16, R2, 0x7773, RZ ;  /* 0x0000777302107816 */ /* 0x001fe400000000ff */
[----:B------:R-:W3:Y:S04]  /*a59f0*/  LDL.LU.64 R20, [R1+0x7e0] ;  /* 0x0007e00001147983 */ /* 0x000ee80000300a00 */
[----:B------:R0:W-:Y:S04]  /*a5a00*/  @P3 STG.E.U8 desc[UR32][R22.64], R16 ;  /* 0x0000001016003986 */ /* 0x0001e8000c101120 */
[----:B0-----:R-:W4:Y:S04]  /*a5a10*/  LDL.LU.64 R22, [R1+0x7d8] ;  /* 0x0007d80001167983 */ /* 0x001f280000300a00 */
[----:B------:R-:W2:Y:S01]  /*a5a20*/  LDL.LU R14, [R1+0x14] ;  /* 0x00001400010e7983 */ /* 0x000ea20000300800 */
[----:B------:R-:W-:-:S02]  /*a5a30*/  LOP3.LUT P5, RZ, R7, 0x100, RZ, 0xc0, !PT ;  /* 0x0000010007ff7812 */ /* 0x000fc400078ac0ff */
[C---:B------:R-:W-:Y:S02]  /*a5a40*/  LOP3.LUT P6, RZ, R7.reuse, 0x200, RZ, 0xc0, !PT ;  /* 0x0000020007ff7812 */ /* 0x040fe400078cc0ff */
[C---:B------:R-:W-:Y:S02]  /*a5a50*/  LOP3.LUT P0, RZ, R7.reuse, 0x400, RZ, 0xc0, !PT ;  /* 0x0000040007ff7812 */ /* 0x040fe4000780c0ff */
[C---:B------:R-:W-:Y:S02]  /*a5a60*/  LOP3.LUT P1, RZ, R7.reuse, 0x800, RZ, 0xc0, !PT ;  /* 0x0000080007ff7812 */ /* 0x040fe4000782c0ff */
[C---:B------:R-:W-:Y:S02]  /*a5a70*/  LOP3.LUT P2, RZ, R7.reuse, 0x1000, RZ, 0xc0, !PT ;  /* 0x0000100007ff7812 */ /* 0x040fe4000784c0ff */
[----:B------:R-:W-:Y:S01]  /*a5a80*/  LOP3.LUT P3, RZ, R7, 0x2000, RZ, 0xc0, !PT ;  /* 0x0000200007ff7812 */ /* 0x000fe2000786c0ff */
[----:B--2---:R0:W-:Y:S04]  /*a5a90*/  STL [R1+0x2788], R14 ;  /* 0x0027880e01007387 */ /* 0x0041e80000100800 */
[----:B0-----:R-:W2:Y:S04]  /*a5aa0*/  LDL.LU R14, [R1+0x28] ;  /* 0x00002800010e7983 */ /* 0x001ea80000300800 */
[----:B------:R0:W-:Y:S04]  /*a5ab0*/  STL.64 [R1+0x2778], R6 ;  /* 0x0027780601007387 */ /* 0x0001e80000100a00 */
[----:B0-----:R-:W3:Y:S04]  /*a5ac0*/  LDL.LU.64 R6, [R1+0x7c0] ;  /* 0x0007c00001067983 */ /* 0x001ee80000300a00 */
[----:B---3--:R0:W-:Y:S04]  /*a5ad0*/  STL.64 [R1+0x2780], R6 ;  /* 0x0027800601007387 */ /* 0x0081e80000100a00 */
[----:B0-----:R-:W3:Y:S01]  /*a5ae0*/  LDL.LU.64 R6, [R1+0x7c8] ;  /* 0x0007c80001067983 */ /* 0x001ee20000300a00 */
[----:B------:R-:W-:-:S05]  /*a5af0*/  PRMT R16, R0, 0x7772, RZ ;  /* 0x0000777200107816 */ /* 0x000fca00000000ff */
[----:B------:R0:W-:Y:S01]  /*a5b00*/  @P4 STG.E.U8 desc[UR32][R10.64], R16 ;  /* 0x000000100a004986 */ /* 0x0001e2000c101120 */
[----:B------:R-:W-:Y:S02]  /*a5b10*/  LOP3.LUT P4, RZ, R17, 0x80000, RZ, 0xc0, !PT ;  /* 0x0008000011ff7812 */ /* 0x000fe4000788c0ff */
[----:B0-----:R-:W-:-:S11]  /*a5b20*/  PRMT R16, R0, 0x7773, RZ ;  /* 0x0000777300107816 */ /* 0x001fd600000000ff */
[----:B------:R-:W-:Y:S01]  /*a5b30*/  @P4 STG.E.U8 desc[UR32][R8.64], R16 ;  /* 0x0000001008004986 */ /* 0x000fe2000c101120 */
[----:B------:R-:W-:-:S03]  /*a5b40*/  LOP3.LUT P4, RZ, R17, 0x40000, RZ, 0xc0, !PT ;  /* 0x0004000011ff7812 */ /* 0x000fc6000788c0ff */
[----:B---3--:R0:W-:Y:S04]  /*a5b50*/  STL.64 [R1+0x2790], R6 ;  /* 0x0027900601007387 */ /* 0x0081e80000100a00 */
[----:B0-----:R-:W3:Y:S01]  /*a5b60*/  LDL.LU.64 R6, [R1+0x7d0] ;  /* 0x0007d00001067983 */ /* 0x001ee20000300a00 */
[----:B------:R-:W-:-:S03]  /*a5b70*/  PRMT R16, R29, 0x7772, RZ ;  /* 0x000077721d107816 */ /* 0x000fc600000000ff */
[----:B------:R-:W3:Y:S04]  /*a5b80*/  LDL.LU R15, [R1+0x18] ;  /* 0x00001800010f7983 */ /* 0x000ee80000300800 */
[----:B------:R0:W-:Y:S01]  /*a5b90*/  @P4 STG.E.U8 desc[UR32][R20.64], R16 ;  /* 0x0000001014004986 */ /* 0x0001e2000c101120 */
[----:B------:R-:W-:-:S03]  /*a5ba0*/  LOP3.LUT P4, RZ, R17, 0x20000, RZ, 0xc0, !PT ;  /* 0x0002000011ff7812 */ /* 0x000fc6000788c0ff */
[----:B------:R-:W3:Y:S04]  /*a5bb0*/  LDL.LU.64 R18, [R1+0x7b8] ;  /* 0x0007b80001127983 */ /* 0x000ee80000300a00 */
[----:B------:R-:W3:Y:S01]  /*a5bc0*/  LDL.LU.64 R4, [R1+0x7b0] ;  /* 0x0007b00001047983 */ /* 0x000ee20000300a00 */
[----:B0-----:R-:W-:-:S03]  /*a5bd0*/  PRMT R16, R29, 0x7773, RZ ;  /* 0x000077731d107816 */ /* 0x001fc600000000ff */
[----:B------:R-:W3:Y:S04]  /*a5be0*/  LDL R0, [R1+0x10] ;  /* 0x0000100001007983 */ /* 0x000ee80000100800 */
[----:B----4-:R2:W-:Y:S01]  /*a5bf0*/  @P4 STG.E.U8 desc[UR32][R22.64], R16 ;  /* 0x0000001016004986 */ /* 0x0105e2000c101120 */
[----:B------:R-:W-:-:S03]  /*a5c00*/  LOP3.LUT P4, RZ, R17, 0x10000, RZ, 0xc0, !PT ;  /* 0x0001000011ff7812 */ /* 0x000fc6000788c0ff */
[----:B------:R-:W4:Y:S04]  /*a5c10*/  LDL.LU.64 R12, [R1+0x7a8] ;  /* 0x0007a800010c7983 */ /* 0x000f280000300a00 */
[----:B------:R-:W4:Y:S01]  /*a5c20*/  LDL.LU.64 R10, [R1+0x7a0] ;  /* 0x0007a000010a7983 */ /* 0x000f220000300a00 */
[----:B--2---:R-:W-:-:S03]  /*a5c30*/  PRMT R16, R14, 0x7772, RZ ;  /* 0x000077720e107816 */ /* 0x004fc600000000ff */
[----:B------:R-:W2:Y:S04]  /*a5c40*/  LDL.LU R2, [R1+0x1c] ;  /* 0x00001c0001027983 */ /* 0x000ea80000300800 */
[----:B------:R-:W2:Y:S04]  /*a5c50*/  LDL.LU.64 R8, [R1+0x798] ;  /* 0x0007980001087983 */ /* 0x000ea80000300a00 */
[----:B------:R-:W2:Y:S04]  /*a5c60*/  LDL.LU.64 R20, [R1+0x790] ;  /* 0x0007900001147983 */ /* 0x000ea80000300a00 */
[----:B------:R-:W2:Y:S04]  /*a5c70*/  LDL.LU.64 R28, [R1+0x788] ;  /* 0x00078800011c7983 */ /* 0x000ea80000300a00 */
[----:B------:R-:W2:Y:S04]  /*a5c80*/  LDL.LU.64 R22, [R1+0x780] ;  /* 0x0007800001167983 */ /* 0x000ea80000300a00 */
[----:B---3--:R0:W-:Y:S04]  /*a5c90*/  @P4 STG.E.U8 desc[UR32][R6.64], R16 ;  /* 0x0000001006004986 */ /* 0x0081e8000c101120 */
[----:B0-----:R-:W3:Y:S01]  /*a5ca0*/  LDL.LU.64 R6, [R1+0x2790] ;  /* 0x0027900001067983 */ /* 0x001ee20000300a00 */
[----:B------:R-:W-:-:S02]  /*a5cb0*/  LOP3.LUT P4, RZ, R17, 0x8000, RZ, 0xc0, !PT ;  /* 0x0000800011ff7812 */ /* 0x000fc4000788c0ff */
[----:B------:R-:W-:Y:S02]  /*a5cc0*/  PRMT R16, R14, 0x7773, RZ ;  /* 0x000077730e107816 */ /* 0x000fe400000000ff */
[----:B------:R-:W2:Y:S09]  /*a5cd0*/  LDL.LU R14, [R1+0x2788] ;  /* 0x00278800010e7983 */ /* 0x000eb20000300800 */
[----:B---3--:R0:W-:Y:S04]  /*a5ce0*/  @P4 STG.E.U8 desc[UR32][R6.64], R16 ;  /* 0x0000001006004986 */ /* 0x0081e8000c101120 */
[----:B0-----:R-:W3:Y:S01]  /*a5cf0*/  LDL.LU.64 R6, [R1+0x2780] ;  /* 0x0027800001067983 */ /* 0x001ee20000300a00 */
[----:B------:R-:W-:-:S02]  /*a5d00*/  LOP3.LUT P4, RZ, R17, 0x4000, RZ, 0xc0, !PT ;  /* 0x0000400011ff7812 */ /* 0x000fc4000788c0ff */
[----:B------:R-:W-:-:S11]  /*a5d10*/  PRMT R16, R3, 0x7772, RZ ;  /* 0x0000777203107816 */ /* 0x000fd600000000ff */
[----:B---3--:R0:W-:Y:S04]  /*a5d20*/  @P4 STG.E.U8 desc[UR32][R6.64], R16 ;  /* 0x0000001006004986 */ /* 0x0081e8000c101120 */
[----:B0-----:R-:W3:Y:S01]  /*a5d30*/  LDL.LU.64 R6, [R1+0x2778] ;  /* 0x0027780001067983 */ /* 0x001ee20000300a00 */
[----:B------:R-:W-:Y:S02]  /*a5d40*/  LOP3.LUT P4, RZ, R17, 0x2000, RZ, 0xc0, !PT ;  /* 0x0000200011ff7812 */ /* 0x000fe4000788c0ff */
[----:B------:R-:W-:-:S11]  /*a5d50*/  PRMT R16, R3, 0x7773, RZ ;  /* 0x0000777303107816 */ /* 0x000fd600000000ff */
[----:B------:R0:W-:Y:S01]  /*a5d60*/  @P4 STG.E.U8 desc[UR32][R18.64], R16 ;  /* 0x0000001012004986 */ /* 0x0001e2000c101120 */
[----:B------:R-:W-:Y:S02]  /*a5d70*/  LOP3.LUT P4, RZ, R17, 0x1000, RZ, 0xc0, !PT ;  /* 0x0000100011ff7812 */ /* 0x000fe4000788c0ff */
[----:B0-----:R-:W-:-:S11]  /*a5d80*/  PRMT R16, R0, 0x7770, RZ ;  /* 0x0000777000107816 */ /* 0x001fd600000000ff */
[----:B------:R0:W-:Y:S02]  /*a5d90*/  @P4 STG.E.U8 desc[UR32][R4.64], R16 ;  /* 0x0000001004004986 */ /* 0x0001e4000c101120 */
[----:B0-----:R-:W-:-:S05]  /*a5da0*/  PRMT R16, R0, 0x7771, RZ ;  /* 0x0000777100107816 */ /* 0x001fca00000000ff */
[----:B----4-:R2:W-:Y:S02]  /*a5db0*/  @P5 STG.E.U8 desc[UR32][R12.64], R16 ;  /* 0x000000100c005986 */ /* 0x0105e4000c101120 */
[----:B--2---:R-:W-:-:S05]  /*a5dc0*/  PRMT R16, R14, 0x7770, RZ ;  /* 0x000077700e107816 */ /* 0x004fca00000000ff */
[----:B------:R0:W-:Y:S02]  /*a5dd0*/  @P6 STG.E.U8 desc[UR32][R10.64], R16 ;  /* 0x000000100a006986 */ /* 0x0001e4000c101120 */
[----:B0-----:R-:W-:-:S05]  /*a5de0*/  PRMT R16, R14, 0x7771, RZ ;  /* 0x000077710e107816 */ /* 0x001fca00000000ff */
[----:B------:R0:W-:Y:S02]  /*a5df0*/  @P0 STG.E.U8 desc[UR32][R8.64], R16 ;  /* 0x0000001008000986 */ /* 0x0001e4000c101120 */
[----:B0-----:R-:W-:-:S05]  /*a5e00*/  PRMT R16, R15, 0x7770, RZ ;  /* 0x000077700f107816 */ /* 0x001fca00000000ff */
[----:B------:R0:W-:Y:S02]  /*a5e10*/  @P1 STG.E.U8 desc[UR32][R20.64], R16 ;  /* 0x0000001014001986 */ /* 0x0001e4000c101120 */
[----:B0-----:R-:W-:Y:S02]  /*a5e20*/  PRMT R16, R15, 0x7771, RZ ;  /* 0x000077710f107816 */ /* 0x001fe400000000ff */
[----:B------:R-:W-:Y:S04]  /*a5e30*/  STL.64 [R1+0x2758], R14 ;  /* 0x0027580e01007387 */ /* 0x000fe80000100a00 */
[----:B------:R0:W-:Y:S04]  /*a5e40*/  @P2 STG.E.U8 desc[UR32][R28.64], R16 ;  /* 0x000000101c002986 */ /* 0x0001e8000c101120 */
[----:B------:R-:W2:Y:S01]  /*a5e50*/  LDL.LU.64 R20, [R1+0x778] ;  /* 0x0007780001147983 */ /* 0x000ea20000300a00 */
[----:B0-----:R-:W-:-:S03]  /*a5e60*/  PRMT R16, R2, 0x7770, RZ ;  /* 0x0000777002107816 */ /* 0x001fc600000000ff */
[----:B------:R-:W4:Y:S04]  /*a5e70*/  LDL.LU.64 R28, [R1+0x770] ;  /* 0x00077000011c7983 */ /* 0x000f280000300a00 */
[----:B------:R0:W-:Y:S04]  /*a5e80*/  @P3 STG.E.U8 desc[UR32][R22.64], R16 ;  /* 0x0000001016003986 */ /* 0x0001e8000c101120 */
[----:B0-----:R-:W4:Y:S04]  /*a5e90*/  LDL.LU.64 R22, [R1+0x768] ;  /* 0x0007680001167983 */ /* 0x001f280000300a00 */
[----:B------:R-:W4:Y:S04]  /*a5ea0*/  LDL.LU.64 R12, [R1+0x760] ;  /* 0x00076000010c7983 */ /* 0x000f280000300a00 */
[----:B------:R-:W4:Y:S04]  /*a5eb0*/  LDL.LU.64 R8, [R1+0x758] ;  /* 0x0007580001087983 */ /* 0x000f280000300a00 */
[----:B------:R-:W4:Y:S01]  /*a5ec0*/  LDL.LU R3, [R1+0xa0] ;  /* 0x0000a00001037983 */ /* 0x000f220000300800 */
[----:B------:R-:W-:-:S02]  /*a5ed0*/  LOP3.LUT R17, R17, 0xffffffef, RZ, 0xc0, !PT ;  /* 0xffffffef11117812 */ /* 0x000fc400078ec0ff */
[----:B------:R-:W-:Y:S01]  /*a5ee0*/  PRMT R16, R2, 0x7771, RZ ;  /* 0x0000777102107816 */ /* 0x000fe200000000ff */
[----:B------:R-:W4:Y:S04]  /*a5ef0*/  LDL.LU R10, [R1+0xa4] ;  /* 0x0000a400010a7983 */ /* 0x000f280000300800 */
[----:B------:R-:W4:Y:S04]  /*a5f00*/  LDL.LU R11, [R1+0xa8] ;  /* 0x0000a800010b7983 */ /* 0x000f280000300800 */
[----:B------:R-:W4:Y:S01]  /*a5f10*/  LDL.LU R0, [R1+0xac] ;  /* 0x0000ac0001007983 */ /* 0x000f220000300800 */
[----:B---3--:R-:W-:-:S13]  /*a5f20*/  LOP3.LUT P4, RZ, R7, 0x4000000, RZ, 0xc0, !PT ;  /* 0x0400000007ff7812 */ /* 0x008fda000788c0ff */
        /* <DEDUP_REMOVED lines=15> */
[----:B------:R-:W-:-:S09]  /*a6020*/  LOP3.LUT P0, RZ, R7, 0x4000, RZ, 0xc0, !PT ;  /* 0x0000400007ff7812 */ /* 0x000fd2000780c0ff */
[----:B------:R-:W-:Y:S02]  /*a6030*/  @P4 LOP3.LUT R17, R17, 0x200, RZ, 0xfc, !PT ;  /* 0x0000020011114812 */ /* 0x000fe400078efcff */
[C---:B------:R-:W-:Y:S02]  /*a6040*/  LOP3.LUT P4, RZ, R7.reuse, 0x100000, RZ, 0xc0, !PT ;  /* 0x0010000007ff7812 */ /* 0x040fe4000788c0ff */
[----:B------:R-:W-:Y:S02]  /*a6050*/  LOP3.LUT P1, RZ, R7, 0x8000, RZ, 0xc0, !PT ;  /* 0x0000800007ff7812 */ /* 0x000fe4000782c0ff */
[----:B------:R-:W-:Y:S02]  /*a6060*/  LOP3.LUT R17, R17, 0xfffffbff, RZ, 0xc0, !PT ;  /* 0xfffffbff11117812 */ /* 0x000fe400078ec0ff */
[----:B------:R-:W-:-:S07]  /*a6070*/  LOP3.LUT P2, RZ, R7, 0x10000, RZ, 0xc0, !PT ;  /* 0x0001000007ff7812 */ /* 0x000fce000784c0ff */
[----:B------:R-:W-:Y:S02]  /*a6080*/  @P4 LOP3.LUT R17, R17, 0x400, RZ, 0xfc, !PT ;  /* 0x0000040011114812 */ /* 0x000fe400078efcff */
[----:B------:R-:W-:Y:S02]  /*a6090*/  LOP3.LUT P4, RZ, R7, 0x80000, RZ, 0xc0, !PT ;  /* 0x0008000007ff7812 */ /* 0x000fe4000788c0ff */
[----:B------:R-:W-:Y:S01]  /*a60a0*/  LOP3.LUT R17, R17, 0xfffff7ff, RZ, 0xc0, !PT ;  /* 0xfffff7ff11117812 */ /* 0x000fe200078ec0ff */
[----:B--2---:R0:W-:Y:S10]  /*a60b0*/  @P0 STG.E.U8 desc[UR32][R20.64], R16 ;  /* 0x0000001014000986 */ /* 0x0041f4000c101120 */
[----:B------:R-:W-:-:S02]  /*a60c0*/  @P4 LOP3.LUT R17, R17, 0x800, RZ, 0xfc, !PT ;  /* 0x0000080011114812 */ /* 0x000fc400078efcff */
[C---:B------:R-:W-:Y:S02]  /*a60d0*/  LOP3.LUT P3, RZ, R7.reuse, 0x20000, RZ, 0xc0, !PT ;  /* 0x0002000007ff7812 */ /* 0x040fe4000786c0ff */
[C---:B------:R-:W-:Y:S02]  /*a60e0*/  LOP3.LUT P4, RZ, R7.reuse, 0x40000, RZ, 0xc0, !PT ;  /* 0x0004000007ff7812 */ /* 0x040fe4000788c0ff */
[C---:B------:R-:W-:Y:S01]  /*a60f0*/  LOP3.LUT P5, RZ, R7.reuse, 0x8000000, RZ, 0xc0, !PT ;  /* 0x0800000007ff7812 */ /* 0x040fe200078ac0ff */
[----:B0-----:R-:W2:Y:S01]  /*a6100*/  LDL.LU.64 R20, [R1+0x750] ;  /* 0x0007500001147983 */ /* 0x001ea20000300a00 */
[C---:B------:R-:W-:Y:S02]  /*a6110*/  LOP3.LUT P6, RZ, R7.reuse, 0x10000000, RZ, 0xc0, !PT ;  /* 0x1000000007ff7812 */ /* 0x040fe400078cc0ff */
[----:B------:R-:W-:Y:S02]  /*a6120*/  LOP3.LUT P0, RZ, R7, 0x20000000, RZ, 0xc0, !PT ;  /* 0x2000000007ff7812 */ /* 0x000fe4000780c0ff */
[----:B----4-:R-:W-:-:S05]  /*a6130*/  PRMT R16, R3, 0x7770, RZ ;  /* 0x0000777003107816 */ /* 0x010fca00000000ff */
[----:B------:R0:W-:Y:S01]  /*a6140*/  @P1 STG.E.U8 desc[UR32][R28.64], R16 ;  /* 0x000000101c001986 */ /* 0x0001e2000c101120 */
[----:B------:R-:W-:Y:S02]  /*a6150*/  LOP3.LUT P1, RZ, R7, 0x40000000, RZ, 0xc0, !PT ;  /* 0x4000000007ff7812 */ /* 0x000fe4000782c0ff */
[----:B0-----:R-:W-:Y:S01]  /*a6160*/  PRMT R16, R3, 0x7771, RZ ;  /* 0x0000777103107816 */ /* 0x001fe200000000ff */
[----:B------:R-:W3:Y:S04]  /*a6170*/  LDL.LU.64 R28, [R1+0x748] ;  /* 0x00074800011c7983 */ /* 0x000ee80000300a00 */
[----:B------:R-:W-:Y:S04]  /*a6180*/  STL.64 [R1+0x2750], R2 ;  /* 0x0027500201007387 */ /* 0x000fe80000100a00 */
[----:B------:R0:W-:Y:S01]  /*a6190*/  @P2 STG.E.U8 desc[UR32][R22.64], R16 ;  /* 0x0000001016002986 */ /* 0x0001e2000c101120 */
[----:B------:R-:W-:-:S03]  /*a61a0*/  LOP3.LUT P2, RZ, R7, 0x80000000, RZ, 0xc0, !PT ;  /* 0x8000000007ff7812 */ /* 0x000fc6000784c0ff */
[----:B0-----:R-:W4:Y:S04]  /*a61b0*/  LDL.LU.64 R22, [R1+0x740] ;  /* 0x0007400001167983 */ /* 0x001f280000300a00 */
[----:B------:R0:W-:Y:S04]  /*a61c0*/  STL [R1+0x2760], R7 ;  /* 0x0027600701007387 */ /* 0x0001e80000100800 */
[----:B0-----:R-:W4:Y:S04]  /*a61d0*/  LDL.LU R7, [R1+0x10] ;  /* 0x0000100001077983 */ /* 0x001f280000300800 */
[----:B------:R-:W2:Y:S04]  /*a61e0*/  LDL.LU.64 R14, [R1+0x728] ;  /* 0x00072800010e7983 */ /* 0x000ea80000300a00 */
[----:B--2---:R0:W-:Y:S04]  /*a61f0*/  STL.64 [R1+0x2768], R14 ;  /* 0x0027680e01007387 */ /* 0x0041e80000100a00 */
[----:B0-----:R-:W2:Y:S01]  /*a6200*/  LDL.LU.64 R14, [R1+0x730] ;  /* 0x00073000010e7983 */ /* 0x001ea20000300a00 */
[----:B------:R-:W-:-:S05]  /*a6210*/  PRMT R16, R10, 0x7770, RZ ;  /* 0x000077700a107816 */ /* 0x000fca00000000ff */
[----:B------:R0:W-:Y:S02]  /*a6220*/  @P3 STG.E.U8 desc[UR32][R12.64], R16 ;  /* 0x000000100c003986 */ /* 0x0001e4000c101120 */
[----:B0-----:R-:W-:-:S05]  /*a6230*/  PRMT R16, R10, 0x7771, RZ ;  /* 0x000077710a107816 */ /* 0x001fca00000000ff */
[----:B------:R0:W-:Y:S01]  /*a6240*/  @P4 STG.E.U8 desc[UR32][R8.64], R16 ;  /* 0x0000001008004986 */ /* 0x0001e2000c101120 */
[----:B------:R-:W-:Y:S02]  /*a6250*/  LOP3.LUT P4, RZ, R17, 0x800, RZ, 0xc0, !PT ;  /* 0x0000080011ff7812 */ /* 0x000fe4000788c0ff */
[----:B0-----:R-:W-:-:S11]  /*a6260*/  PRMT R16, R11, 0x7770, RZ ;  /* 0x000077700b107816 */ /* 0x001fd600000000ff */
[----:B------:R-:W-:Y:S04]  /*a6270*/  @P4 STG.E.U8 desc[UR32][R20.64], R16 ;  /* 0x0000001014004986 */ /* 0x000fe8000c101120 */
[----:B--2---:R0:W-:Y:S04]  /*a6280*/  STL.64 [R1+0x2770], R14 ;  /* 0x0027700e01007387 */ /* 0x0041e80000100a00 */
[----:B0-----:R-:W2:Y:S01]  /*a6290*/  LDL.LU.64 R14, [R1+0x738] ;  /* 0x00073800010e7983 */ /* 0x001ea20000300a00 */
[----:B------:R-:W-:Y:S02]  /*a62a0*/  LOP3.LUT P4, RZ, R17, 0x400, RZ, 0xc0, !PT ;  /* 0x0000040011ff7812 */ /* 0x000fe4000788c0ff */
[----:B------:R-:W-:Y:S01]  /*a62b0*/  PRMT R16, R11, 0x7771, RZ ;  /* 0x000077710b107816 */ /* 0x000fe200000000ff */
[----:B------:R-:W2:Y:S04]  /*a62c0*/  LDL.LU.64 R2, [R1+0x720] ;  /* 0x0007200001027983 */ /* 0x000ea80000300a00 */
[----:B------:R-:W2:Y:S04]  /*a62d0*/  LDL.LU.64 R4, [R1+0x718] ;  /* 0x0007180001047983 */ /* 0x000ea80000300a00 */
[----:B------:R-:W2:Y:S04]  /*a62e0*/  LDL.LU.64 R18, [R1+0x710] ;  /* 0x0007100001127983 */ /* 0x000ea80000300a00 */
[----:B---3--:R0:W-:Y:S01]  /*a62f0*/  @P4 STG.E.U8 desc[UR32][R28.64], R16 ;  /* 0x000000101c004986 */ /* 0x0081e2000c101120 */
[----:B------:R-:W-:-:S03]  /*a6300*/  LOP3.LUT P4, RZ, R17, 0x200, RZ, 0xc0, !PT ;  /* 0x0000020011ff7812 */ /* 0x000fc6000788c0ff */
[----:B------:R-:W3:Y:S04]  /*a6310*/  LDL.LU.64 R12, [R1+0x708] ;  /* 0x00070800010c7983 */ /* 0x000ee80000300a00 */
[----:B------:R-:W3:Y:S01]  /*a6320*/  LDL.LU.64 R8, [R1+0x700] ;  /* 0x0007000001087983 */ /* 0x000ee20000300a00 */
[----:B0-----:R-:W-:-:S03]  /*a6330*/  PRMT R16, R0, 0x7770, RZ ;  /* 0x0000777000107816 */ /* 0x001fc600000000ff */
[----:B------:R-:W3:Y:S04]  /*a6340*/  LDL.LU.64 R20, [R1+0x6f8] ;  /* 0x0006f80001147983 */ /* 0x000ee80000300a00 */
[----:B----4-:R0:W-:Y:S01]  /*a6350*/  @P4 STG.E.U8 desc[UR32][R22.64], R16 ;  /* 0x0000001016004986 */ /* 0x0101e2000c101120 */
[----:B------:R-:W-:-:S03]  /*a6360*/  LOP3.LUT P4, RZ, R17, 0x100, RZ, 0xc0, !PT ;  /* 0x0000010011ff7812 */ /* 0x000fc6000788c0ff */
[----:B------:R-:W4:Y:S01]  /*a6370*/  LDL.LU.64 R28, [R1+0x6f0] ;  /* 0x0006f000011c7983 */ /* 0x000f220000300a00 */
[----:B0-----:R-:W-:-:S03]  /*a6380*/  PRMT R16, R0, 0x7771, RZ ;  /* 0x0000777100107816 */ /* 0x001fc600000000ff */
[----:B------:R-:W4:Y:S06]  /*a6390*/  LDL.LU.64 R22, [R1+0x6e8] ;  /* 0x0006e80001167983 */ /* 0x000f2c0000300a00 */
[----:B--2---:R0:W-:Y:S04]  /*a63a0*/  @P4 STG.E.U8 desc[UR32][R14.64], R16 ;  /* 0x000000100e004986 */ /* 0x0041e8000c101120 */
[----:B0-----:R-:W2:Y:S01]  /*a63b0*/  LDL.LU.64 R14, [R1+0x2770] ;  /* 0x00277000010e7983 */ /* 0x001ea20000300a00 */
[----:B------:R-:W-:-:S02]  /*a63c0*/  LOP3.LUT P4, RZ, R17, 0x80, RZ, 0xc0, !PT ;  /* 0x0000008011ff7812 */ /* 0x000fc4000788c0ff */
[----:B------:R-:W-:-:S11]  /*a63d0*/  PRMT R16, R7, 0x7772, RZ ;  /* 0x0000777207107816 */ /* 0x000fd600000000ff */
[----:B--2---:R0:W-:Y:S04]  /*a63e0*/  @P4 STG.E.U8 desc[UR32][R14.64], R16 ;  /* 0x000000100e004986 */ /* 0x0041e8000c101120 */
[----:B0-----:R-:W2:Y:S01]  /*a63f0*/  LDL.LU.64 R14, [R1+0x2768] ;  /* 0x00276800010e7983 */ /* 0x001ea20000300a00 */
[----:B------:R-:W-:Y:S02]  /*a6400*/  LOP3.LUT P4, RZ, R17, 0x40, RZ, 0xc0, !PT ;  /* 0x0000004011ff7812 */ /* 0x000fe4000788c0ff */
[----:B------:R-:W-:Y:S02]  /*a6410*/  PRMT R16, R7, 0x7773, RZ ;  /* 0x0000777307107816 */ /* 0x000fe400000000ff */
[----:B------:R-:W4:Y:S09]  /*a6420*/  LDL.LU R7, [R1+0x2760] ;  /* 0x0027600001077983 */ /* 0x000f320000300800 */
[----:B--2---:R0:W-:Y:S04]  /*a6430*/  @P4 STG.E.U8 desc[UR32][R14.64], R16 ;  /* 0x000000100e004986 */ /* 0x0041e8000c101120 */
[----:B0-----:R-:W2:Y:S01]  /*a6440*/  LDL.LU.64 R14, [R1+0x2758] ;  /* 0x00275800010e7983 */ /* 0x001ea20000300a00 */
[----:B------:R-:W-:-:S02]  /*a6450*/  LOP3.LUT P4, RZ, R17, 0x20, RZ, 0xc0, !PT ;  /* 0x0000002011ff7812 */ /* 0x000fc4000788c0ff */
[----:B--2---:R-:W-:-:S11]  /*a6460*/  PRMT R16, R14, 0x7772, RZ ;  /* 0x000077720e107816 */ /* 0x004fd600000000ff */
[----:B------:R0:W-:Y:S04]  /*a6470*/  @P4 STG.E.U8 desc[UR32][R2.64], R16 ;  /* 0x0000001002004986 */ /* 0x0001e8000c101120 */
[----:B0-----:R-:W2:Y:S01]  /*a6480*/  LDL.LU.64 R2, [R1+0x2750] ;  /* 0x0027500001027983 */ /* 0x001ea20000300a00 */
[----:B------:R-:W-:Y:S02]  /*a6490*/  LOP3.LUT P4, RZ, R17, 0x10, RZ, 0xc0, !PT ;  /* 0x0000001011ff7812 */ /* 0x000fe4000788c0ff */
[----:B------:R-:W-:-:S11]  /*a64a0*/  PRMT R16, R14, 0x7773, RZ ;  /* 0x000077730e107816 */ /* 0x000fd600000000ff */
[----:B------:R0:W-:Y:S02]  /*a64b0*/  @P4 STG.E.U8 desc[UR32][R4.64], R16 ;  /* 0x0000001004004986 */ /* 0x0001e4000c101120 */
[C---:B0-----:R-:W-:Y:S02]  /*a64c0*/  PRMT R16, R15.reuse, 0x7772, RZ ;  /* 0x000077720f107816 */ /* 0x041fe400000000ff */
[----:B------:R-:W4:Y:S04]  /*a64d0*/  LDL.LU R5, [R1+0x2748] ;  /* 0x0027480001057983 */ /* 0x000f280000300800 */
[----:B------:R0:W-:Y:S02]  /*a64e0*/  @P5 STG.E.U8 desc[UR32][R18.64], R16 ;  /* 0x0000001012005986 */ /* 0x0001e4000c101120 */
[----:B0-----:R-:W-:-:S05]  /*a64f0*/  PRMT R16, R15, 0x7773, RZ ;  /* 0x000077730f107816 */ /* 0x001fca00000000ff */
[----:B---3--:R2:W-:Y:S02]  /*a6500*/  @P6 STG.E.U8 desc[UR32][R12.64], R16 ;  /* 0x000000100c006986 */ /* 0x0085e4000c101120 */
[----:B--2---:R-:W-:-:S05]  /*a6510*/  PRMT R16, R2, 0x7772, RZ ;  /* 0x0000777202107816 */ /* 0x004fca00000000ff */
[----:B------:R0:W-:Y:S02]  /*a6520*/  @P0 STG.E.U8 desc[UR32][R8.64], R16 ;  /* 0x0000001008000986 */ /* 0x0001e4000c101120 */
[----:B0-----:R-:W-:Y:S02]  /*a6530*/  PRMT R16, R2, 0x7773, RZ ;  /* 0x0000777302107816 */ /* 0x001fe400000000ff */
[----:B------:R-:W2:Y:S04]  /*a6540*/  LDL.LU.64 R8, [R1+0x6e0] ;  /* 0x0006e00001087983 */ /* 0x000ea80000300a00 */
[----:B------:R0:W-:Y:S02]  /*a6550*/  @P1 STG.E.U8 desc[UR32][R20.64], R16 ;  /* 0x0000001014001986 */ /* 0x0001e4000c101120 */
[----:B0-----:R-:W-:-:S05]  /*a6560*/  PRMT R16, R3, 0x7772, RZ ;  /* 0x0000777203107816 */ /* 0x001fca00000000ff */
[----:B----4-:R0:W-:Y:S02]  /*a6570*/  @P2 STG.E.U8 desc[UR32][R28.64], R16 ;  /* 0x000000101c002986 */ /* 0x0101e4000c101120 */
[----:B0-----:R-:W-:Y:S02]  /*a6580*/  PRMT R16, R3, 0x7773, RZ ;  /* 0x0000777303107816 */ /* 0x001fe400000000ff */
[----:B------:R-:W3:Y:S01]  /*a6590*/  LDL.LU.64 R2, [R1+0x6d8] ;  /* 0x0006d80001027983 */ /* 0x000ee20000300a00 */
[C---:B------:R-:W-:Y:S02]  /*a65a0*/  LOP3.LUT P3, RZ, R6.reuse, 0x1, RZ, 0xc0, !PT ;  /* 0x0000000106ff7812 */ /* 0x040fe4000786c0ff */
[C---:B------:R-:W-:Y:S01]  /*a65b0*/  LOP3.LUT P0, RZ, R6.reuse, 0x2, RZ, 0xc0, !PT ;  /* 0x0000000206ff7812 */ /* 0x040fe2000780c0ff */
[----:B------:R-:W4:Y:S01]  /*a65c0*/  LDL.LU.64 R12, [R1+0x6d0] ;  /* 0x0006d000010c7983 */ /* 0x000f220000300a00 */
[----:B------:R-:W-:-:S09]  /*a65d0*/  LOP3.LUT P1, RZ, R6, 0x4, RZ, 0xc0, !PT ;  /* 0x0000000406ff7812 */ /* 0x000fd2000782c0ff */
[----:B------:R0:W-:Y:S02]  /*a65e0*/  @P3 STG.E.U8 desc[UR32][R22.64], R16 ;  /* 0x0000001016003986 */ /* 0x0001e4000c101120 */
[C---:B0-----:R-:W-:Y:S02]  /*a65f0*/  PRMT R16, R10.reuse, 0x7772, RZ ;  /* 0x000077720a107816 */ /* 0x041fe400000000ff */
[----:B------:R-:W4:Y:S04]  /*a6600*/  LDL.LU.64 R22, [R1+0x6c8] ;  /* 0x0006c80001167983 */ /* 0x000f280000300a00 */
[----:B------:R-:W4:Y:S04]  /*a6610*/  LDL.LU.64 R20, [R1+0x6c0] ;  /* 0x0006c00001147983 */ /* 0x000f280000300a00 */
[----:B------:R-:W4:Y:S04]  /*a6620*/  LDL.LU R28, [R1+0x90] ;  /* 0x00009000011c7983 */ /* 0x000f280000300800 */
[----:B------:R-:W4:Y:S04]  /*a6630*/  LDL.LU R29, [R1+0x94] ;  /* 0x00009400011d7983 */ /* 0x000f280000300800 */
[----:B--2---:R0:W-:Y:S02]  /*a6640*/  @P0 STG.E.U8 desc[UR32][R8.64], R16 ;  /* 0x0000001008000986 */ /* 0x0041e4000c101120 */
[----:B0-----:R-:W-:-:S02]  /*a6650*/  PRMT R16, R10, 0x7773, RZ ;  /* 0x000077730a107816 */ /* 0x001fc400000000ff */
[----:B------:R-:W2:Y:S04]  /*a6660*/  LDL.LU.64 R8, [R1+0x6b8] ;  /* 0x0006b80001087983 */ /* 0x000ea80000300a00 */
[----:B---3--:R0:W-:Y:S04]  /*a6670*/  @P1 STG.E.U8 desc[UR32][R2.64], R16 ;  /* 0x0000001002001986 */ /* 0x0081e8000c101120 */
[----:B0-----:R-:W3:Y:S04]  /*a6680*/  LDL.LU.64 R2, [R1+0x6b0] ;  /* 0x0006b00001027983 */ /* 0x001ee80000300a00 */
[----:B------:R-:W2:Y:S01]  /*a6690*/  LDL.LU R4, [R1+0x98] ;  /* 0x0000980001047983 */ /* 0x000ea20000300800 */
[----:B------:R-:W-:-:S02]  /*a66a0*/  LOP3.LUT P2, RZ, R6, 0x8, RZ, 0xc0, !PT ;  /* 0x0000000806ff7812 */ /* 0x000fc4000784c0ff */
[----:B------:R-:W-:Y:S02]  /*a66b0*/  LOP3.LUT P3, RZ, R6, 0x10, RZ, 0xc0, !PT ;  /* 0x0000001006ff7812 */ /* 0x000fe4000786c0ff */
[----:B------:R-:W-:-:S09]  /*a66c0*/  PRMT R16, R11, 0x7772, RZ ;  /* 0x000077720b107816 */ /* 0x000fd200000000ff */
[----:B----4-:R0:W-:Y:S02]  /*a66d0*/  @P2 STG.E.U8 desc[UR32][R12.64], R16 ;  /* 0x000000100c002986 */ /* 0x0101e4000c101120 */
[----:B0-----:R-:W-:-:S05]  /*a66e0*/  PRMT R16, R11, 0x7773, RZ ;  /* 0x000077730b107816 */ /* 0x001fca00000000ff */
[----:B------:R0:W-:Y:S01]  /*a66f0*/  @P3 STG.E.U8 desc[UR32][R22.64], R16 ;  /* 0x0000001016003986 */ /* 0x0001e2000c101120 */
        /* <DEDUP_REMOVED lines=9> */
[----:B------:R-:W-:Y:S01]  /*a6790*/  LOP3.LUT P4, RZ, R6, 0x400, RZ, 0xc0, !PT ;  /* 0x0000040006ff7812 */ /* 0x000fe2000788c0ff */
[----:B--2---:R-:W-:Y:S04]  /*a67a0*/  STL.64 [R1+0x2738], R4 ;  /* 0x0027380401007387 */ /* 0x004fe80000100a00 */
[----:B0-----:R-:W2:Y:S04]  /*a67b0*/  LDL.LU.64 R22, [R1+0x6a8] ;  /* 0x0006a80001167983 */ /* 0x001ea80000300a00 */
[----:B------:R-:W4:Y:S01]  /*a67c0*/  LDL.LU R18, [R1+0x80] ;  /* 0x0000800001127983 */ /* 0x000f220000300800 */
[----:B------:R-:W-:-:S04]  /*a67d0*/  LOP3.LUT R7, R7, 0x7fffffff, RZ, 0xc0, !PT ;  /* 0x7fffffff07077812 */ /* 0x000fc800078ec0ff */
        /* <DEDUP_REMOVED lines=12> */
[----:B------:R-:W-:-:S09]  /*a68a0*/  PRMT R16, R0, 0x7772, RZ ;  /* 0x0000777200107816 */ /* 0x000fd200000000ff */
[----:B------:R-:W-:Y:S02]  /*a68b0*/  @P4 LOP3.LUT R17, R17, 0x8, RZ, 0xfc, !PT ;  /* 0x0000000811114812 */ /* 0x000fe400078efcff */
[C---:B------:R-:W-:Y:S02]  /*a68c0*/  LOP3.LUT P4, RZ, R6.reuse, 0x20, RZ, 0xc0, !PT ;  /* 0x0000002006ff7812 */ /* 0x040fe4000788c0ff */
[C---:B------:R-:W-:Y:S02]  /*a68d0*/  LOP3.LUT P5, RZ, R6.reuse, 0x4000, RZ, 0xc0, !PT ;  /* 0x0000400006ff7812 */ /* 0x040fe400078ac0ff */
[C---:B------:R-:W-:Y:S02]  /*a68e0*/  LOP3.LUT P6, RZ, R6.reuse, 0x8000, RZ, 0xc0, !PT ;  /* 0x0000800006ff7812 */ /* 0x040fe400078cc0ff */
[C---:B------:R-:W-:Y:S02]  /*a68f0*/  LOP3.LUT P0, RZ, R6.reuse, 0x10000, RZ, 0xc0, !PT ;  /* 0x0001000006ff7812 */ /* 0x040fe4000780c0ff */
[----:B------:R-:W-:-:S02]  /*a6900*/  LOP3.LUT P1, RZ, R6, 0x20000, RZ, 0xc0, !PT ;  /* 0x0002000006ff7812 */ /* 0x000fc4000782c0ff */
[C---:B------:R-:W-:Y:S02]  /*a6910*/  LOP3.LUT P2, RZ, R6.reuse, 0x40000, RZ, 0xc0, !PT ;  /* 0x0004000006ff7812 */ /* 0x040fe4000784c0ff */
[----:B------:R-:W-:Y:S01]  /*a6920*/  LOP3.LUT P3, RZ, R6, 0x80000, RZ, 0xc0, !PT ;  /* 0x0008000006ff7812 */ /* 0x000fe2000786c0ff */
[----:B------:R-:W-:Y:S04]  /*a6930*/  @P4 STG.E.U8 desc[UR32][R20.64], R16 ;  /* 0x0000001014004986 */ /* 0x000fe8000c101120 */
[----:B----4-:R-:W-:Y:S04]  /*a6940*/  STL [R1+0x2720], R18 ;  /* 0x0027201201007387 */ /* 0x010fe80000100800 */
[----:B------:R0:W-:Y:S04]  /*a6950*/  STL.64 [R1+0x2740], R6 ;  /* 0x0027400601007387 */ /* 0x0001e80000100a00 */
[----:B0-----:R-:W4:Y:S04]  /*a6960*/  LDL.LU.64 R6, [R1+0x6a0] ;  /* 0x0006a00001067983 */ /* 0x001f280000300a00 */
[----:B------:R-:W4:Y:S04]  /*a6970*/  LDL.LU.64 R4, [R1+0x698] ;  /* 0x0006980001047983 */ /* 0x000f280000300a00 */
[----:B------:R-:W4:Y:S04]  /*a6980*/  LDL.LU R20, [R1+0x84] ;  /* 0x0000840001147983 */ /* 0x000f280000300800 */
[----:B------:R-:W3:Y:S01]  /*a6990*/  LDL.LU.64 R18, [R1+0x680] ;  /* 0x0006800001127983 */ /* 0x000ee20000300a00 */
[----:B------:R-:W-:-:S02]  /*a69a0*/  LOP3.LUT P4, RZ, R17, 0x8, RZ, 0xc0, !PT ;  /* 0x0000000811ff7812 */ /* 0x000fc4000788c0ff */
[----:B------:R-:W-:-:S11]  /*a69b0*/  PRMT R16, R0, 0x7773, RZ ;  /* 0x0000777300107816 */ /* 0x000fd600000000ff */
[----:B------:R-:W-:Y:S01]  /*a69c0*/  @P4 STG.E.U8 desc[UR32][R8.64], R16 ;  /* 0x0000001008004986 */ /* 0x000fe2000c101120 */
[----:B------:R-:W-:-:S03]  /*a69d0*/  LOP3.LUT P4, RZ, R17, 0x4, RZ, 0xc0, !PT ;  /* 0x0000000411ff7812 */ /* 0x000fc6000788c0ff */
[----:B---3--:R0:W-:Y:S04]  /*a69e0*/  STL.64 [R1+0x2728], R18 ;  /* 0x0027281201007387 */ /* 0x0081e80000100a00 */
[----:B0-----:R-:W3:Y:S01]  /*a69f0*/  LDL.LU.64 R18, [R1+0x688] ;  /* 0x0006880001127983 */ /* 0x001ee20000300a00 */
[----:B------:R-:W-:-:S05]  /*a6a00*/  PRMT R16, R28, 0x7770, RZ ;  /* 0x000077701c107816 */ /* 0x000fca00000000ff */
[----:B------:R0:W-:Y:S01]  /*a6a10*/  @P4 STG.E.U8 desc[UR32][R2.64], R16 ;  /* 0x0000001002004986 */ /* 0x0001e2000c101120 */
[----:B------:R-:W-:Y:S02]  /*a6a20*/  LOP3.LUT P4, RZ, R17, 0x2, RZ, 0xc0, !PT ;  /* 0x0000000211ff7812 */ /* 0x000fe4000788c0ff */
[----:B0-----:R-:W-:-:S11]  /*a6a30*/  PRMT R16, R28, 0x7771, RZ ;  /* 0x000077711c107816 */ /* 0x001fd600000000ff */
[----:B--2---:R0:W-:Y:S01]  /*a6a40*/  @P4 STG.E.U8 desc[UR32][R22.64], R16 ;  /* 0x0000001016004986 */ /* 0x0041e2000c101120 */
[----:B------:R-:W-:Y:S02]  /*a6a50*/  LOP3.LUT P4, RZ, R17, 0x1, RZ, 0xc0, !PT ;  /* 0x0000000111ff7812 */ /* 0x000fe4000788c0ff */
[----:B0-----:R-:W-:-:S11]  /*a6a60*/  PRMT R16, R29, 0x7770, RZ ;  /* 0x000077701d107816 */ /* 0x001fd600000000ff */
[----:B----4-:R-:W-:Y:S04]  /*a6a70*/  @P4 STG.E.U8 desc[UR32][R6.64], R16 ;  /* 0x0000001006004986 */ /* 0x010fe8000c101120 */
[----:B---3--:R0:W-:Y:S04]  /*a6a80*/  STL.64 [R1+0x2730], R18 ;  /* 0x0027301201007387 */ /* 0x0081e80000100a00 */
[----:B0-----:R-:W2:Y:S04]  /*a6a90*/  LDL.LU.64 R18, [R1+0x690] ;  /* 0x0006900001127983 */ /* 0x001ea80000300a00 */
[----:B------:R-:W3:Y:S04]  /*a6aa0*/  LDL.LU.64 R14, [R1+0x678] ;  /* 0x00067800010e7983 */ /* 0x000ee80000300a00 */
[----:B------:R-:W4:Y:S04]  /*a6ab0*/  LDL.LU R21, [R1+0x88] ;  /* 0x0000880001157983 */ /* 0x000f280000300800 */
[----:B------:R-:W4:Y:S04]  /*a6ac0*/  LDL.LU.64 R12, [R1+0x670] ;  /* 0x00067000010c7983 */ /* 0x000f280000300a00 */
[----:B------:R-:W4:Y:S04]  /*a6ad0*/  LDL.LU.64 R10, [R1+0x668] ;  /* 0x00066800010a7983 */ /* 0x000f280000300a00 */
[----:B------:R-:W4:Y:S04]  /*a6ae0*/  LDL.LU.64 R8, [R1+0x660] ;  /* 0x0006600001087983 */ /* 0x000f280000300a00 */
[----:B------:R-:W4:Y:S04]  /*a6af0*/  LDL.LU.64 R2, [R1+0x658] ;  /* 0x0006580001027983 */ /* 0x000f280000300a00 */
[----:B------:R-:W4:Y:S04]  /*a6b00*/  LDL.LU.64 R22, [R1+0x650] ;  /* 0x0006500001167983 */ /* 0x000f280000300a00 */
[----:B------:R-:W3:Y:S04]  /*a6b10*/  LDL.LU R17, [R1+0x9c] ;  /* 0x00009c0001117983 */ /* 0x000ee80000300800 */
[----:B------:R-:W2:Y:S01]  /*a6b20*/  LDL.LU.64 R6, [R1+0x2740] ;  /* 0x0027400001067983 */ /* 0x000ea20000300a00 */
[----:B------:R-:W-:-:S02]  /*a6b30*/  PRMT R16, R29, 0x7771, RZ ;  /* 0x000077711d107816 */ /* 0x000fc400000000ff */
[----:B--2---:R-:W-:-:S13]  /*a6b40*/  LOP3.LUT P4, RZ, R7, 0x80000000, RZ, 0xc0, !PT ;  /* 0x8000000007ff7812 */ /* 0x004fda000788c0ff */
[----:B------:R0:W-:Y:S04]  /*a6b50*/  @P4 STG.E.U8 desc[UR32][R4.64], R16 ;  /* 0x0000001004004986 */ /* 0x0001e8000c101120 */
[----:B0-----:R-:W2:Y:S01]  /*a6b60*/  LDL.LU.64 R4, [R1+0x2738] ;  /* 0x0027380001047983 */ /* 0x001ea20000300a00 */
[----:B------:R-:W-:Y:S02]  /*a6b70*/  LOP3.LUT P4, RZ, R7, 0x40000000, RZ, 0xc0, !PT ;  /* 0x4000000007ff7812 */ /* 0x000fe4000788c0ff */
[----:B--2---:R-:W-:-:S11]  /*a6b80*/  PRMT R16, R4, 0x7770, RZ ;  /* 0x0000777004107816 */ /* 0x004fd600000000ff */
[----:B------:R0:W-:Y:S04]  /*a6b90*/  @P4 STG.E.U8 desc[UR32][R18.64], R16 ;  /* 0x0000001012004986 */ /* 0x0001e8000c101120 */
[----:B0-----:R-:W2:Y:S01]  /*a6ba0*/  LDL.LU.64 R18, [R1+0x2730] ;  /* 0x0027300001127983 */ /* 0x001ea20000300a00 */
[----:B------:R-:W-:Y:S02]  /*a6bb0*/  LOP3.LUT P4, RZ, R7, 0x20000000, RZ, 0xc0, !PT ;  /* 0x2000000007ff7812 */ /* 0x000fe4000788c0ff */
[----:B------:R-:W-:-:S11]  /*a6bc0*/  PRMT R16, R4, 0x7771, RZ ;  /* 0x0000777104107816 */ /* 0x000fd600000000ff */
[----:B--2---:R0:W-:Y:S04]  /*a6bd0*/  @P4 STG.E.U8 desc[UR32][R18.64], R16 ;  /* 0x0000001012004986 */ /* 0x0041e8000c101120 */
[----:B0-----:R-:W2:Y:S01]  /*a6be0*/  LDL.LU.64 R18, [R1+0x2728] ;  /* 0x0027280001127983 */ /* 0x001ea20000300a00 */
[----:B------:R-:W-:Y:S02]  /*a6bf0*/  LOP3.LUT P4, RZ, R7, 0x10000000, RZ, 0xc0, !PT ;  /* 0x1000000007ff7812 */ /* 0x000fe4000788c0ff */
[----:B---3--:R-:W-:-:S11]  /*a6c00*/  PRMT R16, R17, 0x7770, RZ ;  /* 0x0000777011107816 */ /* 0x008fd600000000ff */
[----:B--2---:R0:W-:Y:S04]  /*a6c10*/  @P4 STG.E.U8 desc[UR32][R18.64], R16 ;  /* 0x0000001012004986 */ /* 0x0041e8000c101120 */
[----:B0-----:R-:W2:Y:S01]  /*a6c20*/  LDL.LU R18, [R1+0x2720] ;  /* 0x0027200001127983 */ /* 0x001ea20000300800 */
[----:B------:R-:W-:-:S05]  /*a6c30*/  PRMT R16, R17, 0x7771, RZ ;  /* 0x0000777111107816 */ /* 0x000fca00000000ff */
[----:B------:R2:W-:Y:S02]  /*a6c40*/  @P5 STG.E.U8 desc[UR32][R14.64], R16 ;  /* 0x000000100e005986 */ /* 0x0005e4000c101120 */
[----:B--2---:R-:W-:-:S05]  /*a6c50*/  PRMT R16, R18, 0x7770, RZ ;  /* 0x0000777012107816 */ /* 0x004fca00000000ff */
[----:B----4-:R0:W-:Y:S02]  /*a6c60*/  @P6 STG.E.U8 desc[UR32][R12.64], R16 ;  /* 0x000000100c006986 */ /* 0x0101e4000c101120 */
[----:B0-----:R-:W-:-:S05]  /*a6c70*/  PRMT R16, R18, 0x7771, RZ ;  /* 0x0000777112107816 */ /* 0x001fca00000000ff */
[----:B------:R0:W-:Y:S02]  /*a6c80*/  @P0 STG.E.U8 desc[UR32][R10.64], R16 ;  /* 0x000000100a000986 */ /* 0x0001e4000c101120 */
[----:B0-----:R-:W-:-:S05]  /*a6c90*/  PRMT R16, R20, 0x7770, RZ ;  /* 0x0000777014107816 */ /* 0x001fca00000000ff */
[----:B------:R0:W-:Y:S04]  /*a6ca0*/  @P1 STG.E.U8 desc[UR32][R8.64], R16 ;  /* 0x0000001008001986 */ /* 0x0001e8000c101120 */
[----:B------:R-:W-:Y:S04]  /*a6cb0*/  STL [R1+0x26f8], R18 ;  /* 0x0026f81201007387 */ /* 0x000fe80000100800 */
[----:B------:R-:W2:Y:S01]  /*a6cc0*/  LDL.LU.64 R14, [R1+0x648] ;  /* 0x00064800010e7983 */ /* 0x000ea20000300a00 */
[----:B0-----:R-:W-:-:S05]  /*a6cd0*/  PRMT R16, R20, 0x7771, RZ ;  /* 0x0000777114107816 */ /* 0x001fca00000000ff */
[----:B------:R0:W-:Y:S02]  /*a6ce0*/  @P2 STG.E.U8 desc[UR32][R2.64], R16 ;  /* 0x0000001002002986 */ /* 0x0001e4000c101120 */
[----:B0-----:R-:W-:Y:S02]  /*a6cf0*/  PRMT R16, R21, 0x7770, RZ ;  /* 0x0000777015107816 */ /* 0x001fe400000000ff */
[----:B------:R-:W3:Y:S04]  /*a6d00*/  LDL.LU.64 R2, [R1+0x640] ;  /* 0x0006400001027983 */ /* 0x000ee80000300a00 */
[----:B------:R-:W4:Y:S04]  /*a6d10*/  LDL.LU.64 R12, [R1+0x638] ;  /* 0x00063800010c7983 */ /* 0x000f280000300a00 */
[----:B------:R0:W-:Y:S04]  /*a6d20*/  @P3 STG.E.U8 desc[UR32][R22.64], R16 ;  /* 0x0000001016003986 */ /* 0x0001e8000c101120 */
[----:B------:R-:W4:Y:S04]  /*a6d30*/  LDL.LU.64 R10, [R1+0x630] ;  /* 0x00063000010a7983 */ /* 0x000f280000300a00 */
[----:B0-----:R-:W4:Y:S04]  /*a6d40*/  LDL.LU.64 R22, [R1+0x628] ;  /* 0x0006280001167983 */ /* 0x001f280000300a00 */
[----:B------:R-:W4:Y:S04]  /*a6d50*/  LDL.LU.64 R8, [R1+0x620] ;  /* 0x0006200001087983 */ /* 0x000f280000300a00 */
[----:B------:R-:W3:Y:S01]  /*a6d60*/  LDL.LU R0, [R1+0x8c] ;  /* 0x00008c0001007983 */ /* 0x000ee20000300800 */
[----:B------:R-:W-:-:S02]  /*a6d70*/  LOP3.LUT P0, RZ, R6, 0x100000, RZ, 0xc0, !PT ;  /* 0x0010000006ff7812 */ /* 0x000fc4000780c0ff */
[----:B------:R-:W-:Y:S02]  /*a6d80*/  LOP3.LUT P1, RZ, R6, 0x200000, RZ, 0xc0, !PT ;  /* 0x0020000006ff7812 */ /* 0x000fe4000782c0ff */
[----:B------:R-:W-:Y:S01]  /*a6d90*/  PRMT R16, R21, 0x7771, RZ ;  /* 0x0000777115107816 */ /* 0x000fe200000000ff */
[----:B------:R-:W-:Y:S08]  /*a6da0*/  STL.64 [R1+0x2700], R20 ;  /* 0x0027001401007387 */ /* 0x000ff00000100a00 */
[----:B--2---:R3:W-:Y:S02]  /*a6db0*/  @P0 STG.E.U8 desc[UR32][R14.64], R16 ;  /* 0x000000100e000986 */ /* 0x0047e4000c101120 */
[----:B---3--:R-:W-:-:S05]  /*a6dc0*/  PRMT R16, R0, 0x7770, RZ ;  /* 0x0000777000107816 */ /* 0x008fca00000000ff */
[----:B------:R0:W-:Y:S04]  /*a6dd0*/  @P1 STG.E.U8 desc[UR32][R2.64], R16 ;  /* 0x0000001002001986 */ /* 0x0001e8000c101120 */
[----:B0-----:R-:W2:Y:S04]  /*a6de0*/  LDL.LU.64 R2, [R1+0x618] ;  /* 0x0006180001027983 */ /* 0x001ea80000300a00 */
[----:B------:R0:W-:Y:S04]  /*a6df0*/  STL.64 [R1+0x2718], R24 ;  /* 0x0027181801007387 */ /* 0x0001e80000100a00 */
[----:B0-----:R-:W3:Y:S04]  /*a6e00*/  LDL.LU.64 R24, [R1+0x610] ;  /* 0x0006100001187983 */ /* 0x001ee80000300a00 */
[----:B------:R-:W4:Y:S01]  /*a6e10*/  LDL.LU.64 R20, [R1+0x600] ;  /* 0x0006000001147983 */ /* 0x000f220000300a00 */
        /* <DEDUP_REMOVED lines=23> */
[----:B------:R-:W4:Y:S04]  /*a6f90*/  LDL.LU.64 R18, [R1+0x5f8] ;  /* 0x0005f80001127983 */ /* 0x000f280000300a00 */
[----:B------:R-:W-:-:S02]  /*a6fa0*/  @P4 LOP3.LUT R7, R7, 0x4000000, RZ, 0xfc, !PT ;  /* 0x0400000007074812 */ /* 0x000fc400078efcff */
[C---:B------:R-:W-:Y:S02]  /*a6fb0*/  LOP3.LUT P4, RZ, R6.reuse, 0x2000000, RZ, 0xc0, !PT ;  /* 0x0200000006ff7812 */ /* 0x040fe4000788c0ff */
[----:B------:R-:W-:Y:S02]  /*a6fc0*/  LOP3.LUT P3, RZ, R6, 0x800000, RZ, 0xc0, !PT ;  /* 0x0080000006ff7812 */ /* 0x000fe4000786c0ff */
[----:B------:R-:W-:Y:S02]  /*a6fd0*/  LOP3.LUT R7, R7, 0xf7ffffff, RZ, 0xc0, !PT ;  /* 0xf7ffffff07077812 */ /* 0x000fe400078ec0ff */
[----:B------:R-:W-:-:S05]  /*a6fe0*/  PRMT R16, R0, 0x7771, RZ ;  /* 0x0000777100107816 */ /* 0x000fca00000000ff */
[----:B------:R0:W-:Y:S02]  /*a6ff0*/  @P2 STG.E.U8 desc[UR32][R12.64], R16 ;  /* 0x000000100c002986 */ /* 0x0001e4000c101120 */
[----:B------:R-:W-:Y:S02]  /*a7000*/  @P4 LOP3.LUT R7, R7, 0x8000000, RZ, 0xfc, !PT ;  /* 0x0800000007074812 */ /* 0x000fe400078efcff */
[----:B------:R-:W-:Y:S02]  /*a7010*/  LOP3.LUT P4, RZ, R6, 0x1000000, RZ, 0xc0, !PT ;  /* 0x0100000006ff7812 */ /* 0x000fe4000788c0ff */
[----:B0-----:R-:W-:-:S05]  /*a7020*/  PRMT R16, R28, 0x7772, RZ ;  /* 0x000077721c107816 */ /* 0x001fca00000000ff */
[----:B------:R0:W-:Y:S02]  /*a7030*/  @P3 STG.E.U8 desc[UR32][R10.64], R16 ;  /* 0x000000100a003986 */ /* 0x0001e4000c101120 */
[----:B0-----:R-:W-:-:S05]  /*a7040*/  PRMT R16, R28, 0x7773, RZ ;  /* 0x000077731c107816 */ /* 0x001fca00000000ff */
[----:B------:R0:W-:Y:S01]  /*a7050*/  @P4 STG.E.U8 desc[UR32][R22.64], R16 ;  /* 0x0000001016004986 */ /* 0x0001e2000c101120 */
[----:B------:R-:W-:Y:S02]  /*a7060*/  LOP3.LUT P4, RZ, R7, 0x8000000, RZ, 0xc0, !PT ;  /* 0x0800000007ff7812 */ /* 0x000fe4000788c0ff */
[----:B0-----:R-:W-:Y:S01]  /*a7070*/  PRMT R16, R29, 0x7772, RZ ;  /* 0x000077721d107816 */ /* 0x001fe200000000ff */
[----:B------:R-:W4:Y:S10]  /*a7080*/  LDL.LU.64 R22, [R1+0x5f0] ;  /* 0x0005f00001167983 */ /* 0x000f340000300a00 */
[----:B------:R0:W-:Y:S01]  /*a7090*/  @P4 STG.E.U8 desc[UR32][R8.64], R16 ;  /* 0x0000001008004986 */ /* 0x0001e2000c101120 */
[----:B------:R-:W-:-:S03]  /*a70a0*/  LOP3.LUT P4, RZ, R7, 0x4000000, RZ, 0xc0, !PT ;  /* 0x0400000007ff7812 */ /* 0x000fc6000788c0ff */
[----:B------:R-:W4:Y:S04]  /*a70b0*/  LDL.LU.64 R14, [R1+0x5e8] ;  /* 0x0005e800010e7983 */ /* 0x000f280000300a00 */
[----:B------:R-:W4:Y:S01]  /*a70c0*/  LDL.LU.64 R12, [R1+0x5e0] ;  /* 0x0005e000010c7983 */ /* 0x000f220000300a00 */
[----:B0-----:R-:W-:-:S03]  /*a70d0*/  PRMT R16, R29, 0x7773, RZ ;  /* 0x000077731d107816 */ /* 0x001fc600000000ff */
[----:B------:R-:W4:Y:S04]  /*a70e0*/  LDL.LU.64 R10, [R1+0x5d8] ;  /* 0x0005d800010a7983 */ /* 0x000f280000300a00 */
[----:B--2---:R0:W-:Y:S01]  /*a70f0*/  @P4 STG.E.U8 desc[UR32][R2.64], R16 ;  /* 0x0000001002004986 */ /* 0x0041e2000c101120 */
[----:B------:R-:W-:-:S03]  /*a7100*/  LOP3.LUT P4, RZ, R7, 0x2000000, RZ, 0xc0, !PT ;  /* 0x0200000007ff7812 */ /* 0x000fc6000788c0ff */
[----:B------:R-:W2:Y:S04]  /*a7110*/  LDL.LU.64 R8, [R1+0x5d0] ;  /* 0x0005d00001087983 */ /* 0x000ea80000300a00 */
[----:B------:R-:W2:Y:S01]  /*a7120*/  LDL.LU.64 R28, [R1+0x5c8] ;  /* 0x0005c800011c7983 */ /* 0x000ea20000300a00 */
[----:B0-----:R-:W-:-:S03]  /*a7130*/  PRMT R16, R4, 0x7772, RZ ;  /* 0x0000777204107816 */ /* 0x001fc600000000ff */
[----:B------:R-:W2:Y:S04]  /*a7140*/  LDL.LU.64 R2, [R1+0x5c0] ;  /* 0x0005c00001027983 */ /* 0x000ea80000300a00 */
[----:B---3--:R0:W-:Y:S01]  /*a7150*/  @P4 STG.E.U8 desc[UR32][R24.64], R16 ;  /* 0x0000001018004986 */ /* 0x0081e2000c101120 */
[C---:B------:R-:W-:Y:S02]  /*a7160*/  LOP3.LUT P4, RZ, R7.reuse, 0x1000000, RZ, 0xc0, !PT ;  /* 0x0100000007ff7812 */ /* 0x040fe4000788c0ff */
[----:B0-----:R-:W-:Y:S01]  /*a7170*/  PRMT R16, R4, 0x7773, RZ ;  /* 0x0000777304107816 */ /* 0x001fe200000000ff */
[----:B------:R-:W3:Y:S04]  /*a7180*/  LDL.LU.64 R24, [R1+0x2718] ;  /* 0x0027180001187983 */ /* 0x000ee80000300a00 */
[----:B------:R-:W3:Y:S06]  /*a7190*/  LDL.LU R4, [R1+0x2710] ;  /* 0x0027100001047983 */ /* 0x000eec0000300800 */
[----:B----4-:R0:W-:Y:S04]  /*a71a0*/  @P4 STG.E.U8 desc[UR32][R20.64], R16 ;  /* 0x0000001014004986 */ /* 0x0101e8000c101120 */
[----:B0-----:R-:W4:Y:S01]  /*a71b0*/  LDL.LU.64 R20, [R1+0x2708] ;  /* 0x0027080001147983 */ /* 0x001f220000300a00 */
[----:B------:R-:W-:-:S02]  /*a71c0*/  LOP3.LUT P4, RZ, R7, 0x800000, RZ, 0xc0, !PT ;  /* 0x0080000007ff7812 */ /* 0x000fc4000788c0ff */
[----:B------:R-:W-:-:S11]  /*a71d0*/  PRMT R16, R17, 0x7772, RZ ;  /* 0x0000777211107816 */ /* 0x000fd600000000ff */
[----:B----4-:R0:W-:Y:S01]  /*a71e0*/  @P4 STG.E.U8 desc[UR32][R20.64], R16 ;  /* 0x0000001014004986 */ /* 0x0101e2000c101120 */
[----:B------:R-:W-:Y:S02]  /*a71f0*/  LOP3.LUT P4, RZ, R7, 0x400000, RZ, 0xc0, !PT ;  /* 0x0040000007ff7812 */ /* 0x000fe4000788c0ff */
[----:B0-----:R-:W-:Y:S01]  /*a7200*/  PRMT R16, R17, 0x7773, RZ ;  /* 0x0000777311107816 */ /* 0x001fe200000000ff */
[----:B------:R-:W4:Y:S10]  /*a7210*/  LDL.LU.64 R20, [R1+0x2700] ;  /* 0x0027000001147983 */ /* 0x000f340000300a00 */
[----:B------:R0:W-:Y:S04]  /*a7220*/  @P4 STG.E.U8 desc[UR32][R18.64], R16 ;  /* 0x0000001012004986 */ /* 0x0001e8000c101120 */
[----:B0-----:R-:W2:Y:S01]  /*a7230*/  LDL.LU R18, [R1+0x26f8] ;  /* 0x0026f80001127983 */ /* 0x001ea20000300800 */
[----:B------:R-:W-:-:S02]  /*a7240*/  LOP3.LUT P4, RZ, R7, 0x200000, RZ, 0xc0, !PT ;  /* 0x0020000007ff7812 */ /* 0x000fc4000788c0ff */
[C---:B------:R-:W-:Y:S02]  /*a7250*/  LOP3.LUT P5, RZ, R5.reuse, 0x2, RZ, 0xc0, !PT ;  /* 0x0000000205ff7812 */ /* 0x040fe400078ac0ff */
[C---:B------:R-:W-:Y:S02]  /*a7260*/  LOP3.LUT P6, RZ, R5.reuse, 0x4, RZ, 0xc0, !PT ;  /* 0x0000000405ff7812 */ /* 0x040fe400078cc0ff */
[C---:B------:R-:W-:Y:S02]  /*a7270*/  LOP3.LUT P0, RZ, R5.reuse, 0x8, RZ, 0xc0, !PT ;  /* 0x0000000805ff7812 */ /* 0x040fe4000780c0ff */
[C---:B------:R-:W-:Y:S02]  /*a7280*/  LOP3.LUT P1, RZ, R5.reuse, 0x10, RZ, 0xc0, !PT ;  /* 0x0000001005ff7812 */ /* 0x040fe4000782c0ff */
[----:B------:R-:W-:Y:S02]  /*a7290*/  LOP3.LUT P2, RZ, R5, 0x20, RZ, 0xc0, !PT ;  /* 0x0000002005ff7812 */ /* 0x000fe4000784c0ff */
[----:B--2---:R-:W-:-:S05]  /*a72a0*/  PRMT R16, R18, 0x7772, RZ ;  /* 0x0000777212107816 */ /* 0x004fca00000000ff */
[----:B------:R0:W-:Y:S01]  /*a72b0*/  @P4 STG.E.U8 desc[UR32][R22.64], R16 ;  /* 0x0000001016004986 */ /* 0x0001e2000c101120 */
[----:B------:R-:W-:Y:S02]  /*a72c0*/  LOP3.LUT P4, RZ, R7, 0x100000, RZ, 0xc0, !PT ;  /* 0x0010000007ff7812 */ /* 0x000fe4000788c0ff */
[----:B0-----:R-:W-:Y:S01]  /*a72d0*/  PRMT R16, R18, 0x7773, RZ ;  /* 0x0000777312107816 */ /* 0x001fe200000000ff */
[----:B------:R-:W2:Y:S10]  /*a72e0*/  LDL.LU.64 R22, [R1+0x26f0] ;  /* 0x0026f00001167983 */ /* 0x000eb40000300a00 */
[----:B------:R4:W-:Y:S02]  /*a72f0*/  @P4 STG.E.U8 desc[UR32][R14.64], R16 ;  /* 0x000000100e004986 */ /* 0x0009e4000c101120 */
[----:B----4-:R-:W-:-:S05]  /*a7300*/  PRMT R16, R20, 0x7772, RZ ;  /* 0x0000777214107816 */ /* 0x010fca00000000ff */
[----:B------:R0:W-:Y:S02]  /*a7310*/  @P5 STG.E.U8 desc[UR32][R12.64], R16 ;  /* 0x000000100c005986 */ /* 0x0001e4000c101120 */
[----:B0-----:R-:W-:-:S05]  /*a7320*/  PRMT R16, R20, 0x7773, RZ ;  /* 0x0000777314107816 */ /* 0x001fca00000000ff */
[----:B------:R0:W-:Y:S02]  /*a7330*/  @P6 STG.E.U8 desc[UR32][R10.64], R16 ;  /* 0x000000100a006986 */ /* 0x0001e4000c101120 */
[C---:B0-----:R-:W-:Y:S02]  /*a7340*/  PRMT R16, R21.reuse, 0x7772, RZ ;  /* 0x0000777215107816 */ /* 0x041fe400000000ff */
[----:B------:R-:W4:Y:S04]  /*a7350*/  LDL.LU.64 R10, [R1+0x5b0] ;  /* 0x0005b000010a7983 */ /* 0x000f280000300a00 */
[----:B------:R0:W-:Y:S02]  /*a7360*/  @P0 STG.E.U8 desc[UR32][R8.64], R16 ;  /* 0x0000001008000986 */ /* 0x0001e4000c101120 */
[----:B0-----:R-:W-:-:S05]  /*a7370*/  PRMT R16, R21, 0x7773, RZ ;  /* 0x0000777315107816 */ /* 0x001fca00000000ff */
[----:B------:R0:W-:Y:S02]  /*a7380*/  @P1 STG.E.U8 desc[UR32][R28.64], R16 ;  /* 0x000000101c001986 */ /* 0x0001e4000c101120 */
[----:B0-----:R-:W-:-:S05]  /*a7390*/  PRMT R16, R0, 0x7772, RZ ;  /* 0x0000777200107816 */ /* 0x001fca00000000ff */
[----:B------:R0:W-:Y:S04]  /*a73a0*/  @P2 STG.E.U8 desc[UR32][R2.64], R16 ;  /* 0x0000001002002986 */ /* 0x0001e8000c101120 */
[----:B0-----:R-:W3:Y:S04]  /*a73b0*/  LDL.LU.64 R2, [R1+0x5a8] ;  /* 0x0005a80001027983 */ /* 0x001ee80000300a00 */
[----:B------:R-:W3:Y:S04]  /*a73c0*/  LDL.LU.64 R28, [R1+0x5a0] ;  /* 0x0005a000011c7983 */ /* 0x000ee80000300a00 */
[----:B------:R-:W3:Y:S04]  /*a73d0*/  LDL.LU.64 R12, [R1+0x598] ;  /* 0x00059800010c7983 */ /* 0x000ee80000300a00 */
[----:B------:R-:W4:Y:S01]  /*a73e0*/  LDL.LU R21, [R1+0x70] ;  /* 0x0000700001157983 */ /* 0x000f220000300800 */
[----:B------:R-:W-:-:S02]  /*a73f0*/  LOP3.LUT P3, RZ, R5, 0x40, RZ, 0xc0, !PT ;  /* 0x0000004005ff7812 */ /* 0x000fc4000786c0ff */
[----:B------:R-:W-:Y:S01]  /*a7400*/  LOP3.LUT P0, RZ, R5, 0x80, RZ, 0xc0, !PT ;  /* 0x0000008005ff7812 */ /* 0x000fe2000780c0ff */
[----:B------:R-:W3:Y:S01]  /*a7410*/  LDL.LU R14, [R1+0x74] ;  /* 0x00007400010e7983 */ /* 0x000ee20000300800 */
[----:B------:R-:W-:-:S09]  /*a7420*/  PRMT R16, R0, 0x7773, RZ ;  /* 0x0000777300107816 */ /* 0x000fd200000000ff */
[----:B--2---:R0:W-:Y:S02]  /*a7430*/  @P3 STG.E.U8 desc[UR32][R22.64], R16 ;  /* 0x0000001016003986 */ /* 0x0041e4000c101120 */
[----:B0-----:R-:W-:Y:S02]  /*a7440*/  IMAD.MOV.U32 R23, RZ, RZ, R26 ;  /* 0x000000ffff177224 */ /* 0x001fe400078e001a */
[----:B------:R-:W-:Y:S02]  /*a7450*/  IMAD.MOV.U32 R26, RZ, RZ, R27 ;  /* 0x000000ffff1a7224 */ /* 0x000fe400078e001b */
[----:B------:R-:W2:Y:S04]  /*a7460*/  LDL.LU R27, [R1+0x78] ;  /* 0x00007800011b7983 */ /* 0x000ea80000300800 */
[----:B------:R-:W2:Y:S04]  /*a7470*/  LDL.LU R8, [R1+0x7c] ;  /* 0x00007c0001087983 */ /* 0x000ea80000300800 */
[----:B------:R-:W2:Y:S01]  /*a7480*/  LDL.LU R9, [R1+0x60] ;  /* 0x0000600001097983 */ /* 0x000ea20000300800 */
[----:B----4-:R-:W-:-:S05]  /*a7490*/  PRMT R16, R21, 0x7770, RZ ;  /* 0x0000777015107816 */ /* 0x010fca00000000ff */
[----:B------:R0:W-:Y:S04]  /*a74a0*/  @P0 STG.E.U8 desc[UR32][R10.64], R16 ;  /* 0x000000100a000986 */ /* 0x0001e8000c101120 */
[----:B0-----:R-:W4:Y:S04]  /*a74b0*/  LDL.LU.64 R10, [R1+0x590] ;  /* 0x00059000010a7983 */ /* 0x001f280000300a00 */
[----:B------:R-:W2:Y:S01]  /*a74c0*/  LDL.LU R15, [R1+0x64] ;  /* 0x00006400010f7983 */ /* 0x000ea20000300800 */
[C---:B------:R-:W-:Y:S02]  /*a74d0*/  LOP3.LUT P1, RZ, R5.reuse, 0x100, RZ, 0xc0, !PT ;  /* 0x0000010005ff7812 */ /* 0x040fe4000782c0ff */
[----:B------:R-:W-:-:S02]  /*a74e0*/  LOP3.LUT P2, RZ, R5, 0x200, RZ, 0xc0, !PT ;  /* 0x0000020005ff7812 */ /* 0x000fc4000784c0ff */
[----:B------:R-:W-:Y:S01]  /*a74f0*/  PRMT R16, R21, 0x7771, RZ ;  /* 0x0000777115107816 */ /* 0x000fe200000000ff */
[----:B------:R-:W-:Y:S08]  /*a7500*/  STL [R1+0x26c0], R21 ;  /* 0x0026c01501007387 */ /* 0x000ff00000100800 */
[----:B---3--:R0:W-:Y:S02]  /*a7510*/  @P1 STG.E.U8 desc[UR32][R2.64], R16 ;  /* 0x0000001002001986 */ /* 0x0081e4000c101120 */
[----:B0-----:R-:W-:-:S02]  /*a7520*/  PRMT R16, R14, 0x7770, RZ ;  /* 0x000077700e107816 */ /* 0x001fc400000000ff */
[----:B------:R-:W3:Y:S04]  /*a7530*/  LDL.LU.64 R2, [R1+0x588] ;  /* 0x0005880001027983 */ /* 0x000ee80000300a00 */
[----:B------:R-:W3:Y:S04]  /*a7540*/  LDL.LU R0, [R1+0x68] ;  /* 0x0000680001007983 */ /* 0x000ee80000300800 */
[----:B------:R0:W-:Y:S04]  /*a7550*/  @P2 STG.E.U8 desc[UR32][R28.64], R16 ;  /* 0x000000101c002986 */ /* 0x0001e8000c101120 */
[----:B0-----:R-:W3:Y:S01]  /*a7560*/  LDL.LU.64 R28, [R1+0x580] ;  /* 0x00058000011c7983 */ /* 0x001ee20000300a00 */
[----:B------:R-:W-:-:S03]  /*a7570*/  PRMT R16, R14, 0x7771, RZ ;  /* 0x000077710e107816 */ /* 0x000fc600000000ff */
[----:B------:R0:W-:Y:S04]  /*a7580*/  STL.64 [R1+0x26e8], R24 ;  /* 0x0026e81801007387 */ /* 0x0001e80000100a00 */
[----:B0-----:R-:W3:Y:S04]  /*a7590*/  LDL.LU.64 R24, [R1+0x578] ;  /* 0x0005780001187983 */ /* 0x001ee80000300a00 */
[----:B------:R-:W3:Y:S01]  /*a75a0*/  LDL.LU R22, [R1+0x6c] ;  /* 0x00006c0001167983 */ /* 0x000ee20000300800 */
[----:B------:R-:W-:Y:S02]  /*a75b0*/  LOP3.LUT P4, RZ, R5, 0x80000, RZ, 0xc0, !PT ;  /* 0x0008000005ff7812 */ /* 0x000fe4000788c0ff */
[----:B------:R-:W-:-:S11]  /*a75c0*/  LOP3.LUT R7, R7, 0xffffefff, RZ, 0xc0, !PT ;  /* 0xffffefff07077812 */ /* 0x000fd600078ec0ff */
[----:B------:R-:W-:Y:S02]  /*a75d0*/  @P4 LOP3.LUT R7, R7, 0x1000, RZ, 0xfc, !PT ;  /* 0x0000100007074812 */ /* 0x000fe400078efcff */
[----:B------:R-:W-:Y:S02]  /*a75e0*/  LOP3.LUT P4, RZ, R5, 0x40000, RZ, 0xc0, !PT ;  /* 0x0004000005ff7812 */ /* 0x000fe4000788c0ff */
[----:B------:R-:W-:Y:S01]  /*a75f0*/  LOP3.LUT R7, R7, 0xffffdfff, RZ, 0xc0, !PT ;  /* 0xffffdfff07077812 */ /* 0x000fe200078ec0ff */
[----:B--2---:R0:W-:Y:S04]  /*a7600*/  STL.64 [R1+0x26d8], R14 ;  /* 0x0026d80e01007387 */ /* 0x0041e80000100a00 */
[----:B0-----:R-:W2:Y:S06]  /*a7610*/  LDL.LU.64 R14, [R1+0x568] ;  /* 0x00056800010e7983 */ /* 0x001eac0000300a00 */
[----:B------:R-:W-:-:S02]  /*a7620*/  @P4 LOP3.LUT R7, R7, 0x2000, RZ, 0xfc, !PT ;  /* 0x0000200007074812 */ /* 0x000fc400078efcff */
        /* <DEDUP_REMOVED lines=16> */
[----:B------:R-:W-:Y:S02]  /*a7730*/  LOP3.LUT P4, RZ, R5, 0x1000, RZ, 0xc0, !PT ;  /* 0x0000100005ff7812 */ /* 0x000fe4000788c0ff */
[----:B------:R-:W-:Y:S01]  /*a7740*/  LOP3.LUT R7, R7, 0xfff7ffff, RZ, 0xc0, !PT ;  /* 0xfff7ffff07077812 */ /* 0x000fe200078ec0ff */
[----:B------:R-:W-:Y:S01]  /*a7750*/  @P3 STG.E.U8 desc[UR32][R12.64], R16 ;  /* 0x000000100c003986 */ /* 0x000fe2000c101120 */
[C---:B------:R-:W-:Y:S02]  /*a7760*/  LOP3.LUT P5, RZ, R5.reuse, 0x100000, RZ, 0xc0, !PT ;  /* 0x0010000005ff7812 */ /* 0x040fe400078ac0ff */
[C---:B------:R-:W-:Y:S02]  /*a7770*/  LOP3.LUT P6, RZ, R5.reuse, 0x200000, RZ, 0xc0, !PT ;  /* 0x0020000005ff7812 */ /* 0x040fe400078cc0ff */
[----:B------:R-:W-:-:S02]  /*a7780*/  LOP3.LUT P0, RZ, R5, 0x400000, RZ, 0xc0, !PT ;  /* 0x0040000005ff7812 */ /* 0x000fc4000780c0ff */
[C---:B------:R-:W-:Y:S02]  /*a7790*/  LOP3.LUT P1, RZ, R5.reuse, 0x800000, RZ, 0xc0, !PT ;  /* 0x0080000005ff7812 */ /* 0x040fe4000782c0ff */
[----:B------:R-:W-:Y:S02]  /*a77a0*/  LOP3.LUT P2, RZ, R5, 0x1000000, RZ, 0xc0, !PT ;  /* 0x0100000005ff7812 */ /* 0x000fe4000784c0ff */
[----:B------:R-:W-:Y:S02]  /*a77b0*/  @P4 LOP3.LUT R7, R7, 0x80000, RZ, 0xfc, !PT ;  /* 0x0008000007074812 */ /* 0x000fe400078efcff */
[C---:B------:R-:W-:Y:S02]  /*a77c0*/  LOP3.LUT P4, RZ, R5.reuse, 0x800, RZ, 0xc0, !PT ;  /* 0x0000080005ff7812 */ /* 0x040fe4000788c0ff */
[----:B------:R-:W-:Y:S01]  /*a77d0*/  LOP3.LUT P3, RZ, R5, 0x2000000, RZ, 0xc0, !PT ;  /* 0x0200000005ff7812 */ /* 0x000fe2000786c0ff */
[----:B--2---:R0:W-:Y:S04]  /*a77e0*/  STL.64 [R1+0x26e0], R14 ;  /* 0x0026e00e01007387 */ /* 0x0041e80000100a00 */
[----:B0-----:R-:W2:Y:S04]  /*a77f0*/  LDL.LU.64 R14, [R1+0x570] ;  /* 0x00057000010e7983 */ /* 0x001ea80000300a00 */
[----:B------:R0:W-:Y:S04]  /*a7800*/  STL.64 [R1+0x26c8], R4 ;  /* 0x0026c80401007387 */ /* 0x0001e80000100a00 */
[----:B0-----:R-:W2:Y:S01]  /*a7810*/  LDL.LU.64 R4, [R1+0x558] ;  /* 0x0005580001047983 */ /* 0x001ea20000300a00 */
[----:B------:R-:W-:-:S05]  /*a7820*/  PRMT R16, R27, 0x7770, RZ ;  /* 0x000077701b107816 */ /* 0x000fca00000000ff */
[----:B----4-:R0:W-:Y:S01]  /*a7830*/  @P4 STG.E.U8 desc[UR32][R10.64], R16 ;  /* 0x000000100a004986 */ /* 0x0101e2000c101120 */
[----:B------:R-:W-:Y:S02]  /*a7840*/  LOP3.LUT P4, RZ, R7, 0x80000, RZ, 0xc0, !PT ;  /* 0x0008000007ff7812 */ /* 0x000fe4000788c0ff */
[----:B0-----:R-:W-:-:S11]  /*a7850*/  PRMT R16, R27, 0x7771, RZ ;  /* 0x000077711b107816 */ /* 0x001fd600000000ff */
[----:B---3--:R0:W-:Y:S01]  /*a7860*/  @P4 STG.E.U8 desc[UR32][R2.64], R16 ;  /* 0x0000001002004986 */ /* 0x0081e2000c101120 */
[----:B------:R-:W-:Y:S02]  /*a7870*/  LOP3.LUT P4, RZ, R7, 0x40000, RZ, 0xc0, !PT ;  /* 0x0004000007ff7812 */ /* 0x000fe4000788c0ff */
[----:B0-----:R-:W-:-:S11]  /*a7880*/  PRMT R16, R8, 0x7770, RZ ;  /* 0x0000777008107816 */ /* 0x001fd600000000ff */
[----:B------:R0:W-:Y:S01]  /*a7890*/  @P4 STG.E.U8 desc[UR32][R28.64], R16 ;  /* 0x000000101c004986 */ /* 0x0001e2000c101120 */
[----:B------:R-:W-:Y:S02]  /*a78a0*/  LOP3.LUT P4, RZ, R7, 0x20000, RZ, 0xc0, !PT ;  /* 0x0002000007ff7812 */ /* 0x000fe4000788c0ff */
[----:B0-----:R-:W-:-:S11]  /*a78b0*/  PRMT R16, R8, 0x7771, RZ ;  /* 0x0000777108107816 */ /* 0x001fd600000000ff */
[----:B------:R0:W-:Y:S01]  /*a78c0*/  @P4 STG.E.U8 desc[UR32][R24.64], R16 ;  /* 0x0000001018004986 */ /* 0x0001e2000c101120 */
[----:B------:R-:W-:Y:S02]  /*a78d0*/  LOP3.LUT P4, RZ, R7, 0x10000, RZ, 0xc0, !PT ;  /* 0x0001000007ff7812 */ /* 0x000fe4000788c0ff */
[----:B0-----:R-:W-:-:S11]  /*a78e0*/  PRMT R16, R9, 0x7770, RZ ;  /* 0x0000777009107816 */ /* 0x001fd600000000ff */
[----:B--2---:R-:W-:Y:S04]  /*a78f0*/  @P4 STG.E.U8 desc[UR32][R14.64], R16 ;  /* 0x000000100e004986 */ /* 0x004fe8000c101120 */
[----:B------:R0:W-:Y:S04]  /*a7900*/  STL.64 [R1+0x26d0], R4 ;  /* 0x0026d00401007387 */ /* 0x0001e80000100a00 */
[----:B0-----:R-:W2:Y:S04]  /*a7910*/  LDL.LU.64 R4, [R1+0x560] ;  /* 0x0005600001047983 */ /* 0x001ea80000300a00 */
[----:B------:R-:W3:Y:S04]  /*a7920*/  LDL.LU.64 R20, [R1+0x550] ;  /* 0x0005500001147983 */ /* 0x000ee80000300a00 */
[----:B------:R-:W4:Y:S04]  /*a7930*/  LDL.LU.64 R2, [R1+0x548] ;  /* 0x0005480001027983 */ /* 0x000f280000300a00 */
[----:B------:R-:W4:Y:S04]  /*a7940*/  LDL.LU.64 R18, [R1+0x540] ;  /* 0x0005400001127983 */ /* 0x000f280000300a00 */
[----:B------:R-:W4:Y:S04]  /*a7950*/  LDL.LU.64 R12, [R1+0x538] ;  /* 0x00053800010c7983 */ /* 0x000f280000300a00 */
[----:B------:R-:W4:Y:S04]  /*a7960*/  LDL.LU.64 R10, [R1+0x530] ;  /* 0x00053000010a7983 */ /* 0x000f280000300a00 */
[----:B------:R-:W4:Y:S04]  /*a7970*/  LDL.LU.64 R28, [R1+0x528] ;  /* 0x00052800011c7983 */ /* 0x000f280000300a00 */
[----:B------:R-:W4:Y:S04]  /*a7980*/  LDL.LU.64 R24, [R1+0x26e8] ;  /* 0x0026e80001187983 */ /* 0x000f280000300a00 */
[----:B------:R-:W2:Y:S01]  /*a7990*/  LDL.LU.64 R14, [R1+0x26e0] ;  /* 0x0026e000010e7983 */ /* 0x000ea20000300a00 */
[----:B------:R-:W-:-:S02]  /*a79a0*/  LOP3.LUT P4, RZ, R7, 0x8000, RZ, 0xc0, !PT ;  /* 0x0000800007ff7812 */ /* 0x000fc4000788c0ff */
[----:B------:R-:W-:-:S11]  /*a79b0*/  PRMT R16, R9, 0x7771, RZ ;  /* 0x0000777109107816 */ /* 0x000fd600000000ff */
[----:B--2---:R0:W-:Y:S04]  /*a79c0*/  @P4 STG.E.U8 desc[UR32][R14.64], R16 ;  /* 0x000000100e004986 */ /* 0x0041e8000c101120 */
[----:B0-----:R-:W2:Y:S01]  /*a79d0*/  LDL.LU.64 R14, [R1+0x26d8] ;  /* 0x0026d800010e7983 */ /* 0x001ea20000300a00 */
[----:B------:R-:W-:Y:S02]  /*a79e0*/  LOP3.LUT P4, RZ, R7, 0x4000, RZ, 0xc0, !PT ;  /* 0x0000400007ff7812 */ /* 0x000fe4000788c0ff */
[----:B--2---:R-:W-:-:S11]  /*a79f0*/  PRMT R16, R15, 0x7770, RZ ;  /* 0x000077700f107816 */ /* 0x004fd600000000ff */
[----:B------:R0:W-:Y:S04]  /*a7a00*/  @P4 STG.E.U8 desc[UR32][R4.64], R16 ;  /* 0x0000001004004986 */ /* 0x0001e8000c101120 */
[----:B0-----:R-:W2:Y:S01]  /*a7a10*/  LDL.LU.64 R4, [R1+0x26d0] ;  /* 0x0026d00001047983 */ /* 0x001ea20000300a00 */
[----:B------:R-:W-:Y:S02]  /*a7a20*/  LOP3.LUT P4, RZ, R7, 0x2000, RZ, 0xc0, !PT ;  /* 0x0000200007ff7812 */ /* 0x000fe4000788c0ff */
[----:B------:R-:W-:-:S11]  /*a7a30*/  PRMT R16, R15, 0x7771, RZ ;  /* 0x000077710f107816 */ /* 0x000fd600000000ff */
[----:B--2---:R0:W-:Y:S01]  /*a7a40*/  @P4 STG.E.U8 desc[UR32][R4.64], R16 ;  /* 0x0000001004004986 */ /* 0x0041e2000c101120 */
[----:B------:R-:W-:Y:S02]  /*a7a50*/  LOP3.LUT P4, RZ, R7, 0x1000, RZ, 0xc0, !PT ;  /* 0x0000100007ff7812 */ /* 0x000fe4000788c0ff */
[C---:B0-----:R-:W-:Y:S01]  /*a7a60*/  PRMT R16, R0.reuse, 0x7770, RZ ;  /* 0x0000777000107816 */ /* 0x041fe200000000ff */
[----:B------:R-:W2:Y:S10]  /*a7a70*/  LDL.LU.64 R4, [R1+0x26c8] ;  /* 0x0026c80001047983 */ /* 0x000eb40000300a00 */
[----:B---3--:R0:W-:Y:S04]  /*a7a80*/  @P4 STG.E.U8 desc[UR32][R20.64], R16 ;  /* 0x0000001014004986 */ /* 0x0081e8000c101120 */
[----:B0-----:R-:W3:Y:S01]  /*a7a90*/  LDL.LU R21, [R1+0x26c0] ;  /* 0x0026c00001157983 */ /* 0x001ee20000300800 */
[----:B------:R-:W-:-:S05]  /*a7aa0*/  PRMT R16, R0, 0x7771, RZ ;  /* 0x0000777100107816 */ /* 0x000fca00000000ff */
[----:B----4-:R0:W-:Y:S04]  /*a7ab0*/  @P5 STG.E.U8 desc[UR32][R2.64], R16 ;  /* 0x0000001002005986 */ /* 0x0101e8000c101120 */
[----:B0-----:R-:W4:Y:S01]  /*a7ac0*/  LDL.LU.64 R2, [R1+0x26b8] ;  /* 0x0026b80001027983 */ /* 0x001f220000300a00 */
[----:B------:R-:W-:-:S05]  /*a7ad0*/  PRMT R16, R22, 0x7770, RZ ;  /* 0x0000777016107816 */ /* 0x000fca00000000ff */
[----:B------:R0:W-:Y:S02]  /*a7ae0*/  @P6 STG.E.U8 desc[UR32][R18.64], R16 ;  /* 0x0000001012006986 */ /* 0x0001e4000c101120 */
[----:B0-----:R-:W-:-:S05]  /*a7af0*/  PRMT R16, R22, 0x7771, RZ ;  /* 0x0000777116107816 */ /* 0x001fca00000000ff */
[----:B------:R3:W-:Y:S02]  /*a7b00*/  @P0 STG.E.U8 desc[UR32][R12.64], R16 ;  /* 0x000000100c000986 */ /* 0x0007e4000c101120 */
[----:B---3--:R-:W-:-:S05]  /*a7b10*/  PRMT R16, R21, 0x7772, RZ ;  /* 0x0000777215107816 */ /* 0x008fca00000000ff */
[----:B------:R0:W-:Y:S02]  /*a7b20*/  @P1 STG.E.U8 desc[UR32][R10.64], R16 ;  /* 0x000000100a001986 */ /* 0x0001e4000c101120 */
[----:B0-----:R-:W-:-:S05]  /*a7b30*/  PRMT R16, R21, 0x7773, RZ ;  /* 0x0000777315107816 */ /* 0x001fca00000000ff */
[----:B------:R0:W-:Y:S02]  /*a7b40*/  @P2 STG.E.U8 desc[UR32][R28.64], R16 ;  /* 0x000000101c002986 */ /* 0x0001e4000c101120 */
[----:B0-----:R-:W-:-:S05]  /*a7b50*/  PRMT R16, R14, 0x7772, RZ ;  /* 0x000077720e107816 */ /* 0x001fca00000000ff */
[----:B----4-:R0:W-:Y:S04]  /*a7b60*/  @P3 STG.E.U8 desc[UR32][R2.64], R16 ;  /* 0x0000001002003986 */ /* 0x0101e8000c101120 */
[----:B0-----:R-:W3:Y:S04]  /*a7b70*/  LDL.LU.64 R2, [R1+0x26b0] ;  /* 0x0026b00001027983 */ /* 0x001ee80000300a00 */
[----:B------:R-:W4:Y:S04]  /*a7b80*/  LDL.LU.64 R10, [R1+0x518] ;  /* 0x00051800010a7983 */ /* 0x000f280000300a00 */
[----:B------:R-:W4:Y:S04]  /*a7b90*/  LDL.LU.64 R18, [R1+0x510] ;  /* 0x0005100001127983 */ /* 0x000f280000300a00 */
[----:B------:R-:W4:Y:S04]  /*a7ba0*/  LDL.LU.64 R20, [R1+0x508] ;  /* 0x0005080001147983 */ /* 0x000f280000300a00 */
[----:B------:R-:W4:Y:S01]  /*a7bb0*/  LDL.LU.64 R28, [R1+0x500] ;  /* 0x00050000011c7983 */ /* 0x000f220000300a00 */
[----:B------:R-:W-:-:S02]  /*a7bc0*/  LOP3.LUT R7, R7, 0xffffffef, RZ, 0xc0, !PT ;  /* 0xffffffef07077812 */ /* 0x000fc400078ec0ff */
[C---:B--2---:R-:W-:Y:S01]  /*a7bd0*/  LOP3.LUT P0, RZ, R5.reuse, 0x4000000, RZ, 0xc0, !PT ;  /* 0x0400000005ff7812 */ /* 0x044fe2000780c0ff */
[----:B------:R-:W2:Y:S01]  /*a7be0*/  LDL.LU.64 R12, [R1+0x4f8] ;  /* 0x0004f800010c7983 */ /* 0x000ea20000300a00 */
[C---:B------:R-:W-:Y:S02]  /*a7bf0*/  LOP3.LUT P1, RZ, R5.reuse, 0x8000000, RZ, 0xc0, !PT ;  /* 0x0800000005ff7812 */ /* 0x040fe4000782c0ff */
[----:B------:R-:W-:Y:S02]  /*a7c00*/  PRMT R16, R14, 0x7773, RZ ;  /* 0x000077730e107816 */ /* 0x000fe400000000ff */
[C---:B------:R-:W-:Y:S02]  /*a7c10*/  LOP3.LUT P2, RZ, R5.reuse, 0x10000000, RZ, 0xc0, !PT ;  /* 0x1000000005ff7812 */ /* 0x040fe4000784c0ff */
[----:B------:R-:W-:Y:S01]  /*a7c20*/  LOP3.LUT P3, RZ, R5, 0x20000000, RZ, 0xc0, !PT ;  /* 0x2000000005ff7812 */ /* 0x000fe2000786c0ff */
[----:B------:R-:W-:Y:S01]  /*a7c30*/  STL.64 [R1+0x2688], R4 ;  /* 0x0026880401007387 */ /* 0x000fe20000100a00 */
        /* <DEDUP_REMOVED lines=9> */
[----:B------:R-:W-:Y:S01]  /*a7cd0*/  LOP3.LUT R7, R7, 0xffffff7f, RZ, 0xc0, !PT ;  /* 0xffffff7f07077812 */ /* 0x000fe200078ec0ff */
[----:B----4-:R0:W-:Y:S10]  /*a7ce0*/  @P0 STG.E.U8 desc[UR32][R10.64], R16 ;  /* 0x000000100a000986 */ /* 0x0101f4000c101120 */
[----:B------:R-:W-:-:S02]  /*a7cf0*/  @P4 LOP3.LUT R7, R7, 0x80, RZ, 0xfc, !PT ;  /* 0x0000008007074812 */ /* 0x000fc400078efcff */
[----:B------:R-:W-:Y:S01]  /*a7d00*/  LOP3.LUT P4, RZ, R2, 0x4, RZ, 0xc0, !PT ;  /* 0x0000000402ff7812 */ /* 0x000fe2000788c0ff */
[----:B0-----:R-:W3:Y:S01]  /*a7d10*/  LDL.LU.64 R10, [R1+0x4f0] ;  /* 0x0004f000010a7983 */ /* 0x001ee20000300a00 */
[----:B------:R-:W-:Y:S02]  /*a7d20*/  PRMT R16, R27, 0x7772, RZ ;  /* 0x000077721b107816 */ /* 0x000fe400000000ff */
[----:B------:R-:W-:-:S03]  /*a7d30*/  LOP3.LUT R7, R7, 0xfffffeff, RZ, 0xc0, !PT ;  /* 0xfffffeff07077812 */ /* 0x000fc600078ec0ff */
[----:B------:R0:W-:Y:S06]  /*a7d40*/  @P1 STG.E.U8 desc[UR32][R18.64], R16 ;  /* 0x0000001012001986 */ /* 0x0001ec000c101120 */
[----:B------:R-:W-:Y:S02]  /*a7d50*/  @P4 LOP3.LUT R7, R7, 0x100, RZ, 0xfc, !PT ;  /* 0x0000010007074812 */ /* 0x000fe400078efcff */
[----:B------:R-:W-:Y:S02]  /*a7d60*/  LOP3.LUT P4, RZ, R2, 0x2, RZ, 0xc0, !PT ;  /* 0x0000000202ff7812 */ /* 0x000fe4000788c0ff */
[----:B0-----:R-:W-:-:S05]  /*a7d70*/  PRMT R16, R27, 0x7773, RZ ;  /* 0x000077731b107816 */ /* 0x001fca00000000ff */
[----:B------:R0:W-:Y:S01]  /*a7d80*/  @P2 STG.E.U8 desc[UR32][R20.64], R16 ;  /* 0x0000001014002986 */ /* 0x0001e2000c101120 */
[----:B------:R-:W-:Y:S02]  /*a7d90*/  LOP3.LUT R7, R7, 0xfffffdff, RZ, 0xc0, !PT ;  /* 0xfffffdff07077812 */ /* 0x000fe400078ec0ff */
[----:B------:R-:W-:-:S03]  /*a7da0*/  LOP3.LUT P5, RZ, R2, 0x80, RZ, 0xc0, !PT ;  /* 0x0000008002ff7812 */ /* 0x000fc600078ac0ff */
[----:B------:R-:W-:Y:S02]  /*a7db0*/  @P4 LOP3.LUT R7, R7, 0x200, RZ, 0xfc, !PT ;  /* 0x0000020007074812 */ /* 0x000fe400078efcff */
[----:B0-----:R-:W-:Y:S01]  /*a7dc0*/  PRMT R16, R8, 0x7772, RZ ;  /* 0x0000777208107816 */ /* 0x001fe200000000ff */
[----:B------:R-:W4:Y:S01]  /*a7dd0*/  LDL.LU.64 R20, [R1+0x4e8] ;  /* 0x0004e80001147983 */ /* 0x000f220000300a00 */
[----:B------:R-:W-:-:S03]  /*a7de0*/  LOP3.LUT P4, RZ, R2, 0x1, RZ, 0xc0, !PT ;  /* 0x0000000102ff7812 */ /* 0x000fc6000788c0ff */
[----:B------:R-:W4:Y:S01]  /*a7df0*/  LDL.LU R27, [R1+0xe0] ;  /* 0x0000e000011b7983 */ /* 0x000f220000300800 */
[----:B------:R-:W-:-:S03]  /*a7e00*/  LOP3.LUT P6, RZ, R2, 0x100, RZ, 0xc0, !PT ;  /* 0x0000010002ff7812 */ /* 0x000fc600078cc0ff */
[----:B------:R0:W-:Y:S01]  /*a7e10*/  @P3 STG.E.U8 desc[UR32][R28.64], R16 ;  /* 0x000000101c003986 */ /* 0x0001e2000c101120 */
[C---:B------:R-:W-:Y:S02]  /*a7e20*/  LOP3.LUT P0, RZ, R2.reuse, 0x200, RZ, 0xc0, !PT ;  /* 0x0000020002ff7812 */ /* 0x040fe4000780c0ff */
[C---:B------:R-:W-:Y:S02]  /*a7e30*/  LOP3.LUT P1, RZ, R2.reuse, 0x400, RZ, 0xc0, !PT ;  /* 0x0000040002ff7812 */ /* 0x040fe4000782c0ff */
[C---:B------:R-:W-:Y:S02]  /*a7e40*/  LOP3.LUT P2, RZ, R2.reuse, 0x800, RZ, 0xc0, !PT ;  /* 0x0000080002ff7812 */ /* 0x040fe4000784c0ff */
[----:B------:R-:W-:Y:S01]  /*a7e50*/  LOP3.LUT P3, RZ, R2, 0x1000, RZ, 0xc0, !PT ;  /* 0x0000100002ff7812 */ /* 0x000fe2000786c0ff */
[----:B0-----:R-:W4:Y:S04]  /*a7e60*/  LDL.LU.64 R28, [R1+0x4e0] ;  /* 0x0004e000011c7983 */ /* 0x001f280000300a00 */
[----:B------:R0:W-:Y:S04]  /*a7e70*/  STL.64 [R1+0x2690], R2 ;  /* 0x0026900201007387 */ /* 0x0001e80000100a00 */
[----:B------:R-:W4:Y:S04]  /*a7e80*/  LDL.LU R17, [R1+0xe4] ;  /* 0x0000e40001117983 */ /* 0x000f280000300800 */
[----:B0-----:R-:W2:Y:S04]  /*a7e90*/  LDL.LU.64 R2, [R1+0x4c0] ;  /* 0x0004c00001027983 */ /* 0x001ea80000300a00 */
[----:B--2---:R0:W-:Y:S04]  /*a7ea0*/  STL.64 [R1+0x2698], R2 ;  /* 0x0026980201007387 */ /* 0x0041e80000100a00 */
[----:B0-----:R-:W2:Y:S04]  /*a7eb0*/  LDL.LU.64 R2, [R1+0x4c8] ;  /* 0x0004c80001027983 */ /* 0x001ea80000300a00 */
[----:B--2---:R0:W-:Y:S04]  /*a7ec0*/  STL.64 [R1+0x26a0], R2 ;  /* 0x0026a00201007387 */ /* 0x0041e80000100a00 */
[----:B0-----:R-:W2:Y:S01]  /*a7ed0*/  LDL.LU.64 R2, [R1+0x4d0] ;  /* 0x0004d00001027983 */ /* 0x001ea20000300a00 */
[----:B------:R-:W-:-:S04]  /*a7ee0*/  LOP3.LUT R7, R7, 0xfffffbff, RZ, 0xc0, !PT ;  /* 0xfffffbff07077812 */ /* 0x000fc800078ec0ff */
[----:B------:R-:W-:Y:S02]  /*a7ef0*/  @P4 LOP3.LUT R7, R7, 0x400, RZ, 0xfc, !PT ;  /* 0x0000040007074812 */ /* 0x000fe400078efcff */
[----:B------:R-:W-:Y:S02]  /*a7f00*/  LOP3.LUT P4, RZ, R5, 0x80000000, RZ, 0xc0, !PT ;  /* 0x8000000005ff7812 */ /* 0x000fe4000788c0ff */
[----:B------:R-:W-:Y:S02]  /*a7f10*/  LOP3.LUT R7, R7, 0xfffff7ff, RZ, 0xc0, !PT ;  /* 0xfffff7ff07077812 */ /* 0x000fe400078ec0ff */
[----:B------:R-:W-:-:S09]  /*a7f20*/  PRMT R16, R8, 0x7773, RZ ;  /* 0x0000777308107816 */ /* 0x000fd200000000ff */
[----:B------:R-:W-:Y:S02]  /*a7f30*/  @P4 LOP3.LUT R7, R7, 0x800, RZ, 0xfc, !PT ;  /* 0x0000080007074812 */ /* 0x000fe400078efcff */
[----:B------:R-:W-:-:S13]  /*a7f40*/  LOP3.LUT P4, RZ, R5, 0x40000000, RZ, 0xc0, !PT ;  /* 0x4000000005ff7812 */ /* 0x000fda000788c0ff */
[----:B------:R-:W-:Y:S01]  /*a7f50*/  @P4 STG.E.U8 desc[UR32][R12.64], R16 ;  /* 0x000000100c004986 */ /* 0x000fe2000c101120 */
[----:B------:R-:W-:-:S03]  /*a7f60*/  LOP3.LUT P4, RZ, R7, 0x800, RZ, 0xc0, !PT ;  /* 0x0000080007ff7812 */ /* 0x000fc6000788c0ff */
[----:B--2---:R0:W-:Y:S04]  /*a7f70*/  STL.64 [R1+0x26a8], R2 ;  /* 0x0026a80201007387 */ /* 0x0041e80000100a00 */
[----:B0-----:R-:W2:Y:S01]  /*a7f80*/  LDL.LU.64 R2, [R1+0x4d8] ;  /* 0x0004d80001027983 */ /* 0x001ea20000300a00 */
[----:B------:R-:W-:-:S03]  /*a7f90*/  PRMT R16, R9, 0x7772, RZ ;  /* 0x0000777209107816 */ /* 0x000fc600000000ff */
[----:B------:R-:W2:Y:S04]  /*a7fa0*/  LDL.LU R14, [R1+0xe8] ;  /* 0x0000e800010e7983 */ /* 0x000ea80000300800 */
        /* <DEDUP_REMOVED lines=8> */
[----:B------:R-:W4:Y:S04]  /*a8030*/  LDL.LU.64 R10, [R1+0x4a0] ;  /* 0x0004a000010a7983 */ /* 0x000f280000300a00 */
[----:B------:R-:W4:Y:S01]  /*a8040*/  LDL.LU.64 R8, [R1+0x498] ;  /* 0x0004980001087983 */ /* 0x000f220000300a00 */
[----:B0-----:R-:W-:-:S03]  /*a8050*/  PRMT R16, R15, 0x7772, RZ ;  /* 0x000077720f107816 */ /* 0x001fc600000000ff */
[----:B------:R-:W4:Y:S04]  /*a8060*/  LDL.LU.64 R20, [R1+0x490] ;  /* 0x0004900001147983 */ /* 0x000f280000300a00 */
[----:B------:R0:W-:Y:S01]  /*a8070*/  @P4 STG.E.U8 desc[UR32][R28.64], R16 ;  /* 0x000000101c004986 */ /* 0x0001e2000c101120 */
[----:B------:R-:W-:Y:S02]  /*a8080*/  LOP3.LUT P4, RZ, R7, 0x100, RZ, 0xc0, !PT ;  /* 0x0000010007ff7812 */ /* 0x000fe4000788c0ff */
[----:B0-----:R-:W-:Y:S01]  /*a8090*/  PRMT R16, R15, 0x7773, RZ ;  /* 0x000077730f107816 */ /* 0x001fe200000000ff */
[----:B------:R-:W4:Y:S10]  /*a80a0*/  LDL.LU.64 R28, [R1+0x488] ;  /* 0x00048800011c7983 */ /* 0x000f340000300a00 */
[----:B--2---:R0:W-:Y:S04]  /*a80b0*/  @P4 STG.E.U8 desc[UR32][R2.64], R16 ;  /* 0x0000001002004986 */ /* 0x0041e8000c101120 */
[----:B0-----:R-:W2:Y:S01]  /*a80c0*/  LDL.LU.64 R2, [R1+0x26a8] ;  /* 0x0026a80001027983 */ /* 0x001ea20000300a00 */
[----:B------:R-:W-:-:S02]  /*a80d0*/  LOP3.LUT P4, RZ, R7, 0x80, RZ, 0xc0, !PT ;  /* 0x0000008007ff7812 */ /* 0x000fc4000788c0ff */
[----:B------:R-:W-:-:S11]  /*a80e0*/  PRMT R16, R0, 0x7772, RZ ;  /* 0x0000777200107816 */ /* 0x000fd600000000ff */
[----:B--2---:R0:W-:Y:S04]  /*a80f0*/  @P4 STG.E.U8 desc[UR32][R2.64], R16 ;  /* 0x0000001002004986 */ /* 0x0041e8000c101120 */
[----:B0-----:R-:W2:Y:S01]  /*a8100*/  LDL.LU.64 R2, [R1+0x26a0] ;  /* 0x0026a00001027983 */ /* 0x001ea20000300a00 */
[----:B------:R-:W-:Y:S02]  /*a8110*/  LOP3.LUT P4, RZ, R7, 0x40, RZ, 0xc0, !PT ;  /* 0x0000004007ff7812 */ /* 0x000fe4000788c0ff */
[----:B------:R-:W-:-:S11]  /*a8120*/  PRMT R16, R0, 0x7773, RZ ;  /* 0x0000777300107816 */ /* 0x000fd600000000ff */
[----:B--2---:R0:W-:Y:S04]  /*a8130*/  @P4 STG.E.U8 desc[UR32][R2.64], R16 ;  /* 0x0000001002004986 */ /* 0x0041e8000c101120 */
[----:B0-----:R-:W2:Y:S01]  /*a8140*/  LDL.LU.64 R2, [R1+0x2698] ;  /* 0x0026980001027983 */ /* 0x001ea20000300a00 */
[----:B------:R-:W-:Y:S02]  /*a8150*/  LOP3.LUT P4, RZ, R7, 0x20, RZ, 0xc0, !PT ;  /* 0x0000002007ff7812 */ /* 0x000fe4000788c0ff */
[----:B------:R-:W-:-:S11]  /*a8160*/  PRMT R16, R22, 0x7772, RZ ;  /* 0x0000777216107816 */ /* 0x000fd600000000ff */
[----:B--2---:R0:W-:Y:S01]  /*a8170*/  @P4 STG.E.U8 desc[UR32][R2.64], R16 ;  /* 0x0000001002004986 */ /* 0x0041e2000c101120 */
[C---:B------:R-:W-:Y:S02]  /*a8180*/  LOP3.LUT P4, RZ, R7.reuse, 0x10, RZ, 0xc0, !PT ;  /* 0x0000001007ff7812 */ /* 0x040fe4000788c0ff */
[----:B0-----:R-:W-:Y:S01]  /*a8190*/  PRMT R16, R22, 0x7773, RZ ;  /* 0x0000777316107816 */ /* 0x001fe200000000ff */
[----:B------:R-:W2:Y:S10]  /*a81a0*/  LDL.LU.64 R2, [R1+0x2690] ;  /* 0x0026900001027983 */ /* 0x000eb40000300a00 */
[----:B---3--:R0:W-:Y:S04]  /*a81b0*/  @P4 STG.E.U8 desc[UR32][R4.64], R16 ;  /* 0x0000001004004986 */ /* 0x0081e8000c101120 */
[----:B0-----:R-:W3:Y:S01]  /*a81c0*/  LDL.LU.64 R4, [R1+0x2688] ;  /* 0x0026880001047983 */ /* 0x001ee20000300a00 */
[----:B------:R-:W-:-:S02]  /*a81d0*/  LOP3.LUT R7, R7, 0xfffffffe, RZ, 0xc0, !PT ;  /* 0xfffffffe07077812 */ /* 0x000fc400078ec0ff */
[----:B------:R-:W-:-:S05]  /*a81e0*/  PRMT R16, R27, 0x7770, RZ ;  /* 0x000077701b107816 */ /* 0x000fca00000000ff */
[----:B------:R0:W-:Y:S02]  /*a81f0*/  @P5 STG.E.U8 desc[UR32][R18.64], R16 ;  /* 0x0000001012005986 */ /* 0x0001e4000c101120 */
[----:B0-----:R-:W-:-:S05]  /*a8200*/  PRMT R16, R27, 0x7771, RZ ;  /* 0x000077711b107816 */ /* 0x001fca00000000ff */
[----:B------:R0:W-:Y:S02]  /*a8210*/  @P6 STG.E.U8 desc[UR32][R12.64], R16 ;  /* 0x000000100c006986 */ /* 0x0001e4000c101120 */
[----:B0-----:R-:W-:-:S05]  /*a8220*/  PRMT R16, R17, 0x7770, RZ ;  /* 0x0000777011107816 */ /* 0x001fca00000000ff */
[----:B----4-:R0:W-:Y:S02]  /*a8230*/  @P0 STG.E.U8 desc[UR32][R10.64], R16 ;  /* 0x000000100a000986 */ /* 0x0101e4000c101120 */
[----:B0-----:R-:W-:-:S05]  /*a8240*/  PRMT R16, R17, 0x7771, RZ ;  /* 0x0000777111107816 */ /* 0x001fca00000000ff */
[----:B------:R0:W-:Y:S02]  /*a8250*/  @P1 STG.E.U8 desc[UR32][R8.64], R16 ;  /* 0x0000001008001986 */ /* 0x0001e4000c101120 */
[C---:B0-----:R-:W-:Y:S02]  /*a8260*/  PRMT R16, R14.reuse, 0x7770, RZ ;  /* 0x000077700e107816 */ /* 0x041fe400000000ff */
[----:B------:R-:W4:Y:S04]  /*a8270*/  LDL.LU.64 R8, [R1+0x478] ;  /* 0x0004780001087983 */ /* 0x000f280000300a00 */
[----:B------:R0:W-:Y:S01]  /*a8280*/  @P2 STG.E.U8 desc[UR32][R20.64], R16 ;  /* 0x0000001014002986 */ /* 0x0001e2000c101120 */
[----:B------:R-:W-:Y:S01]  /*a8290*/  IMAD.MOV.U32 R22, RZ, RZ, R23 ;  /* 0x000000ffff167224 */ /* 0x000fe200078e0017 */
[----:B0-----:R-:W-:-:S05]  /*a82a0*/  PRMT R16, R14, 0x7771, RZ ;  /* 0x000077710e107816 */ /* 0x001fca00000000ff */
[----:B------:R0:W-:Y:S01]  /*a82b0*/  @P3 STG.E.U8 desc[UR32][R28.64], R16 ;  /* 0x000000101c003986 */ /* 0x0001e2000c101120 */
[----:B------:R-:W-:-:S03]  /*a82c0*/  IMAD.MOV.U32 R23, RZ, RZ, R25 ;  /* 0x000000ffff177224 */ /* 0x000fc600078e0019 */
[----:B0-----:R-:W4:Y:S04]  /*a82d0*/  LDL.LU.64 R28, [R1+0x470] ;  /* 0x00047000011c7983 */ /* 0x001f280000300a00 */
[----:B------:R-:W4:Y:S04]  /*a82e0*/  LDL.LU.64 R18, [R1+0x468] ;  /* 0x0004680001127983 */ /* 0x000f280000300a00 */
[----:B------:R-:W4:Y:S04]  /*a82f0*/  LDL.LU.64 R12, [R1+0x460] ;  /* 0x00046000010c7983 */ /* 0x000f280000300a00 */
[----:B------:R-:W4:Y:S04]  /*a8300*/  LDL.LU.64 R10, [R1+0x458] ;  /* 0x00045800010a7983 */ /* 0x000f280000300a00 */
[----:B------:R-:W4:Y:S04]  /*a8310*/  LDL.LU R20, [R1+0xec] ;  /* 0x0000ec0001147983 */ /* 0x000f280000300800 */
[----:B------:R-:W4:Y:S04]  /*a8320*/  LDL.LU R21, [R1+0xd0] ;  /* 0x0000d00001157983 */ /* 0x000f280000300800 */
[----:B------:R-:W4:Y:S04]  /*a8330*/  LDL.LU R25, [R1+0xd4] ;  /* 0x0000d40001197983 */ /* 0x000f280000300800 */
[----:B------:R-:W4:Y:S04]  /*a8340*/  LDL.LU R15, [R1+0xd8] ;  /* 0x0000d800010f7983 */ /* 0x000f280000300800 */
[----:B------:R-:W4:Y:S01]  /*a8350*/  LDL.LU R0, [R1+0xdc] ;  /* 0x0000dc0001007983 */ /* 0x000f220000300800 */
[----:B---3--:R-:W-:-:S02]  /*a8360*/  LOP3.LUT P4, RZ, R4, 0x2000, RZ, 0xc0, !PT ;  /* 0x0000200004ff7812 */ /* 0x008fc4000788c0ff */
[----:B------:R-:W-:-:S11]  /*a8370*/  LOP3.LUT R5, R5, 0xefffffff, RZ, 0xc0, !PT ;  /* 0xefffffff05057812 */ /* 0x000fd600078ec0ff */
[----:B------:R-:W-:Y:S02]  /*a8380*/  @P4 LOP3.LUT R5, R5, 0x10000000, RZ, 0xfc, !PT ;  /* 0x1000000005054812 */ /* 0x000fe400078efcff */
[----:B--2---:R-:W-:Y:S02]  /*a8390*/  LOP3.LUT P4, RZ, R2, 0x1000000, RZ, 0xc0, !PT ;  /* 0x0100000002ff7812 */ /* 0x004fe4000788c0ff */
        /* <DEDUP_REMOVED lines=8> */
[----:B------:R-:W-:-:S13]  /*a8420*/  LOP3.LUT P4, RZ, R2, 0x200000, RZ, 0xc0, !PT ;  /* 0x0020000002ff7812 */ /* 0x000fda000788c0ff */
[----:B------:R-:W-:Y:S02]  /*a8430*/  @P4 LOP3.LUT R7, R7, 0x1, RZ, 0xfc, !PT ;  /* 0x0000000107074812 */ /* 0x000fe400078efcff */
[----:B------:R-:W-:Y:S02]  /*a8440*/  LOP3.LUT P4, RZ, R2, 0x100000, RZ, 0xc0, !PT ;  /* 0x0010000002ff7812 */ /* 0x000fe4000788c0ff */
[----:B------:R-:W-:-:S11]  /*a8450*/  LOP3.LUT R7, R7, 0xfffffffd, RZ, 0xc0, !PT ;  /* 0xfffffffd07077812 */ /* 0x000fd600078ec0ff */
[----:B------:R-:W-:Y:S02]  /*a8460*/  @P4 LOP3.LUT R7, R7, 0x2, RZ, 0xfc, !PT ;  /* 0x0000000207074812 */ /* 0x000fe400078efcff */
[----:B------:R-:W-:Y:S02]  /*a8470*/  LOP3.LUT P4, RZ, R2, 0x80000, RZ, 0xc0, !PT ;  /* 0x0008000002ff7812 */ /* 0x000fe4000788c0ff */
[----:B------:R-:W-:-:S11]  /*a8480*/  LOP3.LUT R7, R7, 0xfffffffb, RZ, 0xc0, !PT ;  /* 0xfffffffb07077812 */ /* 0x000fd600078ec0ff */
[----:B------:R-:W-:Y:S02]  /*a8490*/  @P4 LOP3.LUT R7, R7, 0x4, RZ, 0xfc, !PT ;  /* 0x0000000407074812 */ /* 0x000fe400078efcff */
[C---:B------:R-:W-:Y:S02]  /*a84a0*/  LOP3.LUT P4, RZ, R2.reuse, 0x40000, RZ, 0xc0, !PT ;  /* 0x0004000002ff7812 */ /* 0x040fe4000788c0ff */
[----:B------:R-:W-:Y:S01]  /*a84b0*/  LOP3.LUT R7, R7, 0xfffffff7, RZ, 0xc0, !PT ;  /* 0xfffffff707077812 */ /* 0x000fe200078ec0ff */
[----:B------:R0:W-:Y:S01]  /*a84c0*/  STL.64 [R1+0x24c8], R2 ;  /* 0x0024c80201007387 */ /* 0x0001e20000100a00 */
[C---:B------:R-:W-:Y:S02]  /*a84d0*/  LOP3.LUT P0, RZ, R2.reuse, 0x2000, RZ, 0xc0, !PT ;  /* 0x0000200002ff7812 */ /* 0x040fe4000780c0ff */
[C---:B------:R-:W-:Y:S02]  /*a84e0*/  LOP3.LUT P1, RZ, R2.reuse, 0x4000, RZ, 0xc0, !PT ;  /* 0x0000400002ff7812 */ /* 0x040fe4000782c0ff */
[----:B------:R-:W-:-:S02]  /*a84f0*/  LOP3.LUT P2, RZ, R2, 0x8000, RZ, 0xc0, !PT ;  /* 0x0000800002ff7812 */ /* 0x000fc4000784c0ff */
[----:B------:R-:W-:-:S03]  /*a8500*/  LOP3.LUT P3, RZ, R2, 0x10000, RZ, 0xc0, !PT ;  /* 0x0001000002ff7812 */ /* 0x000fc6000786c0ff */
[----:B------:R-:W-:Y:S02]  /*a8510*/  @P4 LOP3.LUT R7, R7, 0x8, RZ, 0xfc, !PT ;  /* 0x0000000807074812 */ /* 0x000fe400078efcff */
[----:B------:R-:W-:Y:S02]  /*a8520*/  LOP3.LUT P4, RZ, R2, 0x20000, RZ, 0xc0, !PT ;  /* 0x0002000002ff7812 */ /* 0x000fe4000788c0ff */
[----:B0-----:R-:W2:Y:S01]  /*a8530*/  LDL.LU.64 R2, [R1+0x480] ;  /* 0x0004800001027983 */ /* 0x001ea20000300a00 */
[----:B----4-:R-:W-:Y:S02]  /*a8540*/  PRMT R16, R20, 0x7770, RZ ;  /* 0x0000777014107816 */ /* 0x010fe400000000ff */
[C---:B------:R-:W-:Y:S02]  /*a8550*/  LOP3.LUT P5, RZ, R4.reuse, 0x1000, RZ, 0xc0, !PT ;  /* 0x0000100004ff7812 */ /* 0x040fe400078ac0ff */
[----:B------:R-:W-:Y:S01]  /*a8560*/  LOP3.LUT P6, RZ, R4, 0x800, RZ, 0xc0, !PT ;  /* 0x0000080004ff7812 */ /* 0x000fe200078cc0ff */
[----:B--2---:R0:W-:Y:S02]  /*a8570*/  @P0 STG.E.U8 desc[UR32][R2.64], R16 ;  /* 0x0000001002000986 */ /* 0x0041e4000c101120 */
[----:B0-----:R-:W-:-:S05]  /*a8580*/  PRMT R16, R20, 0x7771, RZ ;  /* 0x0000777114107816 */ /* 0x001fca00000000ff */
[----:B------:R0:W-:Y:S02]  /*a8590*/  @P1 STG.E.U8 desc[UR32][R8.64], R16 ;  /* 0x0000001008001986 */ /* 0x0001e4000c101120 */
[----:B0-----:R-:W-:Y:S02]  /*a85a0*/  PRMT R16, R21, 0x7770, RZ ;  /* 0x0000777015107816 */ /* 0x001fe400000000ff */
[----:B------:R-:W2:Y:S04]  /*a85b0*/  LDL.LU.64 R8, [R1+0x450] ;  /* 0x0004500001087983 */ /* 0x000ea80000300a00 */
[----:B------:R0:W-:Y:S01]  /*a85c0*/  @P2 STG.E.U8 desc[UR32][R28.64], R16 ;  /* 0x000000101c002986 */ /* 0x0001e2000c101120 */
[C---:B------:R-:W-:Y:S02]  /*a85d0*/  LOP3.LUT P0, RZ, R4.reuse, 0x400, RZ, 0xc0, !PT ;  /* 0x0000040004ff7812 */ /* 0x040fe4000780c0ff */
[----:B------:R-:W-:-:S02]  /*a85e0*/  LOP3.LUT P1, RZ, R4, 0x200, RZ, 0xc0, !PT ;  /* 0x0000020004ff7812 */ /* 0x000fc4000782c0ff */
[C---:B------:R-:W-:Y:S02]  /*a85f0*/  LOP3.LUT P2, RZ, R4.reuse, 0x100, RZ, 0xc0, !PT ;  /* 0x0000010004ff7812 */ /* 0x040fe4000784c0ff */
[----:B0-----:R-:W-:Y:S01]  /*a8600*/  PRMT R16, R21, 0x7771, RZ ;  /* 0x0000777115107816 */ /* 0x001fe200000000ff */
[----:B------:R-:W3:Y:S04]  /*a8610*/  LDL.LU.64 R28, [R1+0x448] ;  /* 0x00044800011c7983 */ /* 0x000ee80000300a00 */
[----:B------:R-:W-:Y:S04]  /*a8620*/  STL.64 [R1+0x2658], R20 ;  /* 0x0026581401007387 */ /* 0x000fe80000100a00 */
[----:B------:R-:W-:Y:S01]  /*a8630*/  @P3 STG.E.U8 desc[UR32][R18.64], R16 ;  /* 0x0000001012003986 */ /* 0x000fe2000c101120 */
[----:B------:R-:W-:-:S03]  /*a8640*/  LOP3.LUT P3, RZ, R4, 0x80, RZ, 0xc0, !PT ;  /* 0x0000008004ff7812 */ /* 0x000fc6000786c0ff */
[----:B------:R0:W-:Y:S04]  /*a8650*/  STL.64 [R1+0x2680], R4 ;  /* 0x0026800401007387 */ /* 0x0001e80000100a00 */
[----:B0-----:R-:W4:Y:S04]  /*a8660*/  LDL.LU.64 R4, [R1+0x440] ;  /* 0x0004400001047983 */ /* 0x001f280000300a00 */
[----:B------:R-:W2:Y:S04]  /*a8670*/  LDL.LU.64 R20, [R1+0x420] ;  /* 0x0004200001147983 */ /* 0x000ea80000300a00 */
[----:B--2---:R0:W-:Y:S04]  /*a8680*/  STL.64 [R1+0x2660], R20 ;  /* 0x0026601401007387 */ /* 0x0041e80000100a00 */
[----:B0-----:R-:W2:Y:S01]  /*a8690*/  LDL.LU.64 R20, [R1+0x428] ;  /* 0x0004280001147983 */ /* 0x001ea20000300a00 */
[----:B------:R-:W-:-:S05]  /*a86a0*/  PRMT R16, R25, 0x7770, RZ ;  /* 0x0000777019107816 */ /* 0x000fca00000000ff */
[----:B------:R0:W-:Y:S01]  /*a86b0*/  @P4 STG.E.U8 desc[UR32][R12.64], R16 ;  /* 0x000000100c004986 */ /* 0x0001e2000c101120 */
[----:B------:R-:W-:Y:S02]  /*a86c0*/  LOP3.LUT P4, RZ, R7, 0x8, RZ, 0xc0, !PT ;  /* 0x0000000807ff7812 */ /* 0x000fe4000788c0ff */
[----:B0-----:R-:W-:-:S11]  /*a86d0*/  PRMT R16, R25, 0x7771, RZ ;  /* 0x0000777119107816 */ /* 0x001fd600000000ff */
[----:B------:R-:W-:Y:S01]  /*a86e0*/  @P4 STG.E.U8 desc[UR32][R10.64], R16 ;  /* 0x000000100a004986 */ /* 0x000fe2000c101120 */
[----:B------:R-:W-:-:S03]  /*a86f0*/  LOP3.LUT P4, RZ, R7, 0x4, RZ, 0xc0, !PT ;  /* 0x0000000407ff7812 */ /* 0x000fc6000788c0ff */
[----:B--2---:R0:W-:Y:S04]  /*a8700*/  STL.64 [R1+0x2670], R20 ;  /* 0x0026701401007387 */ /* 0x0041e80000100a00 */
[----:B0-----:R-:W2:Y:S01]  /*a8710*/  LDL.LU.64 R20, [R1+0x430] ;  /* 0x0004300001147983 */ /* 0x001ea20000300a00 */
[----:B------:R-:W-:-:S05]  /*a8720*/  PRMT R16, R15, 0x7770, RZ ;  /* 0x000077700f107816 */ /* 0x000fca00000000ff */
[----:B------:R0:W-:Y:S01]  /*a8730*/  @P4 STG.E.U8 desc[UR32][R8.64], R16 ;  /* 0x0000001008004986 */ /* 0x0001e2000c101120 */
[----:B------:R-:W-:Y:S02]  /*a8740*/  LOP3.LUT P4, RZ, R7, 0x2, RZ, 0xc0, !PT ;  /* 0x0000000207ff7812 */ /* 0x000fe4000788c0ff */
[----:B0-----:R-:W-:-:S11]  /*a8750*/  PRMT R16, R15, 0x7771, RZ ;  /* 0x000077710f107816 */ /* 0x001fd600000000ff */
[----:B---3--:R-:W-:Y:S01]  /*a8760*/  @P4 STG.E.U8 desc[UR32][R28.64], R16 ;  /* 0x000000101c004986 */ /* 0x008fe2000c101120 */
[----:B------:R-:W-:Y:S02]  /*a8770*/  LOP3.LUT P4, RZ, R7, 0x1, RZ, 0xc0, !PT ;  /* 0x0000000107ff7812 */ /* 0x000fe4000788c0ff */
[----:B------:R-:W-:-:S11]  /*a8780*/  PRMT R7, R0, 0x7770, RZ ;  /* 0x0000777000077816 */ /* 0x000fd600000000ff */
[----:B----4-:R-:W-:Y:S04]  /*a8790*/  @P4 STG.E.U8 desc[UR32][R4.64], R7 ;  /* 0x0000000704004986 */ /* 0x010fe8000c101120 */
[----:B--2---:R0:W-:Y:S04]  /*a87a0*/  STL.64 [R1+0x2678], R20 ;  /* 0x0026781401007387 */ /* 0x0041e80000100a00 */
[----:B0-----:R-:W2:Y:S04]  /*a87b0*/  LDL.LU.64 R20, [R1+0x438] ;  /* 0x0004380001147983 */ /* 0x001ea80000300a00 */
[----:B------:R-:W3:Y:S04]  /*a87c0*/  LDL.LU.64 R2, [R1+0x418] ;  /* 0x0004180001027983 */ /* 0x000ee80000300a00 */
[----:B------:R-:W4:Y:S04]  /*a87d0*/  LDL.LU.64 R18, [R1+0x410] ;  /* 0x0004100001127983 */ /* 0x000f280000300a00 */
[----:B------:R-:W4:Y:S04]  /*a87e0*/  LDL.LU.64 R12, [R1+0x408] ;  /* 0x00040800010c7983 */ /* 0x000f280000300a00 */
[----:B------:R-:W4:Y:S04]  /*a87f0*/  LDL.LU.64 R10, [R1+0x400] ;  /* 0x00040000010a7983 */ /* 0x000f280000300a00 */
[----:B------:R-:W4:Y:S04]  /*a8800*/  LDL.LU.64 R8, [R1+0x3f8] ;  /* 0x0003f80001087983 */ /* 0x000f280000300a00 */
[----:B------:R-:W4:Y:S04]  /*a8810*/  LDL.LU.64 R28, [R1+0x3f0] ;  /* 0x0003f000011c7983 */ /* 0x000f280000300a00 */
[----:B------:R-:W2:Y:S01]  /*a8820*/  LDL.LU.64 R4, [R1+0x2680] ;  /* 0x0026800001047983 */ /* 0x000ea20000300a00 */
[----:B------:R-:W-:-:S02]  /*a8830*/  PRMT R7, R0, 0x7771, RZ ;  /* 0x0000777100077816 */ /* 0x000fc400000000ff */
[----:B--2---:R-:W-:-:S13]  /*a8840*/  LOP3.LUT P4, RZ, R5, 0x80000000, RZ, 0xc0, !PT ;  /* 0x8000000005ff7812 */ /* 0x004fda000788c0ff */
[----:B------:R0:W-:Y:S04]  /*a8850*/  @P4 STG.E.U8 desc[UR32][R20.64], R7 ;  /* 0x0000000714004986 */ /* 0x0001e8000c101120 */
[----:B0-----:R-:W2:Y:S01]  /*a8860*/  LDL.LU.64 R20, [R1+0x2678] ;  /* 0x0026780001147983 */ /* 0x001ea20000300a00 */
[----:B------:R-:W-:Y:S02]  /*a8870*/  LOP3.LUT P4, RZ, R5, 0x40000000, RZ, 0xc0, !PT ;  /* 0x4000000005ff7812 */ /* 0x000fe4000788c0ff */
        /* <DEDUP_REMOVED lines=9> */
[----:B------:R-:W-:-:S11]  /*a8910*/  PRMT R7, R17, 0x7772, RZ ;  /* 0x0000777211077816 */ /* 0x000fd600000000ff */
[----:B--2---:R0:W-:Y:S04]  /*a8920*/  @P4 STG.E.U8 desc[UR32][R20.64], R7 ;  /* 0x0000000714004986 */ /* 0x0041e8000c101120 */
[----:B0-----:R-:W2:Y:S01]  /*a8930*/  LDL.LU.64 R20, [R1+0x2658] ;  /* 0x0026580001147983 */ /* 0x001ea20000300a00 */
[----:B------:R-:W-:-:S05]  /*a8940*/  PRMT R7, R17, 0x7773, RZ ;  /* 0x0000777311077816 */ /* 0x000fca00000000ff */
[----:B---3--:R0:W-:Y:S02]  /*a8950*/  @P5 STG.E.U8 desc[UR32][R2.64], R7 ;  /* 0x0000000702005986 */ /* 0x0081e4000c101120 */
[----:B0-----:R-:W-:-:S05]  /*a8960*/  PRMT R7, R14, 0x7772, RZ ;  /* 0x000077720e077816 */ /* 0x001fca00000000ff */
[----:B----4-:R0:W-:Y:S02]  /*a8970*/  @P6 STG.E.U8 desc[UR32][R18.64], R7 ;  /* 0x0000000712006986 */ /* 0x0101e4000c101120 */
[----:B0-----:R-:W-:Y:S02]  /*a8980*/  PRMT R7, R14, 0x7773, RZ ;  /* 0x000077730e077816 */ /* 0x001fe400000000ff */
[----:B------:R-:W3:Y:S04]  /*a8990*/  LDL.LU.64 R18, [R1+0x3e8] ;  /* 0x0003e80001127983 */ /* 0x000ee80000300a00 */
[----:B------:R0:W-:Y:S04]  /*a89a0*/  @P0 STG.E.U8 desc[UR32][R12.64], R7 ;  /* 0x000000070c000986 */ /* 0x0001e8000c101120 */
[----:B0-----:R-:W4:Y:S01]  /*a89b0*/  LDL.LU.64 R12, [R1+0x3e0] ;  /* 0x0003e000010c7983 */ /* 0x001f220000300a00 */
[----:B--2---:R-:W-:-:S05]  /*a89c0*/  PRMT R7, R20, 0x7772, RZ ;  /* 0x0000777214077816 */ /* 0x004fca00000000ff */
[----:B------:R0:W-:Y:S02]  /*a89d0*/  @P1 STG.E.U8 desc[UR32][R10.64], R7 ;  /* 0x000000070a001986 */ /* 0x0001e4000c101120 */
[----:B0-----:R-:W-:Y:S02]  /*a89e0*/  PRMT R7, R20, 0x7773, RZ ;  /* 0x0000777314077816 */ /* 0x001fe400000000ff */
[----:B------:R-:W2:Y:S04]  /*a89f0*/  LDL.LU.64 R10, [R1+0x3d8] ;  /* 0x0003d800010a7983 */ /* 0x000ea80000300a00 */
[----:B------:R0:W-:Y:S02]  /*a8a00*/  @P2 STG.E.U8 desc[UR32][R8.64], R7 ;  /* 0x0000000708002986 */ /* 0x0001e4000c101120 */
[----:B0-----:R-:W-:-:S05]  /*a8a10*/  PRMT R7, R21, 0x7772, RZ ;  /* 0x0000777215077816 */ /* 0x001fca00000000ff */
[----:B------:R0:W-:Y:S04]  /*a8a20*/  @P3 STG.E.U8 desc[UR32][R28.64], R7 ;  /* 0x000000071c003986 */ /* 0x0001e8000c101120 */
[----:B0-----:R-:W2:Y:S01]  /*a8a30*/  LDL.LU.64 R28, [R1+0x3d0] ;  /* 0x0003d000011c7983 */ /* 0x001ea20000300a00 */
[C---:B------:R-:W-:Y:S02]  /*a8a40*/  LOP3.LUT P0, RZ, R4.reuse, 0x40, RZ, 0xc0, !PT ;  /* 0x0000004004ff7812 */ /* 0x040fe4000780c0ff */
[C---:B------:R-:W-:Y:S01]  /*a8a50*/  LOP3.LUT P1, RZ, R4.reuse, 0x20, RZ, 0xc0, !PT ;  /* 0x0000002004ff7812 */ /* 0x040fe2000782c0ff */
[----:B------:R-:W2:Y:S01]  /*a8a60*/  LDL.LU.64 R8, [R1+0x3c8] ;  /* 0x0003c80001087983 */ /* 0x000ea20000300a00 */
[----:B------:R-:W-:Y:S02]  /*a8a70*/  PRMT R7, R21, 0x7773, RZ ;  /* 0x0000777315077816 */ /* 0x000fe400000000ff */
[C---:B------:R-:W-:Y:S01]  /*a8a80*/  LOP3.LUT P2, RZ, R4.reuse, 0x10, RZ, 0xc0, !PT ;  /* 0x0000001004ff7812 */ /* 0x040fe2000784c0ff */
[----:B------:R-:W2:Y:S01]  /*a8a90*/  LDL.LU R20, [R1+0xc0] ;  /* 0x0000c00001147983 */ /* 0x000ea20000300800 */
[----:B------:R-:W-:-:S05]  /*a8aa0*/  LOP3.LUT P3, RZ, R4, 0x8, RZ, 0xc0, !PT ;  /* 0x0000000804ff7812 */ /* 0x000fca000786c0ff */
[----:B---3--:R0:W-:Y:S02]  /*a8ab0*/  @P0 STG.E.U8 desc[UR32][R18.64], R7 ;  /* 0x0000000712000986 */ /* 0x0081e4000c101120 */
[----:B0-----:R-:W-:-:S05]  /*a8ac0*/  PRMT R7, R25, 0x7772, RZ ;  /* 0x0000777219077816 */ /* 0x001fca00000000ff */
[----:B----4-:R0:W-:Y:S01]  /*a8ad0*/  @P1 STG.E.U8 desc[UR32][R12.64], R7 ;  /* 0x000000070c001986 */ /* 0x0101e2000c101120 */
[----:B------:R-:W-:Y:S01]  /*a8ae0*/  IMAD.MOV.U32 R21, RZ, RZ, R26 ;  /* 0x000000ffff157224 */ /* 0x000fe200078e001a */
[----:B0-----:R-:W-:Y:S02]  /*a8af0*/  PRMT R7, R25, 0x7773, RZ ;  /* 0x0000777319077816 */ /* 0x001fe400000000ff */
[----:B------:R-:W3:Y:S04]  /*a8b00*/  LDL.LU.64 R12, [R1+0x3c0] ;  /* 0x0003c000010c7983 */ /* 0x000ee80000300a00 */
[----:B------:R-:W4:Y:S04]  /*a8b10*/  LDL.LU R26, [R1+0xc8] ;  /* 0x0000c800011a7983 */ /* 0x000f280000300800 */
[----:B--2---:R0:W-:Y:S02]  /*a8b20*/  @P2 STG.E.U8 desc[UR32][R10.64], R7 ;  /* 0x000000070a002986 */ /* 0x0041e4000c101120 */
[----:B0-----:R-:W-:-:S02]  /*a8b30*/  PRMT R7, R15, 0x7772, RZ ;  /* 0x000077720f077816 */ /* 0x001fc400000000ff */
[----:B------:R-:W2:Y:S04]  /*a8b40*/  LDL.LU.64 R10, [R1+0x3b8] ;  /* 0x0003b800010a7983 */ /* 0x000ea80000300a00 */
[----:B------:R-:W2:Y:S04]  /*a8b50*/  LDL.LU R25, [R1+0xcc] ;  /* 0x0000cc0001197983 */ /* 0x000ea80000300800 */
[----:B------:R0:W-:Y:S04]  /*a8b60*/  @P3 STG.E.U8 desc[UR32][R28.64], R7 ;  /* 0x000000071c003986 */ /* 0x0001e8000c101120 */
[----:B0-----:R-:W2:Y:S04]  /*a8b70*/  LDL.LU.64 R28, [R1+0x3b0] ;  /* 0x0003b000011c7983 */ /* 0x001ea80000300a00 */
        /* <DEDUP_REMOVED lines=23> */
[----:B---3--:R-:W-:Y:S04]  /*a8cf0*/  STL [R1+0x2630], R17 ;  /* 0x0026301101007387 */ /* 0x008fe80000100800 */
[----:B----4-:R0:W-:Y:S04]  /*a8d00*/  STL.64 [R1+0x2640], R26 ;  /* 0x0026401a01007387 */ /* 0x0101e80000100a00 */
[----:B0-----:R-:W3:Y:S04]  /*a8d10*/  LDL.LU.64 R26, [R1+0x398] ;  /* 0x00039800011a7983 */ /* 0x001ee80000300a00 */
[----:B---3--:R0:W-:Y:S04]  /*a8d20*/  STL.64 [R1+0x2648], R26 ;  /* 0x0026481a01007387 */ /* 0x0081e80000100a00 */
[----:B0-----:R-:W3:Y:S01]  /*a8d30*/  LDL.LU.64 R26, [R1+0x3a0] ;  /* 0x0003a000011a7983 */ /* 0x001ee20000300a00 */
[----:B------:R-:W-:-:S04]  /*a8d40*/  LOP3.LUT R5, R5, 0xfdffffff, RZ, 0xc0, !PT ;  /* 0xfdffffff05057812 */ /* 0x000fc800078ec0ff */
        /* <DEDUP_REMOVED lines=8> */
[----:B------:R-:W-:Y:S01]  /*a8dd0*/  LOP3.LUT P4, RZ, R4, 0x4, RZ, 0xc0, !PT ;  /* 0x0000000404ff7812 */ /* 0x000fe2000788c0ff */
[----:B---3--:R0:W-:Y:S04]  /*a8de0*/  STL.64 [R1+0x2650], R26 ;  /* 0x0026501a01007387 */ /* 0x0081e80000100a00 */
[----:B0-----:R-:W3:Y:S04]  /*a8df0*/  LDL.LU.64 R26, [R1+0x3a8] ;  /* 0x0003a800011a7983 */ /* 0x001ee80000300a00 */
[----:B------:R-:W4:Y:S04]  /*a8e00*/  LDL.LU.64 R16, [R1+0x388] ;  /* 0x0003880001107983 */ /* 0x000f280000300a00 */
[----:B------:R0:W-:Y:S01]  /*a8e10*/  @P4 STG.E.U8 desc[UR32][R8.64], R7 ;  /* 0x0000000708004986 */ /* 0x0001e2000c101120 */
[----:B------:R-:W-:-:S02]  /*a8e20*/  LOP3.LUT P4, RZ, R5, 0x8000000, RZ, 0xc0, !PT ;  /* 0x0800000005ff7812 */ /* 0x000fc4000788c0ff */
[----:B0-----:R-:W-:-:S11]  /*a8e30*/  PRMT R7, R0, 0x7772, RZ ;  /* 0x0000777200077816 */ /* 0x001fd600000000ff */
[----:B------:R0:W-:Y:S01]  /*a8e40*/  @P4 STG.E.U8 desc[UR32][R12.64], R7 ;  /* 0x000000070c004986 */ /* 0x0001e2000c101120 */
[----:B------:R-:W-:Y:S02]  /*a8e50*/  LOP3.LUT P4, RZ, R5, 0x4000000, RZ, 0xc0, !PT ;  /* 0x0400000005ff7812 */ /* 0x000fe4000788c0ff */
[----:B0-----:R-:W-:-:S11]  /*a8e60*/  PRMT R7, R0, 0x7773, RZ ;  /* 0x0000777300077816 */ /* 0x001fd600000000ff */
[----:B--2---:R0:W-:Y:S01]  /*a8e70*/  @P4 STG.E.U8 desc[UR32][R10.64], R7 ;  /* 0x000000070a004986 */ /* 0x0041e2000c101120 */
[----:B------:R-:W-:Y:S02]  /*a8e80*/  LOP3.LUT P4, RZ, R5, 0x2000000, RZ, 0xc0, !PT ;  /* 0x0200000005ff7812 */ /* 0x000fe4000788c0ff */
[----:B0-----:R-:W-:-:S11]  /*a8e90*/  PRMT R7, R20, 0x7770, RZ ;  /* 0x0000777014077816 */ /* 0x001fd600000000ff */
[----:B------:R0:W-:Y:S01]  /*a8ea0*/  @P4 STG.E.U8 desc[UR32][R28.64], R7 ;  /* 0x000000071c004986 */ /* 0x0001e2000c101120 */
[C---:B------:R-:W-:Y:S02]  /*a8eb0*/  LOP3.LUT P4, RZ, R5.reuse, 0x1000000, RZ, 0xc0, !PT ;  /* 0x0100000005ff7812 */ /* 0x040fe4000788c0ff */
[----:B0-----:R-:W-:Y:S01]  /*a8ec0*/  PRMT R7, R20, 0x7771, RZ ;  /* 0x0000777114077816 */ /* 0x001fe200000000ff */
[----:B----4-:R0:W-:Y:S10]  /*a8ed0*/  STL.64 [R1+0x2638], R16 ;  /* 0x0026381001007387 */ /* 0x0101f40000100a00 */
[----:B---3--:R1:W-:Y:S04]  /*a8ee0*/  @P4 STG.E.U8 desc[UR32][R26.64], R7 ;  /* 0x000000071a004986 */ /* 0x0083e8000c101120 */
[----:B0-----:R-:W2:Y:S04]  /*a8ef0*/  LDL.LU.64 R16, [R1+0x390] ;  /* 0x0003900001107983 */ /* 0x001ea80000300a00 */
[----:B------:R-:W3:Y:S04]  /*a8f00*/  LDL.LU R8, [R1+0xb4] ;  /* 0x0000b40001087983 */ /* 0x000ee80000300800 */
[----:B------:R-:W4:Y:S04]  /*a8f10*/  LDL.LU.64 R2, [R1+0x380] ;  /* 0x0003800001027983 */ /* 0x000f280000300a00 */
[----:B------:R-:W3:Y:S04]  /*a8f20*/  LDL.LU.64 R18, [R1+0x378] ;  /* 0x0003780001127983 */ /* 0x000ee80000300a00 */
[----:B------:R-:W3:Y:S04]  /*a8f30*/  LDL.LU.64 R14, [R1+0x370] ;  /* 0x00037000010e7983 */ /* 0x000ee80000300a00 */
[----:B------:R-:W3:Y:S04]  /*a8f40*/  LDL.LU.64 R12, [R1+0x368] ;  /* 0x00036800010c7983 */ /* 0x000ee80000300a00 */
[----:B------:R-:W3:Y:S04]  /*a8f50*/  LDL.LU.64 R10, [R1+0x360] ;  /* 0x00036000010a7983 */ /* 0x000ee80000300a00 */
[----:B------:R-:W3:Y:S04]  /*a8f60*/  LDL.LU.64 R28, [R1+0x358] ;  /* 0x00035800011c7983 */ /* 0x000ee80000300a00 */
[----:B-1----:R-:W2:Y:S01]  /*a8f70*/  LDL.LU.64 R26, [R1+0x2650] ;  /* 0x00265000011a7983 */ /* 0x002ea20000300a00 */
        /* <DEDUP_REMOVED lines=15> */
[----:B0-----:R-:W2:Y:S01]  /*a9070*/  LDL.LU R17, [R1+0x2630] ;  /* 0x0026300001117983 */ /* 0x001ea20000300800 */
[----:B------:R-:W-:-:S05]  /*a9080*/  PRMT R7, R25, 0x7770, RZ ;  /* 0x0000777019077816 */ /* 0x000fca00000000ff */
[----:B----4-:R0:W-:Y:S02]  /*a9090*/  @P5 STG.E.U8 desc[UR32][R2.64], R7 ;  /* 0x0000000702005986 */ /* 0x0101e4000c101120 */
[----:B0-----:R-:W-:-:S05]  /*a90a0*/  PRMT R7, R25, 0x7771, RZ ;  /* 0x0000777119077816 */ /* 0x001fca00000000ff */
[----:B---3--:R2:W-:Y:S02]  /*a90b0*/  @P6 STG.E.U8 desc[UR32][R18.64], R7 ;  /* 0x0000000712006986 */ /* 0x0085e4000c101120 */
[----:B--2---:R-:W-:-:S05]  /*a90c0*/  PRMT R7, R17, 0x7770, RZ ;  /* 0x0000777011077816 */ /* 0x004fca00000000ff */
[----:B------:R0:W-:Y:S04]  /*a90d0*/  @P0 STG.E.U8 desc[UR32][R14.64], R7 ;  /* 0x000000070e000986 */ /* 0x0001e8000c101120 */
[----:B------:R-:W-:Y:S04]  /*a90e0*/  STL [R1+0x2608], R17 ;  /* 0x0026081101007387 */ /* 0x000fe80000100800 */
[----:B------:R-:W2:Y:S01]  /*a90f0*/  LDL.LU R9, [R1+0xb8] ;  /* 0x0000b80001097983 */ /* 0x000ea20000300800 */
[----:B0-----:R-:W-:-:S05]  /*a9100*/  PRMT R7, R17, 0x7771, RZ ;  /* 0x0000777111077816 */ /* 0x001fca00000000ff */
[----:B------:R0:W-:Y:S02]  /*a9110*/  @P1 STG.E.U8 desc[UR32][R12.64], R7 ;  /* 0x000000070c001986 */ /* 0x0001e4000c101120 */
[----:B0-----:R-:W-:-:S05]  /*a9120*/  PRMT R7, R8, 0x7770, RZ ;  /* 0x0000777008077816 */ /* 0x001fca00000000ff */
[----:B------:R0:W-:Y:S02]  /*a9130*/  @P2 STG.E.U8 desc[UR32][R10.64], R7 ;  /* 0x000000070a002986 */ /* 0x0001e4000c101120 */
[----:B0-----:R-:W-:Y:S02]  /*a9140*/  PRMT R7, R8, 0x7771, RZ ;  /* 0x0000777108077816 */ /* 0x001fe400000000ff */
[----:B------:R-:W3:Y:S04]  /*a9150*/  LDL.LU.64 R10, [R1+0x350] ;  /* 0x00035000010a7983 */ /* 0x000ee80000300a00 */
[----:B------:R0:W-:Y:S04]  /*a9160*/  @P3 STG.E.U8 desc[UR32][R28.64], R7 ;  /* 0x000000071c003986 */ /* 0x0001e8000c101120 */
[----:B0-----:R-:W4:Y:S01]  /*a9170*/  LDL.LU.64 R28, [R1+0x348] ;  /* 0x00034800011c7983 */ /* 0x001f220000300a00 */
[----:B------:R-:W-:-:S02]  /*a9180*/  LOP3.LUT P0, RZ, R27, 0x80000, RZ, 0xc0, !PT ;  /* 0x000800001bff7812 */ /* 0x000fc4000780c0ff */
[----:B------:R-:W-:Y:S01]  /*a9190*/  LOP3.LUT P1, RZ, R27, 0x40000, RZ, 0xc0, !PT ;  /* 0x000400001bff7812 */ /* 0x000fe2000782c0ff */
[----:B------:R-:W4:Y:S04]  /*a91a0*/  LDL.LU.64 R2, [R1+0x340] ;  /* 0x0003400001027983 */ /* 0x000f280000300a00 */
[----:B------:R-:W4:Y:S04]  /*a91b0*/  LDL.LU.64 R18, [R1+0x338] ;  /* 0x0003380001127983 */ /* 0x000f280000300a00 */
[----:B------:R-:W4:Y:S04]  /*a91c0*/  LDL.LU.64 R14, [R1+0x330] ;  /* 0x00033000010e7983 */ /* 0x000f280000300a00 */
[----:B------:R-:W4:Y:S04]  /*a91d0*/  LDL.LU.64 R12, [R1+0x328] ;  /* 0x00032800010c7983 */ /* 0x000f280000300a00 */
[----:B------:R-:W4:Y:S01]  /*a91e0*/  LDL.LU R0, [R1+0xbc] ;  /* 0x0000bc0001007983 */ /* 0x000f220000300800 */
[----:B--2---:R-:W-:-:S05]  /*a91f0*/  PRMT R7, R9, 0x7770, RZ ;  /* 0x0000777009077816 */ /* 0x004fca00000000ff */
[----:B---3--:R0:W-:Y:S02]  /*a9200*/  @P0 STG.E.U8 desc[UR32][R10.64], R7 ;  /* 0x000000070a000986 */ /* 0x0081e4000c101120 */
[----:B0-----:R-:W-:Y:S02]  /*a9210*/  PRMT R7, R9, 0x7771, RZ ;  /* 0x0000777109077816 */ /* 0x001fe400000000ff */
[----:B------:R-:W2:Y:S04]  /*a9220*/  LDL.LU.64 R10, [R1+0x320] ;  /* 0x00032000010a7983 */ /* 0x000ea80000300a00 */
[----:B------:R-:W-:Y:S04]  /*a9230*/  STL.64 [R1+0x2610], R8 ;  /* 0x0026100801007387 */ /* 0x000fe80000100a00 */
[----:B----4-:R0:W-:Y:S04]  /*a9240*/  @P1 STG.E.U8 desc[UR32][R28.64], R7 ;  /* 0x000000071c001986 */ /* 0x0101e8000c101120 */
[----:B0-----:R-:W3:Y:S04]  /*a9250*/  LDL.LU.64 R28, [R1+0x318] ;  /* 0x00031800011c7983 */ /* 0x001ee80000300a00 */
        /* <DEDUP_REMOVED lines=35> */
[----:B0-----:R-:W-:Y:S01]  /*a9490*/  PRMT R7, R0, 0x7771, RZ ;  /* 0x0000777100077816 */ /* 0x001fe200000000ff */
[----:B------:R-:W4:Y:S04]  /*a94a0*/  LDL.LU.64 R2, [R1+0x2f0] ;  /* 0x0002f00001027983 */ /* 0x000f280000300a00 */
[----:B------:R0:W-:Y:S02]  /*a94b0*/  @P3 STG.E.U8 desc[UR32][R18.64], R7 ;  /* 0x0000000712003986 */ /* 0x0001e4000c101120 */
[----:B0-----:R-:W-:-:S02]  /*a94c0*/  PRMT R7, R20, 0x7772, RZ ;  /* 0x0000777214077816 */ /* 0x001fc400000000ff */
[----:B------:R-:W4:Y:S04]  /*a94d0*/  LDL.LU.64 R18, [R1+0x2e8] ;  /* 0x0002e80001127983 */ /* 0x000f280000300a00 */
[----:B------:R0:W-:Y:S01]  /*a94e0*/  @P4 STG.E.U8 desc[UR32][R14.64], R7 ;  /* 0x000000070e004986 */ /* 0x0001e2000c101120 */
[C---:B------:R-:W-:Y:S02]  /*a94f0*/  LOP3.LUT P4, RZ, R5.reuse, 0x80000, RZ, 0xc0, !PT ;  /* 0x0008000005ff7812 */ /* 0x040fe4000788c0ff */
[----:B0-----:R-:W-:Y:S01]  /*a9500*/  PRMT R7, R20, 0x7773, RZ ;  /* 0x0000777314077816 */ /* 0x001fe200000000ff */
[----:B------:R-:W4:Y:S10]  /*a9510*/  LDL.LU.64 R14, [R1+0x2e0] ;  /* 0x0002e000010e7983 */ /* 0x000f340000300a00 */
[----:B------:R0:W-:Y:S01]  /*a9520*/  @P4 STG.E.U8 desc[UR32][R12.64], R7 ;  /* 0x000000070c004986 */ /* 0x0001e2000c101120 */
[----:B------:R-:W-:-:S02]  /*a9530*/  LOP3.LUT P4, RZ, R5, 0x40000, RZ, 0xc0, !PT ;  /* 0x0004000005ff7812 */ /* 0x000fc4000788c0ff */
[----:B0-----:R-:W-:Y:S01]  /*a9540*/  PRMT R7, R21, 0x7772, RZ ;  /* 0x0000777215077816 */ /* 0x001fe200000000ff */
[----:B------:R-:W4:Y:S10]  /*a9550*/  LDL.LU.64 R12, [R1+0x2d8] ;  /* 0x0002d800010c7983 */ /* 0x000f340000300a00 */
[----:B--2---:R0:W-:Y:S01]  /*a9560*/  @P4 STG.E.U8 desc[UR32][R10.64], R7 ;  /* 0x000000070a004986 */ /* 0x0041e2000c101120 */
[----:B------:R-:W-:Y:S01]  /*a9570*/  LOP3.LUT P4, RZ, R5, 0x20000, RZ, 0xc0, !PT ;  /* 0x0002000005ff7812 */ /* 0x000fe2000788c0ff */
[----:B0-----:R-:W-:-:S02]  /*a9580*/  IMAD.MOV.U32 R7, RZ, RZ, R21 ;  /* 0x000000ffff077224 */ /* 0x001fc400078e0015 */
[----:B------:R-:W2:Y:S03]  /*a9590*/  LDL.LU.64 R10, [R1+0x2d0] ;  /* 0x0002d000010a7983 */ /* 0x000ea60000300a00 */
[----:B------:R-:W-:Y:S01]  /*a95a0*/  PRMT R7, R7, 0x7773, RZ ;  /* 0x0000777307077816 */ /* 0x000fe200000000ff */
[----:B------:R-:W2:Y:S06]  /*a95b0*/  LDL.LU.64 R20, [R1+0x2c8] ;  /* 0x0002c80001147983 */ /* 0x000eac0000300a00 */
[----:B---3--:R0:W-:Y:S01]  /*a95c0*/  @P4 STG.E.U8 desc[UR32][R28.64], R7 ;  /* 0x000000071c004986 */ /* 0x0081e2000c101120 */
[----:B------:R-:W-:-:S02]  /*a95d0*/  LOP3.LUT P4, RZ, R5, 0x10000, RZ, 0xc0, !PT ;  /* 0x0001000005ff7812 */ /* 0x000fc4000788c0ff */
[----:B0-----:R-:W-:Y:S01]  /*a95e0*/  PRMT R7, R26, 0x7772, RZ ;  /* 0x000077721a077816 */ /* 0x001fe200000000ff */
[----:B------:R-:W3:Y:S10]  /*a95f0*/  LDL.LU.64 R28, [R1+0x2c0] ;  /* 0x0002c000011c7983 */ /* 0x000ef40000300a00 */
[----:B----4-:R0:W-:Y:S04]  /*a9600*/  @P4 STG.E.U8 desc[UR32][R8.64], R7 ;  /* 0x0000000708004986 */ /* 0x0101e8000c101120 */
[----:B0-----:R-:W4:Y:S01]  /*a9610*/  LDL.LU.64 R8, [R1+0x2628] ;  /* 0x0026280001087983 */ /* 0x001f220000300a00 */
[----:B------:R-:W-:-:S02]  /*a9620*/  LOP3.LUT P4, RZ, R5, 0x8000, RZ, 0xc0, !PT ;  /* 0x0000800005ff7812 */ /* 0x000fc4000788c0ff */
[----:B------:R-:W-:Y:S02]  /*a9630*/  PRMT R7, R26, 0x7773, RZ ;  /* 0x000077731a077816 */ /* 0x000fe400000000ff */
[----:B------:R-:W3:Y:S09]  /*a9640*/  LDL.LU R26, [R1+0x2620] ;  /* 0x00262000011a7983 */ /* 0x000ef20000300800 */
[----:B----4-:R0:W-:Y:S04]  /*a9650*/  @P4 STG.E.U8 desc[UR32][R8.64], R7 ;  /* 0x0000000708004986 */ /* 0x0101e8000c101120 */
[----:B0-----:R-:W4:Y:S01]  /*a9660*/  LDL.LU.64 R8, [R1+0x2618] ;  /* 0x0026180001087983 */ /* 0x001f220000300a00 */
[----:B------:R-:W-:-:S02]  /*a9670*/  LOP3.LUT P4, RZ, R5, 0x4000, RZ, 0xc0, !PT ;  /* 0x0000400005ff7812 */ /* 0x000fc4000788c0ff */
[----:B------:R-:W-:-:S11]  /*a9680*/  PRMT R7, R25, 0x7772, RZ ;  /* 0x0000777219077816 */ /* 0x000fd600000000ff */
[----:B----4-:R0:W-:Y:S01]  /*a9690*/  @P4 STG.E.U8 desc[UR32][R8.64], R7 ;  /* 0x0000000708004986 */ /* 0x0101e2000c101120 */
[----:B------:R-:W-:Y:S02]  /*a96a0*/  LOP3.LUT P4, RZ, R5, 0x2000, RZ, 0xc0, !PT ;  /* 0x0000200005ff7812 */ /* 0x000fe4000788c0ff */
[----:B0-----:R-:W-:Y:S01]  /*a96b0*/  PRMT R7, R25, 0x7773, RZ ;  /* 0x0000777319077816 */ /* 0x001fe200000000ff */
[----:B------:R-:W4:Y:S04]  /*a96c0*/  LDL.LU.64 R8, [R1+0x2610] ;  /* 0x0026100001087983 */ /* 0x000f280000300a00 */
[----:B------:R-:W3:Y:S06]  /*a96d0*/  LDL.LU R25, [R1+0x260c] ;  /* 0x00260c0001197983 */ /* 0x000eec0000300800 */
[----:B------:R0:W-:Y:S04]  /*a96e0*/  @P4 STG.E.U8 desc[UR32][R16.64], R7 ;  /* 0x0000000710004986 */ /* 0x0001e8000c101120 */
[----:B0-----:R-:W2:Y:S01]  /*a96f0*/  LDL.LU R17, [R1+0x2608] ;  /* 0x0026080001117983 */ /* 0x001ea20000300800 */
[----:B------:R-:W-:-:S02]  /*a9700*/  LOP3.LUT P4, RZ, R5, 0x1000, RZ, 0xc0, !PT ;  /* 0x0000100005ff7812 */ /* 0x000fc4000788c0ff */
[C---:B------:R-:W-:Y:S02]  /*a9710*/  LOP3.LUT P5, RZ, R27.reuse, 0x40, RZ, 0xc0, !PT ;  /* 0x000000401bff7812 */ /* 0x040fe400078ac0ff */
[C---:B------:R-:W-:Y:S02]  /*a9720*/  LOP3.LUT P6, RZ, R27.reuse, 0x20, RZ, 0xc0, !PT ;  /* 0x000000201bff7812 */ /* 0x040fe400078cc0ff */
[C---:B------:R-:W-:Y:S02]  /*a9730*/  LOP3.LUT P0, RZ, R27.reuse, 0x10, RZ, 0xc0, !PT ;  /* 0x000000101bff7812 */ /* 0x040fe4000780c0ff */
[C---:B------:R-:W-:Y:S02]  /*a9740*/  LOP3.LUT P1, RZ, R27.reuse, 0x8, RZ, 0xc0, !PT ;  /* 0x000000081bff7812 */ /* 0x040fe4000782c0ff */
[C---:B------:R-:W-:Y:S02]  /*a9750*/  LOP3.LUT P2, RZ, R27.reuse, 0x4, RZ, 0xc0, !PT ;  /* 0x000000041bff7812 */ /* 0x040fe4000784c0ff */
[----:B------:R-:W-:-:S02]  /*a9760*/  LOP3.LUT P3, RZ, R27, 0x2, RZ, 0xc0, !PT ;  /* 0x000000021bff7812 */ /* 0x000fc4000786c0ff */
[----:B--2---:R-:W-:-:S05]  /*a9770*/  PRMT R7, R17, 0x7772, RZ ;  /* 0x0000777211077816 */ /* 0x004fca00000000ff */
[----:B------:R0:W-:Y:S02]  /*a9780*/  @P4 STG.E.U8 desc[UR32][R2.64], R7 ;  /* 0x0000000702004986 */ /* 0x0001e4000c101120 */
[----:B0-----:R-:W-:-:S05]  /*a9790*/  PRMT R7, R17, 0x7773, RZ ;  /* 0x0000777311077816 */ /* 0x001fca00000000ff */
[----:B------:R4:W-:Y:S02]  /*a97a0*/  @P5 STG.E.U8 desc[UR32][R18.64], R7 ;  /* 0x0000000712005986 */ /* 0x0009e4000c101120 */
[----:B----4-:R-:W-:-:S05]  /*a97b0*/  PRMT R7, R8, 0x7772, RZ ;  /* 0x0000777208077816 */ /* 0x010fca00000000ff */
[----:B------:R0:W-:Y:S02]  /*a97c0*/  @P6 STG.E.U8 desc[UR32][R14.64], R7 ;  /* 0x000000070e006986 */ /* 0x0001e4000c101120 */
[----:B0-----:R-:W-:Y:S02]  /*a97d0*/  PRMT R7, R8, 0x7773, RZ ;  /* 0x0000777308077816 */ /* 0x001fe400000000ff */
[----:B------:R-:W2:Y:S04]  /*a97e0*/  LDL.LU.64 R14, [R1+0x2b8] ;  /* 0x0002b800010e7983 */ /* 0x000ea80000300a00 */
[----:B------:R0:W-:Y:S02]  /*a97f0*/  @P0 STG.E.U8 desc[UR32][R12.64], R7 ;  /* 0x000000070c000986 */ /* 0x0001e4000c101120 */
[----:B0-----:R-:W-:-:S02]  /*a9800*/  PRMT R7, R9, 0x7772, RZ ;  /* 0x0000777209077816 */ /* 0x001fc400000000ff */
[----:B------:R-:W4:Y:S04]  /*a9810*/  LDL.LU.64 R12, [R1+0x2b0] ;  /* 0x0002b000010c7983 */ /* 0x000f280000300a00 */
[----:B------:R0:W-:Y:S02]  /*a9820*/  @P1 STG.E.U8 desc[UR32][R10.64], R7 ;  /* 0x000000070a001986 */ /* 0x0001e4000c101120 */
[----:B0-----:R-:W-:-:S05]  /*a9830*/  PRMT R7, R9, 0x7773, RZ ;  /* 0x0000777309077816 */ /* 0x001fca00000000ff */
[----:B------:R0:W-:Y:S02]  /*a9840*/  @P2 STG.E.U8 desc[UR32][R20.64], R7 ;  /* 0x0000000714002986 */ /* 0x0001e4000c101120 */
[----:B0-----:R-:W-:-:S05]  /*a9850*/  PRMT R7, R0, 0x7772, RZ ;  /* 0x0000777200077816 */ /* 0x001fca00000000ff */
[----:B---3--:R0:W-:Y:S04]  /*a9860*/  @P3 STG.E.U8 desc[UR32][R28.64], R7 ;  /* 0x000000071c003986 */ /* 0x0081e8000c101120 */
[----:B0-----:R-:W3:Y:S04]  /*a9870*/  LDL.LU.64 R28, [R1+0x2a8] ;  /* 0x0002a800011c7983 */ /* 0x001ee80000300a00 */
[----:B------:R-:W3:Y:S04]  /*a9880*/  LDL.LU.64 R18, [R1+0x2a0] ;  /* 0x0002a00001127983 */ /* 0x000ee80000300a00 */
[----:B------:R-:W4:Y:S01]  /*a9890*/  LDL.LU R21, [R1+0x140] ;  /* 0x0001400001157983 */ /* 0x000f220000300800 */
[----:B------:R-:W-:-:S02]  /*a98a0*/  LOP3.LUT P0, RZ, R27, 0x1, RZ, 0xc0, !PT ;  /* 0x000000011bff7812 */ /* 0x000fc4000780c0ff */
[----:B------:R-:W-:Y:S01]  /*a98b0*/  LOP3.LUT P1, RZ, R26, 0x80000000, RZ, 0xc0, !PT ;  /* 0x800000001aff7812 */ /* 0x000fe2000782c0ff */
[----:B------:R-:W3:Y:S01]  /*a98c0*/  LDL.LU R17, [R1+0x144] ;  /* 0x0001440001117983 */ /* 0x000ee20000300800 */
[----:B------:R-:W-:-:S03]  /*a98d0*/  PRMT R7, R0, 0x7773, RZ ;  /* 0x0000777300077816 */ /* 0x000fc600000000ff */
[----:B------:R-:W3:Y:S01]  /*a98e0*/  LDL.LU R11, [R1+0x148] ;  /* 0x00014800010b7983 */ /* 0x000ee20000300800 */
[----:B------:R-:W-:-:S03]  /*a98f0*/  IMAD.MOV.U32 R9, RZ, RZ, R24 ;  /* 0x000000ffff097224 */ /* 0x000fc600078e0018 */
[----:B------:R-:W3:Y:S04]  /*a9900*/  LDL.LU R8, [R1+0x14c] ;  /* 0x00014c0001087983 */ /* 0x000ee80000300800 */
[----:B--2---:R0:W-:Y:S04]  /*a9910*/  @P0 STG.E.U8 desc[UR32][R14.64], R7 ;  /* 0x000000070e000986 */ /* 0x0041e8000c101120 */
[----:B0-----:R-:W2:Y:S01]  /*a9920*/  LDL.LU.64 R14, [R1+0x298] ;  /* 0x00029800010e7983 */ /* 0x001ea20000300a00 */
[----:B----4-:R-:W-:-:S05]  /*a9930*/  PRMT R7, R21, 0x7770, RZ ;  /* 0x0000777015077816 */ /* 0x010fca00000000ff */
[----:B------:R0:W-:Y:S04]  /*a9940*/  @P1 STG.E.U8 desc[UR32][R12.64], R7 ;  /* 0x000000070c001986 */ /* 0x0001e8000c101120 */
[----:B0-----:R-:W4:Y:S04]  /*a9950*/  LDL.LU.64 R12, [R1+0x290] ;  /* 0x00029000010c7983 */ /* 0x001f280000300a00 */
[----:B------:R-:W2:Y:S01]  /*a9960*/  LDL.LU R24, [R1+0x134] ;  /* 0x0001340001187983 */ /* 0x000ea20000300800 */
[----:B------:R-:W-:Y:S02]  /*a9970*/  LOP3.LUT P2, RZ, R26, 0x40000000, RZ, 0xc0, !PT ;  /* 0x400000001aff7812 */ /* 0x000fe4000784c0ff */
[----:B------:R-:W-:-:S11]  /*a9980*/  PRMT R7, R21, 0x7771, RZ ;  /* 0x0000777115077816 */ /* 0x000fd600000000ff */
[----:B---3--:R0:W-:Y:S04]  /*a9990*/  @P2 STG.E.U8 desc[UR32][R28.64], R7 ;  /* 0x000000071c002986 */ /* 0x0081e8000c101120 */
[----:B--2---:R1:W-:Y:S04]  /*a99a0*/  STL.64 [R1+0x25e8], R24 ;  /* 0x0025e81801007387 */ /* 0x0043e80000100a00 */
[----:B------:R-:W-:Y:S04]  /*a99b0*/  STL [R1+0x25d8], R21 ;  /* 0x0025d81501007387 */ /* 0x000fe80000100800 */
[----:B0-----:R-:W2:Y:S04]  /*a99c0*/  LDL.LU.64 R28, [R1+0x288] ;  /* 0x00028800011c7983 */ /* 0x001ea80000300a00 */
[----:B------:R-:W3:Y:S04]  /*a99d0*/  LDL.LU R10, [R1+0x138] ;  /* 0x00013800010a7983 */ /* 0x000ee80000300800 */
[----:B-1----:R-:W4:Y:S04]  /*a99e0*/  LDL.LU.64 R24, [R1+0x268] ;  /* 0x0002680001187983 */ /* 0x002f280000300a00 */
[----:B----4-:R0:W-:Y:S04]  /*a99f0*/  STL.64 [R1+0x25f0], R24 ;  /* 0x0025f01801007387 */ /* 0x0101e80000100a00 */
[----:B0-----:R-:W4:Y:S04]  /*a9a00*/  LDL.LU.64 R24, [R1+0x270] ;  /* 0x0002700001187983 */ /* 0x001f280000300a00 */
        /* <DEDUP_REMOVED lines=19> */
[----:B----4-:R0:W-:Y:S04]  /*a9b40*/  STL.64 [R1+0x2600], R24 ;  /* 0x0026001801007387 */ /* 0x0101e80000100a00 */
[----:B0-----:R-:W4:Y:S06]  /*a9b50*/  LDL.LU.64 R24, [R1+0x280] ;  /* 0x0002800001187983 */ /* 0x001f2c0000300a00 */
[----:B------:R-:W-:-:S02]  /*a9b60*/  @P4 LOP3.LUT R5, R5, 0x200, RZ, 0xfc, !PT ;  /* 0x0000020005054812 */ /* 0x000fc400078efcff */
[C---:B------:R-:W-:Y:S01]  /*a9b70*/  LOP3.LUT P4, RZ, R26.reuse, 0x4000000, RZ, 0xc0, !PT ;  /* 0x040000001aff7812 */ /* 0x040fe2000788c0ff */
[----:B------:R-:W3:Y:S01]  /*a9b80*/  LDL.LU R0, [R1+0x13c] ;  /* 0x00013c0001007983 */ /* 0x000ee20000300800 */
[----:B------:R-:W-:Y:S02]  /*a9b90*/  LOP3.LUT R5, R5, 0xfffffbff, RZ, 0xc0, !PT ;  /* 0xfffffbff05057812 */ /* 0x000fe400078ec0ff */
[----:B------:R-:W-:-:S09]  /*a9ba0*/  LOP3.LUT P3, RZ, R26, 0x20000000, RZ, 0xc0, !PT ;  /* 0x200000001aff7812 */ /* 0x000fd2000786c0ff */
[----:B------:R-:W-:Y:S02]  /*a9bb0*/  @P4 LOP3.LUT R5, R5, 0x400, RZ, 0xfc, !PT ;  /* 0x0000040005054812 */ /* 0x000fe400078efcff */
[----:B------:R-:W-:Y:S02]  /*a9bc0*/  LOP3.LUT P4, RZ, R26, 0x8000000, RZ, 0xc0, !PT ;  /* 0x080000001aff7812 */ /* 0x000fe4000788c0ff */
[----:B------:R-:W-:Y:S02]  /*a9bd0*/  LOP3.LUT R5, R5, 0xfffff7ff, RZ, 0xc0, !PT ;  /* 0xfffff7ff05057812 */ /* 0x000fe400078ec0ff */
[----:B------:R-:W-:-:S09]  /*a9be0*/  PRMT R7, R17, 0x7770, RZ ;  /* 0x0000777011077816 */ /* 0x000fd200000000ff */
[----:B------:R-:W-:Y:S02]  /*a9bf0*/  @P4 LOP3.LUT R5, R5, 0x800, RZ, 0xfc, !PT ;  /* 0x0000080005054812 */ /* 0x000fe400078efcff */
[----:B------:R-:W-:Y:S01]  /*a9c00*/  LOP3.LUT P4, RZ, R26, 0x10000000, RZ, 0xc0, !PT ;  /* 0x100000001aff7812 */ /* 0x000fe2000788c0ff */
[----:B------:R0:W-:Y:S02]  /*a9c10*/  @P3 STG.E.U8 desc[UR32][R18.64], R7 ;  /* 0x0000000712003986 */ /* 0x0001e4000c101120 */
[----:B0-----:R-:W-:-:S10]  /*a9c20*/  PRMT R7, R17, 0x7771, RZ ;  /* 0x0000777111077816 */ /* 0x001fd400000000ff */
[----:B------:R0:W-:Y:S01]  /*a9c30*/  @P4 STG.E.U8 desc[UR32][R14.64], R7 ;  /* 0x000000070e004986 */ /* 0x0001e2000c101120 */
[----:B------:R-:W-:Y:S02]  /*a9c40*/  LOP3.LUT P4, RZ, R5, 0x800, RZ, 0xc0, !PT ;  /* 0x0000080005ff7812 */ /* 0x000fe4000788c0ff */
[----:B0-----:R-:W-:-:S11]  /*a9c50*/  PRMT R7, R11, 0x7770, RZ ;  /* 0x000077700b077816 */ /* 0x001fd600000000ff */
[----:B------:R0:W-:Y:S01]  /*a9c60*/  @P4 STG.E.U8 desc[UR32][R12.64], R7 ;  /* 0x000000070c004986 */ /* 0x0001e2000c101120 */
[----:B------:R-:W-:Y:S02]  /*a9c70*/  LOP3.LUT P4, RZ, R5, 0x400, RZ, 0xc0, !PT ;  /* 0x0000040005ff7812 */ /* 0x000fe4000788c0ff */
[----:B0-----:R-:W-:-:S11]  /*a9c80*/  PRMT R7, R11, 0x7771, RZ ;  /* 0x000077710b077816 */ /* 0x001fd600000000ff */
[----:B--2---:R-:W-:Y:S01]  /*a9c90*/  @P4 STG.E.U8 desc[UR32][R28.64], R7 ;  /* 0x000000071c004986 */ /* 0x004fe2000c101120 */
[----:B------:R-:W-:-:S03]  /*a9ca0*/  LOP3.LUT P4, RZ, R5, 0x200, RZ, 0xc0, !PT ;  /* 0x0000020005ff7812 */ /* 0x000fc6000788c0ff */
[----:B------:R-:W-:Y:S01]  /*a9cb0*/  STL [R1+0x25dc], R26 ;  /* 0x0025dc1a01007387 */ /* 0x000fe20000100800 */
[C---:B------:R-:W-:Y:S02]  /*a9cc0*/  LOP3.LUT P5, RZ, R26.reuse, 0x80000, RZ, 0xc0, !PT ;  /* 0x000800001aff7812 */ /* 0x040fe400078ac0ff */
[C---:B------:R-:W-:Y:S01]  /*a9cd0*/  LOP3.LUT P6, RZ, R26.reuse, 0x40000, RZ, 0xc0, !PT ;  /* 0x000400001aff7812 */ /* 0x040fe200078cc0ff */
[----:B------:R0:W-:Y:S01]  /*a9ce0*/  STL [R1+0x25e0], R17 ;  /* 0x0025e01101007387 */ /* 0x0001e20000100800 */
[C---:B------:R-:W-:Y:S02]  /*a9cf0*/  LOP3.LUT P0, RZ, R26.reuse, 0x20000, RZ, 0xc0, !PT ;  /* 0x000200001aff7812 */ /* 0x040fe4000780c0ff */
[C---:B------:R-:W-:Y:S02]  /*a9d00*/  LOP3.LUT P1, RZ, R26.reuse, 0x10000, RZ, 0xc0, !PT ;  /* 0x000100001aff7812 */ /* 0x040fe4000782c0ff */
[C---:B------:R-:W-:Y:S02]  /*a9d10*/  LOP3.LUT P2, RZ, R26.reuse, 0x8000, RZ, 0xc0, !PT ;  /* 0x000080001aff7812 */ /* 0x040fe4000784c0ff */
[----:B------:R-:W-:Y:S01]  /*a9d20*/  LOP3.LUT P3, RZ, R26, 0x4000, RZ, 0xc0, !PT ;  /* 0x000040001aff7812 */ /* 0x000fe2000786c0ff */
[----:B0-----:R-:W2:Y:S01]  /*a9d30*/  LDL.LU.64 R16, [R1+0x260] ;  /* 0x0002600001107983 */ /* 0x001ea20000300a00 */
[----:B------:R-:W-:-:S03]  /*a9d40*/  PRMT R7, R8, 0x7770, RZ ;  /* 0x0000777008077816 */ /* 0x000fc600000000ff */
[----:B------:R-:W3:Y:S04]  /*a9d50*/  LDL.LU.64 R26, [R1+0x258] ;  /* 0x00025800011a7983 */ /* 0x000ee80000300a00 */
[----:B------:R-:W3:Y:S04]  /*a9d60*/  LDL.LU.64 R20, [R1+0x250] ;  /* 0x0002500001147983 */ /* 0x000ee80000300a00 */
[----:B------:R-:W3:Y:S04]  /*a9d70*/  LDL.LU.64 R2, [R1+0x248] ;  /* 0x0002480001027983 */ /* 0x000ee80000300a00 */
[----:B------:R-:W3:Y:S04]  /*a9d80*/  LDL.LU.64 R18, [R1+0x240] ;  /* 0x0002400001127983 */ /* 0x000ee80000300a00 */
[----:B------:R-:W3:Y:S04]  /*a9d90*/  LDL.LU.64 R14, [R1+0x238] ;  /* 0x00023800010e7983 */ /* 0x000ee80000300a00 */
[----:B------:R-:W3:Y:S04]  /*a9da0*/  LDL.LU.64 R12, [R1+0x230] ;  /* 0x00023000010c7983 */ /* 0x000ee80000300a00 */
[----:B------:R-:W3:Y:S04]  /*a9db0*/  LDL.LU.64 R28, [R1+0x228] ;  /* 0x00022800011c7983 */ /* 0x000ee80000300a00 */
[----:B----4-:R0:W-:Y:S04]  /*a9dc0*/  @P4 STG.E.U8 desc[UR32][R24.64], R7 ;  /* 0x0000000718004986 */ /* 0x0101e8000c101120 */
[----:B0-----:R-:W4:Y:S01]  /*a9dd0*/  LDL.LU.64 R24, [R1+0x2600] ;  /* 0x0026000001187983 */ /* 0x001f220000300a00 */
[----:B------:R-:W-:-:S02]  /*a9de0*/  LOP3.LUT P4, RZ, R5, 0x100, RZ, 0xc0, !PT ;  /* 0x0000010005ff7812 */ /* 0x000fc4000788c0ff */
[----:B------:R-:W-:-:S11]  /*a9df0*/  PRMT R7, R8, 0x7771, RZ ;  /* 0x0000777108077816 */ /* 0x000fd600000000ff */
[----:B----4-:R0:W-:Y:S04]  /*a9e00*/  @P4 STG.E.U8 desc[UR32][R24.64], R7 ;  /* 0x0000000718004986 */ /* 0x0101e8000c101120 */
[----:B0-----:R-:W4:Y:S01]  /*a9e10*/  LDL.LU.64 R24, [R1+0x25f8] ;  /* 0x0025f80001187983 */ /* 0x001f220000300a00 */
[----:B------:R-:W-:Y:S02]  /*a9e20*/  LOP3.LUT P4, RZ, R5, 0x80, RZ, 0xc0, !PT ;  /* 0x0000008005ff7812 */ /* 0x000fe4000788c0ff */
        /* <DEDUP_REMOVED lines=8> */
[----:B----4-:R-:W-:-:S11]  /*a9eb0*/  PRMT R7, R24, 0x7770, RZ ;  /* 0x0000777018077816 */ /* 0x010fd600000000ff */
[----:B--2---:R0:W-:Y:S01]  /*a9ec0*/  @P4 STG.E.U8 desc[UR32][R16.64], R7 ;  /* 0x0000000710004986 */ /* 0x0041e2000c101120 */
[----:B------:R-:W-:Y:S02]  /*a9ed0*/  LOP3.LUT P4, RZ, R5, 0x10, RZ, 0xc0, !PT ;  /* 0x0000001005ff7812 */ /* 0x000fe4000788c0ff */
[----:B0-----:R-:W-:Y:S01]  /*a9ee0*/  PRMT R7, R24, 0x7771, RZ ;  /* 0x0000777118077816 */ /* 0x001fe200000000ff */
[----:B------:R-:W2:Y:S10]  /*a9ef0*/  LDL.LU R17, [R1+0x25e0] ;  /* 0x0025e00001117983 */ /* 0x000eb40000300800 */
[----:B---3--:R0:W-:Y:S02]  /*a9f00*/  @P4 STG.E.U8 desc[UR32][R26.64], R7 ;  /* 0x000000071a004986 */ /* 0x0081e4000c101120 */
[----:B0-----:R-:W-:-:S02]  /*a9f10*/  PRMT R7, R10, 0x7770, RZ ;  /* 0x000077700a077816 */ /* 0x001fc400000000ff */
[----:B------:R-:W3:Y:S04]  /*a9f20*/  LDL.LU R26, [R1+0x25dc] ;  /* 0x0025dc00011a7983 */ /* 0x000ee80000300800 */
[----:B------:R0:W-:Y:S04]  /*a9f30*/  @P5 STG.E.U8 desc[UR32][R20.64], R7 ;  /* 0x0000000714005986 */ /* 0x0001e8000c101120 */
[----:B0-----:R-:W4:Y:S01]  /*a9f40*/  LDL.LU R21, [R1+0x25d8] ;  /* 0x0025d80001157983 */ /* 0x001f220000300800 */
[----:B------:R-:W-:-:S05]  /*a9f50*/  PRMT R7, R10, 0x7771, RZ ;  /* 0x000077710a077816 */ /* 0x000fca00000000ff */
[----:B------:R0:W-:Y:S02]  /*a9f60*/  @P6 STG.E.U8 desc[UR32][R2.64], R7 ;  /* 0x0000000702006986 */ /* 0x0001e4000c101120 */
[----:B0-----:R-:W-:-:S05]  /*a9f70*/  PRMT R7, R0, 0x7770, RZ ;  /* 0x0000777000077816 */ /* 0x001fca00000000ff */
[----:B------:R0:W-:Y:S02]  /*a9f80*/  @P0 STG.E.U8 desc[UR32][R18.64], R7 ;  /* 0x0000000712000986 */ /* 0x0001e4000c101120 */
[----:B0-----:R-:W-:-:S05]  /*a9f90*/  PRMT R7, R0, 0x7771, RZ ;  /* 0x0000777100077816 */ /* 0x001fca00000000ff */
[----:B------:R4:W-:Y:S02]  /*a9fa0*/  @P1 STG.E.U8 desc[UR32][R14.64], R7 ;  /* 0x000000070e001986 */ /* 0x0009e4000c101120 */
[----:B----4-:R-:W-:-:S05]  /*a9fb0*/  PRMT R7, R21, 0x7772, RZ ;  /* 0x0000777215077816 */ /* 0x010fca00000000ff */
[----:B------:R0:W-:Y:S04]  /*a9fc0*/  @P2 STG.E.U8 desc[UR32][R12.64], R7 ;  /* 0x000000070c002986 */ /* 0x0001e8000c101120 */
[----:B0-----:R-:W4:Y:S01]  /*a9fd0*/  LDL.LU.64 R12, [R1+0x220] ;  /* 0x00022000010c7983 */ /* 0x001f220000300a00 */
[----:B------:R-:W-:-:S03]  /*a9fe0*/  PRMT R7, R21, 0x7773, RZ ;  /* 0x0000777315077816 */ /* 0x000fc600000000ff */
[----:B------:R-:W4:Y:S04]  /*a9ff0*/  LDL.LU.64 R20, [R1+0x218] ;  /* 0x0002180001147983 */ /* 0x000f280000300a00 */
[----:B------:R-:W4:Y:S01]  /*aa000*/  LDL.LU.64 R18, [R1+0x210] ;  /* 0x0002100001127983 */ /* 0x000f220000300a00 */
[C---:B---3--:R-:W-:Y:S02]  /*aa010*/  LOP3.LUT P0, RZ, R26.reuse, 0x2000, RZ, 0xc0, !PT ;  /* 0x000020001aff7812 */ /* 0x048fe4000780c0ff */
[C---:B------:R-:W-:Y:S01]  /*aa020*/  LOP3.LUT P1, RZ, R26.reuse, 0x1000, RZ, 0xc0, !PT ;  /* 0x000010001aff7812 */ /* 0x040fe2000782c0ff */
[----:B------:R2:W-:Y:S01]  /*aa030*/  @P3 STG.E.U8 desc[UR32][R28.64], R7 ;  /* 0x000000071c003986 */ /* 0x0005e2000c101120 */
[----:B------:R-:W-:Y:S02]  /*aa040*/  LOP3.LUT P2, RZ, R26, 0x800, RZ, 0xc0, !PT ;  /* 0x000008001aff7812 */ /* 0x000fe4000784c0ff */
[C---:B--2---:R-:W-:Y:S01]  /*aa050*/  PRMT R7, R17.reuse, 0x7772, RZ ;  /* 0x0000777211077816 */ /* 0x044fe200000000ff */
[----:B------:R-:W2:Y:S04]  /*aa060*/  LDL.LU.64 R28, [R1+0x208] ;  /* 0x00020800011c7983 */ /* 0x000ea80000300a00 */
[----:B------:R-:W3:Y:S04]  /*aa070*/  LDL.LU.64 R2, [R1+0x200] ;  /* 0x0002000001027983 */ /* 0x000ee80000300a00 */
[----:B------:R-:W3:Y:S04]  /*aa080*/  LDL.LU.64 R14, [R1+0x1f8] ;  /* 0x0001f800010e7983 */ /* 0x000ee80000300a00 */
[----:B----4-:R0:W-:Y:S02]  /*aa090*/  @P0 STG.E.U8 desc[UR32][R12.64], R7 ;  /* 0x000000070c000986 */ /* 0x0101e4000c101120 */
[----:B0-----:R-:W-:-:S02]  /*aa0a0*/  PRMT R7, R17, 0x7773, RZ ;  /* 0x0000777311077816 */ /* 0x001fc400000000ff */
[----:B------:R-:W4:Y:S04]  /*aa0b0*/  LDL.LU.64 R12, [R1+0x1f0] ;  /* 0x0001f000010c7983 */ /* 0x000f280000300a00 */
[----:B------:R0:W-:Y:S02]  /*aa0c0*/  @P1 STG.E.U8 desc[UR32][R20.64], R7 ;  /* 0x0000000714001986 */ /* 0x0001e4000c101120 */
[----:B0-----:R-:W-:Y:S02]  /*aa0d0*/  PRMT R7, R11, 0x7772, RZ ;  /* 0x000077720b077816 */ /* 0x001fe400000000ff */
[----:B------:R-:W4:Y:S04]  /*aa0e0*/  LDL.LU.64 R20, [R1+0x1e8] ;  /* 0x0001e80001147983 */ /* 0x000f280000300a00 */
[----:B------:R0:W-:Y:S04]  /*aa0f0*/  @P2 STG.E.U8 desc[UR32][R18.64], R7 ;  /* 0x0000000712002986 */ /* 0x0001e8000c101120 */
[----:B0-----:R-:W2:Y:S01]  /*aa100*/  LDL.LU.64 R18, [R1+0x1d8] ;  /* 0x0001d80001127983 */ /* 0x001ea20000300a00 */
        /* <DEDUP_REMOVED lines=19> */
[----:B--2---:R0:W-:Y:S04]  /*aa240*/  STL.64 [R1+0x25d0], R18 ;  /* 0x0025d01201007387 */ /* 0x0041e80000100a00 */
[----:B0-----:R-:W2:Y:S01]  /*aa250*/  LDL.LU.64 R18, [R1+0x1e0] ;  /* 0x0001e00001127983 */ /* 0x001ea20000300a00 */
[----:B------:R-:W-:-:S07]  /*aa260*/  LOP3.LUT R5, R5, 0xfffffffb, RZ, 0xc0, !PT ;  /* 0xfffffffb05057812 */ /* 0x000fce00078ec0ff */
[----:B------:R-:W-:Y:S02]  /*aa270*/  @P4 LOP3.LUT R5, R5, 0x4, RZ, 0xfc, !PT ;  /* 0x0000000405054812 */ /* 0x000fe400078efcff */
[C---:B------:R-:W-:Y:S02]  /*aa280*/  LOP3.LUT P4, RZ, R26.reuse, 0x100, RZ, 0xc0, !PT ;  /* 0x000001001aff7812 */ /* 0x040fe4000788c0ff */
[----:B------:R-:W-:Y:S02]  /*aa290*/  LOP3.LUT P3, RZ, R26, 0x400, RZ, 0xc0, !PT ;  /* 0x000004001aff7812 */ /* 0x000fe4000786c0ff */
[----:B------:R-:W-:Y:S02]  /*aa2a0*/  LOP3.LUT R5, R5, 0xfffffff7, RZ, 0xc0, !PT ;  /* 0xfffffff705057812 */ /* 0x000fe400078ec0ff */
[----:B------:R-:W-:-:S07]  /*aa2b0*/  PRMT R7, R11, 0x7773, RZ ;  /* 0x000077730b077816 */ /* 0x000fce00000000ff */
[----:B------:R-:W-:Y:S02]  /*aa2c0*/  @P4 LOP3.LUT R5, R5, 0x8, RZ, 0xfc, !PT ;  /* 0x0000000805054812 */ /* 0x000fe400078efcff */
[----:B------:R-:W-:Y:S01]  /*aa2d0*/  LOP3.LUT P4, RZ, R26, 0x200, RZ, 0xc0, !PT ;  /* 0x000002001aff7812 */ /* 0x000fe2000788c0ff */
[----:B------:R0:W-:Y:S02]  /*aa2e0*/  @P3 STG.E.U8 desc[UR32][R28.64], R7 ;  /* 0x000000071c003986 */ /* 0x0001e4000c101120 */
[----:B0-----:R-:W-:Y:S02]  /*aa2f0*/  PRMT R7, R8, 0x7772, RZ ;  /* 0x0000777208077816 */ /* 0x001fe400000000ff */
[----:B------:R-:W2:Y:S08]  /*aa300*/  LDL.LU.64 R28, [R1+0x1d0] ;  /* 0x0001d000011c7983 */ /* 0x000eb00000300a00 */
[----:B---3--:R0:W-:Y:S01]  /*aa310*/  @P4 STG.E.U8 desc[UR32][R2.64], R7 ;  /* 0x0000000702004986 */ /* 0x0081e2000c101120 */
[----:B------:R-:W-:-:S02]  /*aa320*/  LOP3.LUT P4, RZ, R5, 0x8, RZ, 0xc0, !PT ;  /* 0x0000000805ff7812 */ /* 0x000fc4000788c0ff */
[----:B0-----:R-:W-:-:S11]  /*aa330*/  PRMT R7, R8, 0x7773, RZ ;  /* 0x0000777308077816 */ /* 0x001fd600000000ff */
[----:B------:R0:W-:Y:S01]  /*aa340*/  @P4 STG.E.U8 desc[UR32][R14.64], R7 ;  /* 0x000000070e004986 */ /* 0x0001e2000c101120 */
[----:B------:R-:W-:Y:S02]  /*aa350*/  LOP3.LUT P4, RZ, R5, 0x4, RZ, 0xc0, !PT ;  /* 0x0000000405ff7812 */ /* 0x000fe4000788c0ff */
[----:B0-----:R-:W-:-:S11]  /*aa360*/  PRMT R7, R9, 0x7772, RZ ;  /* 0x0000777209077816 */ /* 0x001fd600000000ff */
[----:B----4-:R0:W-:Y:S01]  /*aa370*/  @P4 STG.E.U8 desc[UR32][R12.64], R7 ;  /* 0x000000070c004986 */ /* 0x0101e2000c101120 */
[----:B------:R-:W-:Y:S01]  /*aa380*/  LOP3.LUT P4, RZ, R5, 0x2, RZ, 0xc0, !PT ;  /* 0x0000000205ff7812 */ /* 0x000fe2000788c0ff */
[----:B0-----:R-:W-:-:S05]  /*aa390*/  IMAD.MOV.U32 R7, RZ, RZ, R9 ;  /* 0x000000ffff077224 */ /* 0x001fca00078e0009 */
[----:B------:R-:W-:Y:S02]  /*aa3a0*/  PRMT R7, R7, 0x7773, RZ ;  /* 0x0000777307077816 */ /* 0x000fe400000000ff */
[----:B------:R-:W-:Y:S02]  /*aa3b0*/  LOP3.LUT P5, RZ, R26, 0x1, RZ, 0xc0, !PT ;  /* 0x000000011aff7812 */ /* 0x000fe400078ac0ff */
[----:B------:R-:W3:Y:S04]  /*aa3c0*/  LDL.LU R26, [R1+0x120] ;  /* 0x00012000011a7983 */ /* 0x000ee80000300800 */
[----:B------:R0:W-:Y:S01]  /*aa3d0*/  @P4 STG.E.U8 desc[UR32][R20.64], R7 ;  /* 0x0000000714004986 */ /* 0x0001e2000c101120 */
[----:B------:R-:W-:-:S03]  /*aa3e0*/  LOP3.LUT P4, RZ, R5, 0x1, RZ, 0xc0, !PT ;  /* 0x0000000105ff7812 */ /* 0x000fc6000788c0ff */
[----:B------:R-:W3:Y:S01]  /*aa3f0*/  LDL.LU R27, [R1+0x124] ;  /* 0x00012400011b7983 */ /* 0x000ee20000300800 */
[----:B------:R-:W-:-:S03]  /*aa400*/  PRMT R5, R24, 0x7772, RZ ;  /* 0x0000777218057816 */ /* 0x000fc600000000ff */
[----:B------:R-:W4:Y:S04]  /*aa410*/  LDL.LU.64 R16, [R1+0x1c0] ;  /* 0x0001c00001107983 */ /* 0x000f280000300a00 */
[----:B------:R-:W3:Y:S04]  /*aa420*/  LDL.LU.64 R2, [R1+0x970] ;  /* 0x0009700001027983 */ /* 0x000ee80000300a00 */
[----:B------:R-:W3:Y:S04]  /*aa430*/  LDL.LU.64 R14, [R1+0x978] ;  /* 0x00097800010e7983 */ /* 0x000ee80000300a00 */
[----:B------:R-:W3:Y:S04]  /*aa440*/  LDL.LU R11, [R1+0x128] ;  /* 0x00012800010b7983 */ /* 0x000ee80000300800 */
[----:B------:R-:W3:Y:S04]  /*aa450*/  LDL.LU.64 R12, [R1+0x988] ;  /* 0x00098800010c7983 */ /* 0x000ee80000300a00 */
[----:B------:R-:W3:Y:S04]  /*aa460*/  LDL.LU.64 R8, [R1+0x990] ;  /* 0x0009900001087983 */ /* 0x000ee80000300a00 */
[----:B0-----:R-:W3:Y:S04]  /*aa470*/  LDL.LU.64 R20, [R1+0x9a0] ;  /* 0x0009a00001147983 */ /* 0x001ee80000300a00 */
[----:B------:R0:W-:Y:S04]  /*aa480*/  STL [R1+0x2590], R6 ;  /* 0x0025900601007387 */ /* 0x0001e80000100800 */
[----:B0-----:R-:W4:Y:S04]  /*aa490*/  LDL.LU.64 R6, [R1+0x1c8] ;  /* 0x0001c80001067983 */ /* 0x001f280000300a00 */
[----:B--2---:R0:W-:Y:S04]  /*aa4a0*/  @P4 STG.E.U8 desc[UR32][R18.64], R5 ;  /* 0x0000000512004986 */ /* 0x0041e8000c101120 */
[----:B0-----:R-:W2:Y:S01]  /*aa4b0*/  LDL.LU.64 R18, [R1+0x25d0] ;  /* 0x0025d00001127983 */ /* 0x001ea20000300a00 */
[----:B------:R-:W-:-:S02]  /*aa4c0*/  LOP3.LUT P4, RZ, R4, 0x80000000, RZ, 0xc0, !PT ;  /* 0x8000000004ff7812 */ /* 0x000fc4000788c0ff */
[----:B------:R-:W-:Y:S02]  /*aa4d0*/  PRMT R5, R24, 0x7773, RZ ;  /* 0x0000777318057816 */ /* 0x000fe400000000ff */
[----:B------:R-:W3:Y:S09]  /*aa4e0*/  LDL.LU R24, [R1+0x25cc] ;  /* 0x0025cc0001187983 */ /* 0x000ef20000300800 */
[----:B--2---:R0:W-:Y:S01]  /*aa4f0*/  @P4 STG.E.U8 desc[UR32][R18.64], R5 ;  /* 0x0000000512004986 */ /* 0x0041e2000c101120 */
[----:B------:R-:W-:-:S02]  /*aa500*/  LOP3.LUT P4, RZ, R4, 0x40000000, RZ, 0xc0, !PT ;  /* 0x4000000004ff7812 */ /* 0x000fc4000788c0ff */
[----:B0-----:R-:W-:Y:S01]  /*aa510*/  PRMT R5, R10, 0x7772, RZ ;  /* 0x000077720a057816 */ /* 0x001fe200000000ff */
[----:B------:R-:W2:Y:S10]  /*aa520*/  LDL.LU R19, [R1+0x25c8] ;  /* 0x0025c80001137983 */ /* 0x000eb40000300800 */
[----:B------:R0:W-:Y:S04]  /*aa530*/  @P4 STG.E.U8 desc[UR32][R28.64], R5 ;  /* 0x000000051c004986 */ /* 0x0001e8000c101120 */
[----:B0-----:R-:W2:Y:S01]  /*aa540*/  LDL.LU.64 R28, [R1+0x25c0] ;  /* 0x0025c000011c7983 */ /* 0x001ea20000300a00 */
[----:B------:R-:W-:-:S02]  /*aa550*/  LOP3.LUT P4, RZ, R4, 0x20000000, RZ, 0xc0, !PT ;  /* 0x2000000004ff7812 */ /* 0x000fc4000788c0ff */
[----:B------:R-:W-:-:S11]  /*aa560*/  PRMT R5, R10, 0x7773, RZ ;  /* 0x000077730a057816 */ /* 0x000fd600000000ff */
[----:B----4-:R0:W-:Y:S01]  /*aa570*/  @P4 STG.E.U8 desc[UR32][R6.64], R5 ;  /* 0x0000000506004986 */ /* 0x0101e2000c101120 */
[----:B------:R-:W-:Y:S02]  /*aa580*/  LOP3.LUT P4, RZ, R4, 0x10000000, RZ, 0xc0, !PT ;  /* 0x1000000004ff7812 */ /* 0x000fe4000788c0ff */
[----:B------:R-:W-:Y:S02]  /*aa590*/  LOP3.LUT P6, RZ, R25, 0x80000000, RZ, 0xc0, !PT ;  /* 0x8000000019ff7812 */ /* 0x000fe400078cc0ff */
[----:B0-----:R-:W-:-:S09]  /*aa5a0*/  PRMT R5, R0, 0x7772, RZ ;  /* 0x0000777200057816 */ /* 0x001fd200000000ff */
[----:B------:R0:W-:Y:S01]  /*aa5b0*/  @P4 STG.E.U8 desc[UR32][R16.64], R5 ;  /* 0x0000000510004986 */ /* 0x0001e2000c101120 */
[C---:B------:R-:W-:Y:S02]  /*aa5c0*/  LOP3.LUT P0, RZ, R25.reuse, 0x40000000, RZ, 0xc0, !PT ;  /* 0x4000000019ff7812 */ /* 0x040fe4000780c0ff */
[----:B0-----:R-:W-:Y:S02]  /*aa5d0*/  PRMT R5, R0, 0x7773, RZ ;  /* 0x0000777300057816 */ /* 0x001fe400000000ff */
[C---:B------:R-:W-:Y:S02]  /*aa5e0*/  LOP3.LUT P1, RZ, R25.reuse, 0x20000000, RZ, 0xc0, !PT ;  /* 0x2000000019ff7812 */ /* 0x040fe4000782c0ff */
[C---:B------:R-:W-:Y:S02]  /*aa5f0*/  LOP3.LUT P2, RZ, R25.reuse, 0x10000000, RZ, 0xc0, !PT ;  /* 0x1000000019ff7812 */ /* 0x040fe4000784c0ff */
[----:B------:R-:W-:Y:S01]  /*aa600*/  LOP3.LUT P3, RZ, R25, 0x8000000, RZ, 0xc0, !PT ;  /* 0x0800000019ff7812 */ /* 0x000fe2000786c0ff */
[----:B---3--:R-:W-:Y:S04]  /*aa610*/  STL.64 [R1+0x25a0], R26 ;  /* 0x0025a01a01007387 */ /* 0x008fe80000100a00 */
[----:B--2---:R0:W-:Y:S02]  /*aa620*/  @P5 STG.E.U8 desc[UR32][R28.64], R5 ;  /* 0x000000051c005986 */ /* 0x0041e4000c101120 */
[----:B0-----:R-:W-:-:S05]  /*aa630*/  PRMT R5, R26, 0x7770, RZ ;  /* 0x000077701a057816 */ /* 0x001fca00000000ff */
[----:B------:R0:W-:Y:S02]  /*aa640*/  @P6 STG.E.U8 desc[UR32][R2.64], R5 ;  /* 0x0000000502006986 */ /* 0x0001e4000c101120 */
[----:B0-----:R-:W-:-:S05]  /*aa650*/  PRMT R5, R26, 0x7771, RZ ;  /* 0x000077711a057816 */ /* 0x001fca00000000ff */
[----:B------:R0:W-:Y:S02]  /*aa660*/  @P0 STG.E.U8 desc[UR32][R14.64], R5 ;  /* 0x000000050e000986 */ /* 0x0001e4000c101120 */
[----:B0-----:R-:W-:-:S05]  /*aa670*/  PRMT R5, R27, 0x7770, RZ ;  /* 0x000077701b057816 */ /* 0x001fca00000000ff */
[----:B------:R0:W-:Y:S02]  /*aa680*/  @P1 STG.E.U8 desc[UR32][R12.64], R5 ;  /* 0x000000050c001986 */ /* 0x0001e4000c101120 */
[----:B0-----:R-:W-:Y:S02]  /*aa690*/  PRMT R5, R27, 0x7771, RZ ;  /* 0x000077711b057816 */ /* 0x001fe400000000ff */
[----:B------:R-:W2:Y:S04]  /*aa6a0*/  LDL.LU.64 R12, [R1+0x9a8] ;  /* 0x0009a800010c7983 */ /* 0x000ea80000300a00 */
[----:B------:R0:W-:Y:S02]  /*aa6b0*/  @P2 STG.E.U8 desc[UR32][R8.64], R5 ;  /* 0x0000000508002986 */ /* 0x0001e4000c101120 */
[----:B0-----:R-:W-:-:S02]  /*aa6c0*/  PRMT R5, R11, 0x7770, RZ ;  /* 0x000077700b057816 */ /* 0x001fc400000000ff */
[----:B------:R-:W3:Y:S04]  /*aa6d0*/  LDL.LU.64 R8, [R1+0x9b0] ;  /* 0x0009b00001087983 */ /* 0x000ee80000300a00 */
[----:B------:R-:W4:Y:S04]  /*aa6e0*/  LDL.LU.64 R16, [R1+0x9b8] ;  /* 0x0009b80001107983 */ /* 0x000f280000300a00 */
[----:B------:R-:W4:Y:S04]  /*aa6f0*/  LDL.LU.64 R2, [R1+0x9c0] ;  /* 0x0009c00001027983 */ /* 0x000f280000300a00 */
[----:B------:R0:W-:Y:S04]  /*aa700*/  @P3 STG.E.U8 desc[UR32][R20.64], R5 ;  /* 0x0000000514003986 */ /* 0x0001e8000c101120 */
[----:B------:R-:W4:Y:S04]  /*aa710*/  LDL.LU.64 R14, [R1+0x9c8] ;  /* 0x0009c800010e7983 */ /* 0x000f280000300a00 */
[----:B0-----:R-:W3:Y:S01]  /*aa720*/  LDL.LU R20, [R1+0x12c] ;  /* 0x00012c0001147983 */ /* 0x001ee20000300800 */
[----:B------:R-:W-:-:S02]  /*aa730*/  LOP3.LUT P0, RZ, R25, 0x4000000, RZ, 0xc0, !PT ;  /* 0x0400000019ff7812 */ /* 0x000fc4000780c0ff */
[----:B------:R-:W-:Y:S02]  /*aa740*/  LOP3.LUT P1, RZ, R25, 0x2000000, RZ, 0xc0, !PT ;  /* 0x0200000019ff7812 */ /* 0x000fe4000782c0ff */
[----:B------:R-:W-:Y:S01]  /*aa750*/  PRMT R5, R11, 0x7771, RZ ;  /* 0x000077710b057816 */ /* 0x000fe200000000ff */
[----:B------:R-:W-:Y:S02]  /*aa760*/  IMAD.MOV.U32 R21, RZ, RZ, R23 ;  /* 0x000000ffff157224 */ /* 0x000fe400078e0017 */
[----:B------:R-:W4:Y:S04]  /*aa770*/  LDL.LU R23, [R1+0x110] ;  /* 0x0001100001177983 */ /* 0x000f280000300800 */
[----:B------:R-:W4:Y:S04]  /*aa780*/  LDL.LU R18, [R1+0x114] ;  /* 0x0001140001127983 */ /* 0x000f280000300800 */
[----:B------:R-:W4:Y:S04]  /*aa790*/  LDL.LU R10, [R1+0x118] ;  /* 0x00011800010a7983 */ /* 0x000f280000300800 */
[----:B------:R-:W4:Y:S04]  /*aa7a0*/  LDL.LU R0, [R1+0x11c] ;  /* 0x00011c0001007983 */ /* 0x000f280000300800 */
[----:B--2---:R0:W-:Y:S04]  /*aa7b0*/  @P0 STG.E.U8 desc[UR32][R12.64], R5 ;  /* 0x000000050c000986 */ /* 0x0041e8000c101120 */
[----:B0-----:R-:W2:Y:S01]  /*aa7c0*/  LDL.LU.64 R12, [R1+0x9d0] ;  /* 0x0009d000010c7983 */ /* 0x001ea20000300a00 */
[----:B---3--:R-:W-:-:S05]  /*aa7d0*/  PRMT R5, R20, 0x7770, RZ ;  /* 0x0000777014057816 */ /* 0x008fca00000000ff */
[----:B------:R0:W-:Y:S04]  /*aa7e0*/  @P1 STG.E.U8 desc[UR32][R8.64], R5 ;  /* 0x0000000508001986 */ /* 0x0001e8000c101120 */
[----:B0-----:R-:W3:Y:S04]  /*aa7f0*/  LDL.LU.64 R8, [R1+0x9d8] ;  /* 0x0009d80001087983 */ /* 0x001ee80000300a00 */
[----:B------:R-:W4:Y:S04]  /*aa800*/  LDL.LU.64 R26, [R1+0x9f8] ;  /* 0x0009f800011a7983 */ /* 0x000f280000300a00 */
        /* <DEDUP_REMOVED lines=24> */
[C---:B------:R-:W-:Y:S02]  /*aa990*/  LOP3.LUT P4, RZ, R25.reuse, 0x100000, RZ, 0xc0, !PT ;  /* 0x0010000019ff7812 */ /* 0x040fe4000788c0ff */
[----:B------:R-:W-:Y:S02]  /*aa9a0*/  LOP3.LUT R4, R4, 0xfbffffff, RZ, 0xc0, !PT ;  /* 0xfbffffff04047812 */ /* 0x000fe400078ec0ff */
[----:B------:R-:W-:-:S09]  /*aa9b0*/  LOP3.LUT P2, RZ, R25, 0x1000000, RZ, 0xc0, !PT ;  /* 0x0100000019ff7812 */ /* 0x000fd2000784c0ff */
[----:B------:R-:W-:Y:S02]  /*aa9c0*/  @P4 LOP3.LUT R4, R4, 0x4000000, RZ, 0xfc, !PT ;  /* 0x0400000004044812 */ /* 0x000fe400078efcff */
        /* <DEDUP_REMOVED lines=12> */
[----:B0-----:R-:W-:-:S11]  /*aaa90*/  PRMT R5, R18, 0x7770, RZ ;  /* 0x0000777012057816 */ /* 0x001fd600000000ff */
[----:B--2---:R0:W-:Y:S01]  /*aaaa0*/  @P4 STG.E.U8 desc[UR32][R12.64], R5 ;  /* 0x000000050c004986 */ /* 0x0041e2000c101120 */
[----:B------:R-:W-:Y:S02]  /*aaab0*/  LOP3.LUT P4, RZ, R4, 0x4000000, RZ, 0xc0, !PT ;  /* 0x0400000004ff7812 */ /* 0x000fe4000788c0ff */
[----:B0-----:R-:W-:-:S11]  /*aaac0*/  PRMT R5, R18, 0x7771, RZ ;  /* 0x0000777112057816 */ /* 0x001fd600000000ff */
[----:B---3--:R-:W-:Y:S01]  /*aaad0*/  @P4 STG.E.U8 desc[UR32][R8.64], R5 ;  /* 0x0000000508004986 */ /* 0x008fe2000c101120 */
[----:B------:R-:W-:Y:S02]  /*aaae0*/  LOP3.LUT P4, RZ, R4, 0x2000000, RZ, 0xc0, !PT ;  /* 0x0200000004ff7812 */ /* 0x000fe4000788c0ff */
[C---:B------:R-:W-:Y:S01]  /*aaaf0*/  LOP3.LUT P5, RZ, R25.reuse, 0x2000, RZ, 0xc0, !PT ;  /* 0x0000200019ff7812 */ /* 0x040fe200078ac0ff */
[----:B------:R0:W-:Y:S01]  /*aab00*/  STL.64 [R1+0x2598], R24 ;  /* 0x0025981801007387 */ /* 0x0001e20000100a00 */
[C---:B------:R-:W-:Y:S02]  /*aab10*/  LOP3.LUT P6, RZ, R25.reuse, 0x1000, RZ, 0xc0, !PT ;  /* 0x0000100019ff7812 */ /* 0x040fe400078cc0ff */
[C---:B------:R-:W-:Y:S02]  /*aab20*/  LOP3.LUT P0, RZ, R25.reuse, 0x800, RZ, 0xc0, !PT ;  /* 0x0000080019ff7812 */ /* 0x040fe4000780c0ff */
[C---:B------:R-:W-:Y:S02]  /*aab30*/  LOP3.LUT P1, RZ, R25.reuse, 0x400, RZ, 0xc0, !PT ;  /* 0x0000040019ff7812 */ /* 0x040fe4000782c0ff */
[----:B------:R-:W-:-:S02]  /*aab40*/  LOP3.LUT P2, RZ, R25, 0x200, RZ, 0xc0, !PT ;  /* 0x0000020019ff7812 */ /* 0x000fc4000784c0ff */
[----:B------:R-:W-:Y:S02]  /*aab50*/  LOP3.LUT P3, RZ, R25, 0x100, RZ, 0xc0, !PT ;  /* 0x0000010019ff7812 */ /* 0x000fe4000786c0ff */
        /* <DEDUP_REMOVED lines=25> */
[----:B--2---:R0:W-:Y:S04]  /*aacf0*/  @P4 STG.E.U8 desc[UR32][R24.64], R5 ;  /* 0x0000000518004986 */ /* 0x0041e8000c101120 */
[----:B0-----:R-:W2:Y:S01]  /*aad00*/  LDL.LU.64 R24, [R1+0x2598] ;  /* 0x0025980001187983 */ /* 0x001ea20000300a00 */
[----:B------:R-:W-:Y:S02]  /*aad10*/  LOP3.LUT P4, RZ, R4, 0x100000, RZ, 0xc0, !PT ;  /* 0x0010000004ff7812 */ /* 0x000fe4000788c0ff */
[----:B------:R-:W-:-:S11]  /*aad20*/  PRMT R5, R26, 0x7773, RZ ;  /* 0x000077731a057816 */ /* 0x000fd600000000ff */
[----:B---3--:R0:W-:Y:S02]  /*aad30*/  @P4 STG.E.U8 desc[UR32][R6.64], R5 ;  /* 0x0000000506004986 */ /* 0x0081e4000c101120 */
[C---:B0-----:R-:W-:Y:S02]  /*aad40*/  PRMT R5, R27.reuse, 0x7772, RZ ;  /* 0x000077721b057816 */ /* 0x041fe400000000ff */
[----:B------:R-:W3:Y:S04]  /*aad50*/  LDL.LU R6, [R1+0x2590] ;  /* 0x0025900001067983 */ /* 0x000ee80000300800 */
[----:B------:R0:W-:Y:S02]  /*aad60*/  @P5 STG.E.U8 desc[UR32][R28.64], R5 ;  /* 0x000000051c005986 */ /* 0x0001e4000c101120 */
[----:B0-----:R-:W-:-:S05]  /*aad70*/  PRMT R5, R27, 0x7773, RZ ;  /* 0x000077731b057816 */ /* 0x001fca00000000ff */
        /* <DEDUP_REMOVED lines=8> */
[----:B------:R0:W-:Y:S01]  /*aae00*/  @P3 STG.E.U8 desc[UR32][R8.64], R5 ;  /* 0x0000000508003986 */ /* 0x0001e2000c101120 */
[----:B------:R-:W-:-:S03]  /*aae10*/  IMAD.MOV.U32 R11, RZ, RZ, R21 ;  /* 0x000000ffff0b7224 */ /* 0x000fc600078e0015 */
[----:B0-----:R-:W4:Y:S04]  /*aae20*/  LDL.LU.64 R8, [R1+0xa40] ;  /* 0x000a400001087983 */ /* 0x001f280000300a00 */
[----:B------:R-:W3:Y:S04]  /*aae30*/  LDL.LU.64 R12, [R1+0xa48] ;  /* 0x000a4800010c7983 */ /* 0x000ee80000300a00 */
[----:B------:R-:W3:Y:S01]  /*aae40*/  LDL.LU.64 R20, [R1+0xa50] ;  /* 0x000a500001147983 */ /* 0x000ee20000300a00 */
[----:B------:R-:W-:Y:S02]  /*aae50*/  LOP3.LUT R4, R4, 0xffffefff, RZ, 0xc0, !PT ;  /* 0xffffefff04047812 */ /* 0x000fe400078ec0ff */
[----:B------:R-:W-:Y:S01]  /*aae60*/  PRMT R5, R23, 0x7772, RZ ;  /* 0x0000777217057816 */ /* 0x000fe200000000ff */
[----:B------:R-:W3:Y:S04]  /*aae70*/  LDL.LU.64 R2, [R1+0xa58] ;  /* 0x000a580001027983 */ /* 0x000ee80000300a00 */
[----:B------:R-:W3:Y:S01]  /*aae80*/  LDL.LU.64 R14, [R1+0xa60] ;  /* 0x000a6000010e7983 */ /* 0x000ee20000300a00 */
        /* <DEDUP_REMOVED lines=15> */
[----:B------:R-:W-:Y:S02]  /*aaf80*/  LOP3.LUT R4, R4, 0xfffdffff, RZ, 0xc0, !PT ;  /* 0xfffdffff04047812 */ /* 0x000fe400078ec0ff */
[----:B------:R-:W-:-:S09]  /*aaf90*/  LOP3.LUT P0, RZ, R25, 0x80, RZ, 0xc0, !PT ;  /* 0x0000008019ff7812 */ /* 0x000fd2000780c0ff */
[----:B------:R-:W-:Y:S02]  /*aafa0*/  @P4 LOP3.LUT R4, R4, 0x20000, RZ, 0xfc, !PT ;  /* 0x0002000004044812 */ /* 0x000fe400078efcff */
[C---:B------:R-:W-:Y:S02]  /*aafb0*/  LOP3.LUT P4, RZ, R25.reuse, 0x2, RZ, 0xc0, !PT ;  /* 0x0000000219ff7812 */ /* 0x040fe4000788c0ff */
[C---:B------:R-:W-:Y:S02]  /*aafc0*/  LOP3.LUT P1, RZ, R25.reuse, 0x40, RZ, 0xc0, !PT ;  /* 0x0000004019ff7812 */ /* 0x040fe4000782c0ff */
[----:B------:R-:W-:Y:S02]  /*aafd0*/  LOP3.LUT R4, R4, 0xfffbffff, RZ, 0xc0, !PT ;  /* 0xfffbffff04047812 */ /* 0x000fe400078ec0ff */
[----:B------:R-:W-:-:S07]  /*aafe0*/  LOP3.LUT P2, RZ, R25, 0x20, RZ, 0xc0, !PT ;  /* 0x0000002019ff7812 */ /* 0x000fce000784c0ff */
[----:B------:R-:W-:Y:S02]  /*aaff0*/  @P4 LOP3.LUT R4, R4, 0x40000, RZ, 0xfc, !PT ;  /* 0x0004000004044812 */ /* 0x000fe400078efcff */
[C---:B------:R-:W-:Y:S02]  /*ab000*/  LOP3.LUT P4, RZ, R25.reuse, 0x4, RZ, 0xc0, !PT ;  /* 0x0000000419ff7812 */ /* 0x040fe4000788c0ff */
[----:B------:R-:W-:Y:S02]  /*ab010*/  LOP3.LUT R4, R4, 0xfff7ffff, RZ, 0xc0, !PT ;  /* 0xfff7ffff04047812 */ /* 0x000fe400078ec0ff */
[----:B------:R-:W-:Y:S01]  /*ab020*/  LOP3.LUT P3, RZ, R25, 0x10, RZ, 0xc0, !PT ;  /* 0x0000001019ff7812 */ /* 0x000fe2000786c0ff */
[----:B----4-:R0:W-:Y:S08]  /*ab030*/  @P0 STG.E.U8 desc[UR32][R8.64], R5 ;  /* 0x0000000508000986 */ /* 0x0101f0000c101120 */
[----:B------:R-:W-:-:S02]  /*ab040*/  @P4 LOP3.LUT R4, R4, 0x80000, RZ, 0xfc, !PT ;  /* 0x0008000004044812 */ /* 0x000fc400078efcff */
[----:B0-----:R-:W-:Y:S01]  /*ab050*/  PRMT R5, R23, 0x7773, RZ ;  /* 0x0000777317057816 */ /* 0x001fe200000000ff */
[----:B------:R-:W2:Y:S04]  /*ab060*/  LDL.LU.64 R8, [R1+0xa68] ;  /* 0x000a680001087983 */ /* 0x000ea80000300a00 */
[----:B---3--:R0:W-:Y:S01]  /*ab070*/  @P1 STG.E.U8 desc[UR32][R12.64], R5 ;  /* 0x000000050c001986 */ /* 0x0081e2000c101120 */
[----:B------:R-:W-:-:S03]  /*ab080*/  LOP3.LUT P4, RZ, R25, 0x8, RZ, 0xc0, !PT ;  /* 0x0000000819ff7812 */ /* 0x000fc6000788c0ff */
[----:B------:R-:W3:Y:S01]  /*ab090*/  LDL.LU R23, [R1+0x104] ;  /* 0x0001040001177983 */ /* 0x000ee20000300800 */
[----:B0-----:R-:W-:-:S03]  /*ab0a0*/  PRMT R5, R18, 0x7772, RZ ;  /* 0x0000777212057816 */ /* 0x001fc600000000ff */
[----:B------:R-:W4:Y:S04]  /*ab0b0*/  LDL.LU.64 R12, [R1+0xa70] ;  /* 0x000a7000010c7983 */ /* 0x000f280000300a00 */
[----:B------:R0:W-:Y:S04]  /*ab0c0*/  @P2 STG.E.U8 desc[UR32][R20.64], R5 ;  /* 0x0000000514002986 */ /* 0x0001e8000c101120 */
[----:B0-----:R-:W3:Y:S04]  /*ab0d0*/  LDL.LU.64 R20, [R1+0xa78] ;  /* 0x000a780001147983 */ /* 0x001ee80000300a00 */
[----:B------:R-:W2:Y:S04]  /*ab0e0*/  LDL.LU R25, [R1+0x108] ;  /* 0x0001080001197983 */ /* 0x000ea80000300800 */
[----:B------:R-:W4:Y:S01]  /*ab0f0*/  LDL.LU R7, [R1+0x10c] ;  /* 0x00010c0001077983 */ /* 0x000f220000300800 */
[----:B------:R-:W-:-:S02]  /*ab100*/  PRMT R5, R18, 0x7773, RZ ;  /* 0x0000777312057816 */ /* 0x000fc400000000ff */
[C---:B------:R-:W-:Y:S02]  /*ab110*/  LOP3.LUT P5, RZ, R24.reuse, 0x4000000, RZ, 0xc0, !PT ;  /* 0x0400000018ff7812 */ /* 0x040fe400078ac0ff */
[C---:B------:R-:W-:Y:S01]  /*ab120*/  LOP3.LUT P6, RZ, R24.reuse, 0x2000000, RZ, 0xc0, !PT ;  /* 0x0200000018ff7812 */ /* 0x040fe200078cc0ff */
[----:B------:R-:W-:Y:S01]  /*ab130*/  @P3 STG.E.U8 desc[UR32][R2.64], R5 ;  /* 0x0000000502003986 */ /* 0x000fe2000c101120 */
[C---:B------:R-:W-:Y:S02]  /*ab140*/  LOP3.LUT P0, RZ, R24.reuse, 0x1000000, RZ, 0xc0, !PT ;  /* 0x0100000018ff7812 */ /* 0x040fe4000780c0ff */
[C---:B------:R-:W-:Y:S02]  /*ab150*/  LOP3.LUT P1, RZ, R24.reuse, 0x800000, RZ, 0xc0, !PT ;  /* 0x0080000018ff7812 */ /* 0x040fe4000782c0ff */
[C---:B------:R-:W-:Y:S02]  /*ab160*/  LOP3.LUT P2, RZ, R24.reuse, 0x400000, RZ, 0xc0, !PT ;  /* 0x0040000018ff7812 */ /* 0x040fe4000784c0ff */
[----:B------:R-:W-:Y:S01]  /*ab170*/  LOP3.LUT P3, RZ, R24, 0x200000, RZ, 0xc0, !PT ;  /* 0x0020000018ff7812 */ /* 0x000fe2000786c0ff */
[----:B----4-:R-:W-:Y:S04]  /*ab180*/  STL.64 [R1+0x2570], R6 ;  /* 0x0025700601007387 */ /* 0x010fe80000100a00 */
[----:B--2---:R0:W-:Y:S04]  /*ab190*/  STL.64 [R1+0x2578], R24 ;  /* 0x0025781801007387 */ /* 0x0041e80000100a00 */
[----:B0-----:R-:W2:Y:S04]  /*ab1a0*/  LDL.LU.64 R24, [R1+0xa90] ;  /* 0x000a900001187983 */ /* 0x001ea80000300a00 */
        /* <DEDUP_REMOVED lines=10> */
[----:B------:R-:W-:-:S03]  /*ab250*/  PRMT R5, R0, 0x7772, RZ ;  /* 0x0000777200057816 */ /* 0x000fc600000000ff */
[----:B------:R-:W4:Y:S04]  /*ab260*/  LDL.LU.64 R6, [R1+0xa98] ;  /* 0x000a980001067983 */ /* 0x000f280000300a00 */
[----:B------:R0:W-:Y:S01]  /*ab270*/  @P4 STG.E.U8 desc[UR32][R12.64], R5 ;  /* 0x000000050c004986 */ /* 0x0001e2000c101120 */
[----:B------:R-:W-:-:S03]  /*ab280*/  LOP3.LUT P4, RZ, R4, 0x20000, RZ, 0xc0, !PT ;  /* 0x0002000004ff7812 */ /* 0x000fc6000788c0ff */
[----:B------:R-:W4:Y:S04]  /*ab290*/  LDL.LU.64 R28, [R1+0xaa0] ;  /* 0x000aa000011c7983 */ /* 0x000f280000300a00 */
[----:B------:R-:W4:Y:S01]  /*ab2a0*/  LDL.LU.64 R26, [R1+0xaa8] ;  /* 0x000aa800011a7983 */ /* 0x000f220000300a00 */
[----:B0-----:R-:W-:-:S03]  /*ab2b0*/  PRMT R5, R0, 0x7773, RZ ;  /* 0x0000777300057816 */ /* 0x001fc600000000ff */
[----:B------:R-:W4:Y:S04]  /*ab2c0*/  LDL.LU R18, [R1+0x1b0] ;  /* 0x0001b00001127983 */ /* 0x000f280000300800 */
[----:B---3--:R0:W-:Y:S01]  /*ab2d0*/  @P4 STG.E.U8 desc[UR32][R20.64], R5 ;  /* 0x0000000514004986 */ /* 0x0081e2000c101120 */
[----:B------:R-:W-:-:S03]  /*ab2e0*/  LOP3.LUT P4, RZ, R4, 0x10000, RZ, 0xc0, !PT ;  /* 0x0001000004ff7812 */ /* 0x000fc6000788c0ff */
[----:B------:R-:W3:Y:S04]  /*ab2f0*/  LDL.LU.64 R16, [R1+0xab0] ;  /* 0x000ab00001107983 */ /* 0x000ee80000300a00 */
[----:B------:R-:W3:Y:S01]  /*ab300*/  LDL.LU.64 R2, [R1+0xab8] ;  /* 0x000ab80001027983 */ /* 0x000ee20000300a00 */
[----:B0-----:R-:W-:-:S03]  /*ab310*/  PRMT R5, R11, 0x7770, RZ ;  /* 0x000077700b057816 */ /* 0x001fc600000000ff */
[----:B------:R-:W3:Y:S04]  /*ab320*/  LDL.LU.64 R14, [R1+0xac0] ;  /* 0x000ac000010e7983 */ /* 0x000ee80000300a00 */
[----:B------:R-:W3:Y:S04]  /*ab330*/  LDL.LU R8, [R1+0x1b4] ;  /* 0x0001b40001087983 */ /* 0x000ee80000300800 */
[----:B------:R-:W3:Y:S04]  /*ab340*/  LDL.LU.64 R12, [R1+0xac8] ;  /* 0x000ac800010c7983 */ /* 0x000ee80000300a00 */
[----:B------:R-:W3:Y:S04]  /*ab350*/  LDL.LU.64 R20, [R1+0xad0] ;  /* 0x000ad00001147983 */ /* 0x000ee80000300a00 */
        /* <DEDUP_REMOVED lines=8> */
[----:B--2---:R0:W-:Y:S01]  /*ab3e0*/  @P4 STG.E.U8 desc[UR32][R24.64], R5 ;  /* 0x0000000518004986 */ /* 0x0041e2000c101120 */
[----:B------:R-:W-:-:S03]  /*ab3f0*/  LOP3.LUT P4, RZ, R4, 0x2000, RZ, 0xc0, !PT ;  /* 0x0000200004ff7812 */ /* 0x000fc6000788c0ff */
[----:B0-----:R-:W2:Y:S01]  /*ab400*/  LDL.LU.64 R24, [R1+0x2578] ;  /* 0x0025780001187983 */ /* 0x001ea20000300a00 */
[----:B------:R-:W-:-:S09]  /*ab410*/  PRMT R5, R23, 0x7771, RZ ;  /* 0x0000777117057816 */ /* 0x000fd200000000ff */
[----:B----4-:R0:W-:Y:S04]  /*ab420*/  @P4 STG.E.U8 desc[UR32][R6.64], R5 ;  /* 0x0000000506004986 */ /* 0x0101e8000c101120 */
[----:B0-----:R-:W4:Y:S01]  /*ab430*/  LDL.LU.64 R6, [R1+0x2570] ;  /* 0x0025700001067983 */ /* 0x001f220000300a00 */
[----:B------:R-:W-:Y:S02]  /*ab440*/  LOP3.LUT P4, RZ, R4, 0x1000, RZ, 0xc0, !PT ;  /* 0x0000100004ff7812 */ /* 0x000fe4000788c0ff */
[----:B--2---:R-:W-:-:S11]  /*ab450*/  PRMT R5, R25, 0x7770, RZ ;  /* 0x0000777019057816 */ /* 0x004fd600000000ff */
[----:B------:R0:W-:Y:S02]  /*ab460*/  @P4 STG.E.U8 desc[UR32][R28.64], R5 ;  /* 0x000000051c004986 */ /* 0x0001e4000c101120 */
[----:B0-----:R-:W-:-:S05]  /*ab470*/  PRMT R5, R25, 0x7771, RZ ;  /* 0x0000777119057816 */ /* 0x001fca00000000ff */
[----:B------:R4:W-:Y:S02]  /*ab480*/  @P5 STG.E.U8 desc[UR32][R26.64], R5 ;  /* 0x000000051a005986 */ /* 0x0009e4000c101120 */
        /* <DEDUP_REMOVED lines=8> */
[----:B------:R-:W-:Y:S01]  /*ab510*/  STL.64 [R1+0x2548], R6 ;  /* 0x0025480601007387 */ /* 0x000fe20000100a00 */
[----:B0-----:R-:W-:-:S03]  /*ab520*/  PRMT R5, R8, 0x7770, RZ ;  /* 0x0000777008057816 */ /* 0x001fc600000000ff */
[----:B------:R-:W-:Y:S04]  /*ab530*/  STL.64 [R1+0x2550], R18 ;  /* 0x0025501201007387 */ /* 0x000fe80000100a00 */
[----:B------:R0:W-:Y:S04]  /*ab540*/  @P3 STG.E.U8 desc[UR32][R20.64], R5 ;  /* 0x0000000514003986 */ /* 0x0001e8000c101120 */
[----:B0-----:R-:W2:Y:S04]  /*ab550*/  LDL.LU.64 R20, [R1+0xad8] ;  /* 0x000ad80001147983 */ /* 0x001ea80000300a00 */
[----:B------:R-:W3:Y:S04]  /*ab560*/  LDL.LU.64 R26, [R1+0xae0] ;  /* 0x000ae000011a7983 */ /* 0x000ee80000300a00 */
[----:B------:R-:W4:Y:S04]  /*ab570*/  LDL.LU.64 R16, [R1+0xae8] ;  /* 0x000ae80001107983 */ /* 0x000f280000300a00 */
[----:B------:R-:W4:Y:S04]  /*ab580*/  LDL.LU.64 R2, [R1+0xaf0] ;  /* 0x000af00001027983 */ /* 0x000f280000300a00 */
[----:B------:R-:W4:Y:S04]  /*ab590*/  LDL.LU.64 R14, [R1+0xaf8] ;  /* 0x000af800010e7983 */ /* 0x000f280000300a00 */
[----:B------:R-:W4:Y:S04]  /*ab5a0*/  LDL.LU.64 R12, [R1+0xb00] ;  /* 0x000b0000010c7983 */ /* 0x000f280000300a00 */
[----:B------:R-:W3:Y:S01]  /*ab5b0*/  LDL.LU R9, [R1+0x1b8] ;  /* 0x0001b80001097983 */ /* 0x000ee20000300800 */
[----:B------:R-:W-:-:S02]  /*ab5c0*/  LOP3.LUT P0, RZ, R24, 0x100000, RZ, 0xc0, !PT ;  /* 0x0010000018ff7812 */ /* 0x000fc4000780c0ff */
[----:B------:R-:W-:Y:S01]  /*ab5d0*/  LOP3.LUT P1, RZ, R24, 0x80000, RZ, 0xc0, !PT ;  /* 0x0008000018ff7812 */ /* 0x000fe2000782c0ff */
[----:B------:R-:W4:Y:S01]  /*ab5e0*/  LDL.LU R0, [R1+0x1bc] ;  /* 0x0001bc0001007983 */ /* 0x000f220000300800 */
[----:B------:R-:W-:-:S09]  /*ab5f0*/  PRMT R5, R8, 0x7771, RZ ;  /* 0x0000777108057816 */ /* 0x000fd200000000ff */
[----:B--2---:R0:W-:Y:S04]  /*ab600*/  @P0 STG.E.U8 desc[UR32][R20.64], R5 ;  /* 0x0000000514000986 */ /* 0x0041e8000c101120 */
[----:B0-----:R-:W2:Y:S01]  /*ab610*/  LDL.LU.64 R20, [R1+0xb08] ;  /* 0x000b080001147983 */ /* 0x001ea20000300a00 */
[----:B---3--:R-:W-:-:S03]  /*ab620*/  PRMT R5, R9, 0x7770, RZ ;  /* 0x0000777009057816 */ /* 0x008fc600000000ff */
[----:B------:R-:W-:Y:S04]  /*ab630*/  STL.64 [R1+0x2558], R8 ;  /* 0x0025580801007387 */ /* 0x000fe80000100a00 */
[----:B------:R0:W-:Y:S02]  /*ab640*/  @P1 STG.E.U8 desc[UR32][R26.64], R5 ;  /* 0x000000051a001986 */ /* 0x0001e4000c101120 */
[----:B0-----:R-:W-:Y:S02]  /*ab650*/  PRMT R5, R9, 0x7771, RZ ;  /* 0x0000777109057816 */ /* 0x001fe400000000ff */
[----:B------:R-:W3:Y:S01]  /*ab660*/  LDL.LU.64 R8, [R1+0xb18] ;  /* 0x000b180001087983 */ /* 0x000ee20000300a00 */
        /* <DEDUP_REMOVED lines=17> */
[----:B---3--:R0:W-:Y:S04]  /*ab780*/  STL.64 [R1+0x2568], R8 ;  /* 0x0025680801007387 */ /* 0x0081e80000100a00 */
[----:B0-----:R-:W3:Y:S06]  /*ab790*/  LDL.LU.64 R8, [R1+0xb10] ;  /* 0x000b100001087983 */ /* 0x001eec0000300a00 */
[----:B------:R-:W-:-:S02]  /*ab7a0*/  @P4 LOP3.LUT R4, R4, 0x200, RZ, 0xfc, !PT ;  /* 0x0000020004044812 */ /* 0x000fc400078efcff */
[----:B------:R-:W-:Y:S01]  /*ab7b0*/  LOP3.LUT P4, RZ, R24, 0x4000, RZ, 0xc0, !PT ;  /* 0x0000400018ff7812 */ /* 0x000fe2000788c0ff */
[----:B------:R-:W3:Y:S01]  /*ab7c0*/  LDL.LU.64 R18, [R1+0xb20] ;  /* 0x000b200001127983 */ /* 0x000ee20000300a00 */
[----:B------:R-:W-:Y:S02]  /*ab7d0*/  LOP3.LUT R4, R4, 0xfffffbff, RZ, 0xc0, !PT ;  /* 0xfffffbff04047812 */ /* 0x000fe400078ec0ff */
[C---:B------:R-:W-:Y:S01]  /*ab7e0*/  LOP3.LUT P2, RZ, R24.reuse, 0x40000, RZ, 0xc0, !PT ;  /* 0x0004000018ff7812 */ /* 0x040fe2000784c0ff */
[----:B------:R-:W3:Y:S01]  /*ab7f0*/  LDL.LU.64 R6, [R1+0xb28] ;  /* 0x000b280001067983 */ /* 0x000ee20000300a00 */
[----:B------:R-:W-:-:S03]  /*ab800*/  LOP3.LUT P3, RZ, R24, 0x20000, RZ, 0xc0, !PT ;  /* 0x0002000018ff7812 */ /* 0x000fc6000786c0ff */
[----:B------:R-:W3:Y:S04]  /*ab810*/  LDL.LU.64 R28, [R1+0xb30] ;  /* 0x000b3000011c7983 */ /* 0x000ee80000300a00 */
[----:B------:R-:W-:Y:S01]  /*ab820*/  @P4 LOP3.LUT R4, R4, 0x400, RZ, 0xfc, !PT ;  /* 0x0000040004044812 */ /* 0x000fe200078efcff */
[----:B------:R-:W3:Y:S01]  /*ab830*/  LDL.LU.64 R26, [R1+0xb38] ;  /* 0x000b3800011a7983 */ /* 0x000ee20000300a00 */
[----:B------:R-:W-:Y:S02]  /*ab840*/  LOP3.LUT P4, RZ, R24, 0x8000, RZ, 0xc0, !PT ;  /* 0x0000800018ff7812 */ /* 0x000fe4000788c0ff */
[----:B------:R-:W-:Y:S01]  /*ab850*/  LOP3.LUT R4, R4, 0xfffff7ff, RZ, 0xc0, !PT ;  /* 0xfffff7ff04047812 */ /* 0x000fe200078ec0ff */
[----:B----4-:R0:W-:Y:S10]  /*ab860*/  @P2 STG.E.U8 desc[UR32][R16.64], R5 ;  /* 0x0000000510002986 */ /* 0x0101f4000c101120 */
[----:B------:R-:W-:-:S02]  /*ab870*/  @P4 LOP3.LUT R4, R4, 0x800, RZ, 0xfc, !PT ;  /* 0x0000080004044812 */ /* 0x000fc400078efcff */
[----:B------:R-:W-:Y:S01]  /*ab880*/  LOP3.LUT P4, RZ, R24, 0x10000, RZ, 0xc0, !PT ;  /* 0x0001000018ff7812 */ /* 0x000fe2000788c0ff */
[----:B0-----:R-:W4:Y:S01]  /*ab890*/  LDL.LU.64 R16, [R1+0xb40] ;  /* 0x000b400001107983 */ /* 0x001f220000300a00 */
[----:B------:R-:W-:-:S05]  /*ab8a0*/  PRMT R5, R0, 0x7770, RZ ;  /* 0x0000777000057816 */ /* 0x000fca00000000ff */
[----:B------:R0:W-:Y:S02]  /*ab8b0*/  @P3 STG.E.U8 desc[UR32][R2.64], R5 ;  /* 0x0000000502003986 */ /* 0x0001e4000c101120 */
[----:B0-----:R-:W-:Y:S02]  /*ab8c0*/  PRMT R5, R0, 0x7771, RZ ;  /* 0x0000777100057816 */ /* 0x001fe400000000ff */
[----:B------:R-:W4:Y:S04]  /*ab8d0*/  LDL.LU.64 R2, [R1+0xb48] ;  /* 0x000b480001027983 */ /* 0x000f280000300a00 */
[----:B------:R0:W-:Y:S01]  /*ab8e0*/  @P4 STG.E.U8 desc[UR32][R14.64], R5 ;  /* 0x000000050e004986 */ /* 0x0001e2000c101120 */
[C---:B------:R-:W-:Y:S02]  /*ab8f0*/  LOP3.LUT P4, RZ, R4.reuse, 0x800, RZ, 0xc0, !PT ;  /* 0x0000080004ff7812 */ /* 0x040fe4000788c0ff */
[----:B0-----:R-:W-:Y:S01]  /*ab900*/  PRMT R5, R11, 0x7772, RZ ;  /* 0x000077720b057816 */ /* 0x001fe200000000ff */
[----:B------:R-:W4:Y:S10]  /*ab910*/  LDL.LU.64 R14, [R1+0xb50] ;  /* 0x000b5000010e7983 */ /* 0x000f340000300a00 */
[----:B------:R0:W-:Y:S01]  /*ab920*/  @P4 STG.E.U8 desc[UR32][R12.64], R5 ;  /* 0x000000050c004986 */ /* 0x0001e2000c101120 */
[----:B------:R-:W-:Y:S01]  /*ab930*/  LOP3.LUT P4, RZ, R4, 0x400, RZ, 0xc0, !PT ;  /* 0x0000040004ff7812 */ /* 0x000fe2000788c0ff */
[----:B0-----:R-:W-:-:S02]  /*ab940*/  IMAD.MOV.U32 R5, RZ, RZ, R11 ;  /* 0x000000ffff057224 */ /* 0x001fc400078e000b */
[----:B------:R-:W4:Y:S03]  /*ab950*/  LDL.LU.64 R12, [R1+0xb58] ;  /* 0x000b5800010c7983 */ /* 0x000f260000300a00 */
[----:B------:R-:W-:Y:S01]  /*ab960*/  PRMT R5, R5, 0x7773, RZ ;  /* 0x0000777305057816 */ /* 0x000fe200000000ff */
[----:B------:R-:W4:Y:S06]  /*ab970*/  LDL.LU.64 R10, [R1+0xb60] ;  /* 0x000b6000010a7983 */ /* 0x000f2c0000300a00 */
[----:B--2---:R0:W-:Y:S01]  /*ab980*/  @P4 STG.E.U8 desc[UR32][R20.64], R5 ;  /* 0x0000000514004986 */ /* 0x0041e2000c101120 */
[----:B------:R-:W-:-:S02]  /*ab990*/  LOP3.LUT P4, RZ, R4, 0x200, RZ, 0xc0, !PT ;  /* 0x0000020004ff7812 */ /* 0x000fc4000788c0ff */
[----:B0-----:R-:W-:Y:S01]  /*ab9a0*/  PRMT R5, R23, 0x7772, RZ ;  /* 0x0000777217057816 */ /* 0x001fe200000000ff */
[----:B------:R-:W2:Y:S10]  /*ab9b0*/  LDL.LU.64 R20, [R1+0xb68] ;  /* 0x000b680001147983 */ /* 0x000eb40000300a00 */
[----:B---3--:R0:W-:Y:S04]  /*ab9c0*/  @P4 STG.E.U8 desc[UR32][R8.64], R5 ;  /* 0x0000000508004986 */ /* 0x0081e8000c101120 */
[----:B0-----:R-:W3:Y:S01]  /*ab9d0*/  LDL.LU.64 R8, [R1+0x2568] ;  /* 0x0025680001087983 */ /* 0x001ee20000300a00 */
[----:B------:R-:W-:-:S02]  /*ab9e0*/  LOP3.LUT P4, RZ, R4, 0x100, RZ, 0xc0, !PT ;  /* 0x0000010004ff7812 */ /* 0x000fc4000788c0ff */
[----:B------:R-:W-:Y:S02]  /*ab9f0*/  PRMT R5, R23, 0x7773, RZ ;  /* 0x0000777317057816 */ /* 0x000fe400000000ff */
[----:B------:R-:W2:Y:S09]  /*aba00*/  LDL.LU R23, [R1+0x2560] ;  /* 0x0025600001177983 */ /* 0x000eb20000300800 */
[----:B---3--:R0:W-:Y:S01]  /*aba10*/  @P4 STG.E.U8 desc[UR32][R8.64], R5 ;  /* 0x0000000508004986 */ /* 0x0081e2000c101120 */
[----:B------:R-:W-:-:S02]  /*aba20*/  LOP3.LUT P4, RZ, R4, 0x80, RZ, 0xc0, !PT ;  /* 0x0000008004ff7812 */ /* 0x000fc4000788c0ff */
[----:B0-----:R-:W-:Y:S01]  /*aba30*/  PRMT R5, R25, 0x7772, RZ ;  /* 0x0000777219057816 */ /* 0x001fe200000000ff */
[----:B------:R-:W3:Y:S10]  /*aba40*/  LDL.LU.64 R8, [R1+0x2558] ;  /* 0x0025580001087983 */ /* 0x000ef40000300a00 */
[----:B------:R0:W-:Y:S01]  /*aba50*/  @P4 STG.E.U8 desc[UR32][R18.64], R5 ;  /* 0x0000000512004986 */ /* 0x0001e2000c101120 */
[----:B------:R-:W-:-:S02]  /*aba60*/  LOP3.LUT P4, RZ, R4, 0x40, RZ, 0xc0, !PT ;  /* 0x0000004004ff7812 */ /* 0x000fc4000788c0ff */
[----:B0-----:R-:W-:Y:S01]  /*aba70*/  PRMT R5, R25, 0x7773, RZ ;  /* 0x0000777319057816 */ /* 0x001fe200000000ff */
[----:B------:R-:W4:Y:S10]  /*aba80*/  LDL.LU.64 R18, [R1+0x2550] ;  /* 0x0025500001127983 */ /* 0x000f340000300a00 */
[----:B------:R0:W-:Y:S04]  /*aba90*/  @P4 STG.E.U8 desc[UR32][R6.64], R5 ;  /* 0x0000000506004986 */ /* 0x0001e8000c101120 */
[----:B0-----:R-:W2:Y:S01]  /*abaa0*/  LDL.LU.64 R6, [R1+0x2548] ;  /* 0x0025480001067983 */ /* 0x001ea20000300a00 */
        /* <DEDUP_REMOVED lines=8> */
[----:B------:R0:W-:Y:S01]  /*abb30*/  @P4 STG.E.U8 desc[UR32][R28.64], R5 ;  /* 0x000000051c004986 */ /* 0x0001e2000c101120 */
[----:B------:R-:W-:Y:S02]  /*abb40*/  LOP3.LUT P4, RZ, R4, 0x10, RZ, 0xc0, !PT ;  /* 0x0000001004ff7812 */ /* 0x000fe4000788c0ff */
[----:B0-----:R-:W-:-:S11]  /*abb50*/  PRMT R5, R7, 0x7773, RZ ;  /* 0x0000777307057816 */ /* 0x001fd600000000ff */
[----:B------:R4:W-:Y:S02]  /*abb60*/  @P4 STG.E.U8 desc[UR32][R26.64], R5 ;  /* 0x000000051a004986 */ /* 0x0009e4000c101120 */
[----:B----4-:R-:W-:-:S05]  /*abb70*/  PRMT R5, R18, 0x7772, RZ ;  /* 0x0000777212057816 */ /* 0x010fca00000000ff */
[----:B------:R0:W-:Y:S02]  /*abb80*/  @P5 STG.E.U8 desc[UR32][R16.64], R5 ;  /* 0x0000000510005986 */ /* 0x0001e4000c101120 */
[----:B0-----:R-:W-:-:S05]  /*abb90*/  PRMT R5, R18, 0x7773, RZ ;  /* 0x0000777312057816 */ /* 0x001fca00000000ff */
[----:B------:R3:W-:Y:S02]  /*abba0*/  @P6 STG.E.U8 desc[UR32][R2.64], R5 ;  /* 0x0000000502006986 */ /* 0x0007e4000c101120 */
[----:B---3--:R-:W-:-:S05]  /*abbb0*/  PRMT R5, R8, 0x7772, RZ ;  /* 0x0000777208057816 */ /* 0x008fca00000000ff */
[----:B------:R0:W-:Y:S02]  /*abbc0*/  @P0 STG.E.U8 desc[UR32][R14.64], R5 ;  /* 0x000000050e000986 */ /* 0x0001e4000c101120 */
[----:B0-----:R-:W-:-:S05]  /*abbd0*/  PRMT R5, R8, 0x7773, RZ ;  /* 0x0000777308057816 */ /* 0x001fca00000000ff */
[----:B------:R0:W-:Y:S02]  /*abbe0*/  @P1 STG.E.U8 desc[UR32][R12.64], R5 ;  /* 0x000000050c001986 */ /* 0x0001e4000c101120 */
[C---:B0-----:R-:W-:Y:S02]  /*abbf0*/  PRMT R5, R9.reuse, 0x7772, RZ ;  /* 0x0000777209057816 */ /* 0x041fe400000000ff */
[----:B------:R-:W2:Y:S04]  /*abc00*/  LDL.LU.64 R12, [R1+0xb70] ;  /* 0x000b7000010c7983 */ /* 0x000ea80000300a00 */
[----:B------:R0:W-:Y:S02]  /*abc10*/  @P2 STG.E.U8 desc[UR32][R10.64], R5 ;  /* 0x000000050a002986 */ /* 0x0001e4000c101120 */
[----:B0-----:R-:W-:-:S02]  /*abc20*/  PRMT R5, R9, 0x7773, RZ ;  /* 0x0000777309057816 */ /* 0x001fc400000000ff */
[----:B------:R-:W3:Y:S04]  /*abc30*/  LDL.LU.64 R8, [R1+0xb78] ;  /* 0x000b780001087983 */ /* 0x000ee80000300a00 */
[----:B------:R0:W-:Y:S04]  /*abc40*/  @P3 STG.E.U8 desc[UR32][R20.64], R5 ;  /* 0x0000000514003986 */ /* 0x0001e8000c101120 */
[----:B0-----:R-:W4:Y:S04]  /*abc50*/  LDL.LU.64 R20, [R1+0xb80] ;  /* 0x000b800001147983 */ /* 0x001f280000300a00 */
[----:B------:R-:W4:Y:S04]  /*abc60*/  LDL.LU.64 R16, [R1+0xb88] ;  /* 0x000b880001107983 */ /* 0x000f280000300a00 */
[----:B------:R-:W4:Y:S04]  /*abc70*/  LDL.LU.64 R2, [R1+0xb90] ;  /* 0x000b900001027983 */ /* 0x000f280000300a00 */
[----:B------:R-:W4:Y:S01]  /*abc80*/  LDL.LU R7, [R1+0x1a0] ;  /* 0x0001a00001077983 */ /* 0x000f220000300800 */
[----:B------:R-:W-:-:S02]  /*abc90*/  LOP3.LUT P4, RZ, R23, 0x200000, RZ, 0xc0, !PT ;  /* 0x0020000017ff7812 */ /* 0x000fc4000788c0ff */
[----:B------:R-:W-:Y:S01]  /*abca0*/  LOP3.LUT R6, R6, 0xefffffff, RZ, 0xc0, !PT ;  /* 0xefffffff06067812 */ /* 0x000fe200078ec0ff */
[----:B------:R-:W4:Y:S01]  /*abcb0*/  LDL.LU R14, [R1+0x1a4] ;  /* 0x0001a400010e7983 */ /* 0x000f220000300800 */
[C---:B------:R-:W-:Y:S02]  /*abcc0*/  LOP3.LUT P0, RZ, R24.reuse, 0x2, RZ, 0xc0, !PT ;  /* 0x0000000218ff7812 */ /* 0x040fe4000780c0ff */
[----:B------:R-:W-:Y:S01]  /*abcd0*/  LOP3.LUT P1, RZ, R24, 0x1, RZ, 0xc0, !PT ;  /* 0x0000000118ff7812 */ /* 0x000fe2000782c0ff */
[----:B------:R-:W4:Y:S01]  /*abce0*/  LDL.LU R10, [R1+0x1a8] ;  /* 0x0001a800010a7983 */ /* 0x000f220000300800 */
[----:B------:R-:W-:Y:S02]  /*abcf0*/  PRMT R5, R0, 0x7772, RZ ;  /* 0x0000777200057816 */ /* 0x000fe400000000ff */
[----:B------:R-:W-:Y:S01]  /*abd00*/  LOP3.LUT P2, RZ, R23, 0x80000000, RZ, 0xc0, !PT ;  /* 0x8000000017ff7812 */ /* 0x000fe2000784c0ff */
[----:B------:R-:W4:Y:S02]  /*abd10*/  LDL.LU R11, [R1+0x1ac] ;  /* 0x0001ac00010b7983 */ /* 0x000f240000300800 */
        /* <DEDUP_REMOVED lines=9> */
[----:B------:R-:W-:Y:S01]  /*abdb0*/  @P4 LOP3.LUT R6, R6, 0x80000000, RZ, 0xfc, !PT ;  /* 0x8000000006064812 */ /* 0x000fe200078efcff */
[----:B--2---:R0:W-:Y:S02]  /*abdc0*/  @P0 STG.E.U8 desc[UR32][R12.64], R5 ;  /* 0x000000050c000986 */ /* 0x0041e4000c101120 */
[----:B0-----:R-:W-:Y:S02]  /*abdd0*/  PRMT R5, R0, 0x7773, RZ ;  /* 0x0000777300057816 */ /* 0x001fe400000000ff */
[----:B------:R-:W2:Y:S04]  /*abde0*/  LDL.LU.64 R12, [R1+0xb98] ;  /* 0x000b9800010c7983 */ /* 0x000ea80000300a00 */
[----:B---3--:R0:W-:Y:S01]  /*abdf0*/  @P1 STG.E.U8 desc[UR32][R8.64], R5 ;  /* 0x0000000508001986 */ /* 0x0081e2000c101120 */
[----:B------:R-:W-:-:S03]  /*abe00*/  IMAD.MOV.U32 R0, RZ, RZ, R22 ;  /* 0x000000ffff007224 */ /* 0x000fc600078e0016 */
[----:B0-----:R-:W3:Y:S01]  /*abe10*/  LDL.LU.64 R8, [R1+0xba0] ;  /* 0x000ba00001087983 */ /* 0x001ee20000300a00 */
[----:B----4-:R-:W-:-:S05]  /*abe20*/  PRMT R5, R7, 0x7770, RZ ;  /* 0x0000777007057816 */ /* 0x010fca00000000ff */
[----:B------:R0:W-:Y:S04]  /*abe30*/  @P2 STG.E.U8 desc[UR32][R20.64], R5 ;  /* 0x0000000514002986 */ /* 0x0001e8000c101120 */
[----:B0-----:R-:W4:Y:S01]  /*abe40*/  LDL.LU.64 R20, [R1+0xba8] ;  /* 0x000ba80001147983 */ /* 0x001f220000300a00 */
[----:B------:R-:W-:-:S03]  /*abe50*/  PRMT R5, R7, 0x7771, RZ ;  /* 0x0000777107057816 */ /* 0x000fc600000000ff */
[----:B------:R0:W-:Y:S04]  /*abe60*/  STL.64 [R1+0x2540], R6 ;  /* 0x0025400601007387 */ /* 0x0001e80000100a00 */
[----:B0-----:R-:W4:Y:S04]  /*abe70*/  LDL.LU.64 R6, [R1+0xbb0] ;  /* 0x000bb00001067983 */ /* 0x001f280000300a00 */
[----:B------:R-:W4:Y:S04]  /*abe80*/  LDL R22, [R1+0x190] ;  /* 0x0001900001167983 */ /* 0x000f280000100800 */
[----:B------:R-:W2:Y:S01]  /*abe90*/  LDL.LU R18, [R1+0x198] ;  /* 0x0001980001127983 */ /* 0x000ea20000300800 */
[----:B------:R-:W-:-:S02]  /*abea0*/  LOP3.LUT P4, RZ, R23, 0x2000000, RZ, 0xc0, !PT ;  /* 0x0200000017ff7812 */ /* 0x000fc4000788c0ff */
        /* <DEDUP_REMOVED lines=9> */
[----:B------:R-:W-:Y:S02]  /*abf40*/  LOP3.LUT P4, RZ, R23, 0x10000000, RZ, 0xc0, !PT ;  /* 0x1000000017ff7812 */ /* 0x000fe4000788c0ff */
[----:B------:R-:W-:Y:S01]  /*abf50*/  LOP3.LUT R4, R4, 0xfffffff7, RZ, 0xc0, !PT ;  /* 0xfffffff704047812 */ /* 0x000fe200078ec0ff */
[----:B------:R-:W-:Y:S04]  /*abf60*/  @P3 STG.E.U8 desc[UR32][R16.64], R5 ;  /* 0x0000000510003986 */ /* 0x000fe8000c101120 */
[----:B--2---:R0:W-:Y:S04]  /*abf70*/  STL.64 [R1+0x2530], R18 ;  /* 0x0025301201007387 */ /* 0x0041e80000100a00 */
[----:B0-----:R-:W2:Y:S02]  /*abf80*/  LDL.LU.64 R18, [R1+0xbc0] ;  /* 0x000bc00001127983 */ /* 0x001ea40000300a00 */
[----:B------:R-:W-:-:S02]  /*abf90*/  @P4 LOP3.LUT R4, R4, 0x8, RZ, 0xfc, !PT ;  /* 0x0000000804044812 */ /* 0x000fc400078efcff */
[----:B------:R-:W-:Y:S02]  /*abfa0*/  LOP3.LUT P4, RZ, R23, 0x20000000, RZ, 0xc0, !PT ;  /* 0x2000000017ff7812 */ /* 0x000fe4000788c0ff */
[----:B------:R-:W-:-:S11]  /*abfb0*/  PRMT R5, R14, 0x7770, RZ ;  /* 0x000077700e057816 */ /* 0x000fd600000000ff */
[----:B------:R0:W-:Y:S01]  /*abfc0*/  @P4 STG.E.U8 desc[UR32][R2.64], R5 ;  /* 0x0000000502004986 */ /* 0x0001e2000c101120 */
[----:B------:R-:W-:Y:S02]  /*abfd0*/  LOP3.LUT P4, RZ, R4, 0x8, RZ, 0xc0, !PT ;  /* 0x0000000804ff7812 */ /* 0x000fe4000788c0ff */
[----:B0-----:R-:W-:-:S11]  /*abfe0*/  PRMT R5, R14, 0x7771, RZ ;  /* 0x000077710e057816 */ /* 0x001fd600000000ff */
[----:B------:R0:W-:Y:S01]  /*abff0*/  @P4 STG.E.U8 desc[UR32][R12.64], R5 ;  /* 0x000000050c004986 */ /* 0x0001e2000c101120 */
[----:B------:R-:W-:Y:S02]  /*ac000*/  LOP3.LUT P4, RZ, R4, 0x4, RZ, 0xc0, !PT ;  /* 0x0000000404ff7812 */ /* 0x000fe4000788c0ff */
[----:B0-----:R-:W-:-:S11]  /*ac010*/  PRMT R5, R10, 0x7770, RZ ;  /* 0x000077700a057816 */ /* 0x001fd600000000ff */
[----:B---3--:R0:W-:Y:S01]  /*ac020*/  @P4 STG.E.U8 desc[UR32][R8.64], R5 ;  /* 0x0000000508004986 */ /* 0x0081e2000c101120 */
[----:B------:R-:W-:Y:S02]  /*ac030*/  LOP3.LUT P4, RZ, R4, 0x2, RZ, 0xc0, !PT ;  /* 0x0000000204ff7812 */ /* 0x000fe4000788c0ff */
[----:B0-----:R-:W-:-:S11]  /*ac040*/  PRMT R5, R10, 0x7771, RZ ;  /* 0x000077710a057816 */ /* 0x001fd600000000ff */
[----:B----4-:R-:W-:Y:S01]  /*ac050*/  @P4 STG.E.U8 desc[UR32][R20.64], R5 ;  /* 0x0000000514004986 */ /* 0x010fe2000c101120 */
[----:B------:R-:W-:Y:S02]  /*ac060*/  LOP3.LUT P4, RZ, R4, 0x1, RZ, 0xc0, !PT ;  /* 0x0000000104ff7812 */ /* 0x000fe4000788c0ff */
[----:B------:R-:W-:-:S11]  /*ac070*/  PRMT R4, R11, 0x7770, RZ ;  /* 0x000077700b047816 */ /* 0x000fd600000000ff */
[----:B------:R-:W-:Y:S04]  /*ac080*/  @P4 STG.E.U8 desc[UR32][R6.64], R4 ;  /* 0x0000000406004986 */ /* 0x000fe8000c101120 */
        /* <DEDUP_REMOVED lines=11> */
[----:B------:R-:W4:Y:S04]  /*ac140*/  LDL.LU R5, [R1+0x194] ;  /* 0x0001940001057983 */ /* 0x000f280000300800 */
[----:B------:R-:W2:Y:S01]  /*ac150*/  LDL.LU.64 R6, [R1+0x2540] ;  /* 0x0025400001067983 */ /* 0x000ea20000300a00 */
[----:B------:R-:W-:-:S02]  /*ac160*/  PRMT R4, R11, 0x7771, RZ ;  /* 0x000077710b047816 */ /* 0x000fc400000000ff */
[----:B--2---:R-:W-:-:S13]  /*ac170*/  LOP3.LUT P4, RZ, R6, 0x80000000, RZ, 0xc0, !PT ;  /* 0x8000000006ff7812 */ /* 0x004fda000788c0ff */
[----:B------:R0:W-:Y:S04]  /*ac180*/  @P4 STG.E.U8 desc[UR32][R18.64], R4 ;  /* 0x0000000412004986 */ /* 0x0001e8000c101120 */
[----:B0-----:R-:W2:Y:S01]  /*ac190*/  LDL.LU.64 R18, [R1+0x2538] ;  /* 0x0025380001127983 */ /* 0x001ea20000300a00 */
[----:B------:R-:W-:Y:S02]  /*ac1a0*/  LOP3.LUT P4, RZ, R6, 0x40000000, RZ, 0xc0, !PT ;  /* 0x4000000006ff7812 */ /* 0x000fe4000788c0ff */
[----:B------:R-:W-:Y:S02]  /*ac1b0*/  PRMT R4, R22, 0x7770, RZ ;  /* 0x0000777016047816 */ /* 0x000fe400000000ff */
[C---:B------:R-:W-:Y:S02]  /*ac1c0*/  LOP3.LUT P5, RZ, R23.reuse, 0x100000, RZ, 0xc0, !PT ;  /* 0x0010000017ff7812 */ /* 0x040fe400078ac0ff */
[----:B------:R-:W-:-:S07]  /*ac1d0*/  LOP3.LUT P6, RZ, R23, 0x80000, RZ, 0xc0, !PT ;  /* 0x0008000017ff7812 */ /* 0x000fce00078cc0ff */
[----:B--2---:R0:W-:Y:S04]  /*ac1e0*/  @P4 STG.E.U8 desc[UR32][R18.64], R4 ;  /* 0x0000000412004986 */ /* 0x0041e8000c101120 */
[----:B0-----:R-:W2:Y:S01]  /*ac1f0*/  LDL.LU.64 R18, [R1+0x2530] ;  /* 0x0025300001127983 */ /* 0x001ea20000300a00 */
[----:B------:R-:W-:Y:S02]  /*ac200*/  LOP3.LUT P4, RZ, R6, 0x20000000, RZ, 0xc0, !PT ;  /* 0x2000000006ff7812 */ /* 0x000fe4000788c0ff */
[----:B------:R-:W-:Y:S02]  /*ac210*/  PRMT R4, R22, 0x7771, RZ ;  /* 0x0000777116047816 */ /* 0x000fe400000000ff */
[----:B------:R-:W-:Y:S01]  /*ac220*/  LOP3.LUT P0, RZ, R23, 0x40000, RZ, 0xc0, !PT ;  /* 0x0004000017ff7812 */ /* 0x000fe2000780c0ff */
[----:B------:R-:W2:Y:S08]  /*ac230*/  LDL.LU R22, [R1+0x2528] ;  /* 0x0025280001167983 */ /* 0x000eb00000300800 */
[----:B---3--:R4:W-:Y:S01]  /*ac240*/  @P4 STG.E.U8 desc[UR32][R24.64], R4 ;  /* 0x0000000418004986 */ /* 0x0089e2000c101120 */
[----:B------:R-:W-:-:S02]  /*ac250*/  LOP3.LUT P4, RZ, R6, 0x10000000, RZ, 0xc0, !PT ;  /* 0x1000000006ff7812 */ /* 0x000fc4000788c0ff */
[----:B----4-:R-:W-:-:S11]  /*ac260*/  PRMT R4, R5, 0x7770, RZ ;  /* 0x0000777005047816 */ /* 0x010fd600000000ff */
[----:B------:R0:W-:Y:S01]  /*ac270*/  @P4 STG.E.U8 desc[UR32][R28.64], R4 ;  /* 0x000000041c004986 */ /* 0x0001e2000c101120 */
[----:B------:R-:W-:Y:S02]  /*ac280*/  LOP3.LUT P1, RZ, R23, 0x20000, RZ, 0xc0, !PT ;  /* 0x0002000017ff7812 */ /* 0x000fe4000782c0ff */
[----:B0-----:R-:W-:-:S05]  /*ac290*/  PRMT R4, R5, 0x7771, RZ ;  /* 0x0000777105047816 */ /* 0x001fca00000000ff */
[----:B------:R2:W-:Y:S01]  /*ac2a0*/  @P5 STG.E.U8 desc[UR32][R26.64], R4 ;  /* 0x000000041a005986 */ /* 0x0005e2000c101120 */
[C---:B------:R-:W-:Y:S02]  /*ac2b0*/  LOP3.LUT P2, RZ, R23.reuse, 0x10000, RZ, 0xc0, !PT ;  /* 0x0001000017ff7812 */ /* 0x040fe4000784c0ff */
[----:B------:R-:W-:Y:S02]  /*ac2c0*/  LOP3.LUT P4, RZ, R23, 0x4, RZ, 0xc0, !PT ;  /* 0x0000000417ff7812 */ /* 0x000fe4000788c0ff */
[----:B------:R-:W-:-:S11]  /*ac2d0*/  LOP3.LUT R6, R6, 0xffefffff, RZ, 0xc0, !PT ;  /* 0xffefffff06067812 */ /* 0x000fd600078ec0ff */
[----:B------:R-:W-:Y:S02]  /*ac2e0*/  @P4 LOP3.LUT R6, R6, 0x100000, RZ, 0xfc, !PT ;  /* 0x0010000006064812 */ /* 0x000fe400078efcff */
[----:B------:R-:W-:Y:S02]  /*ac2f0*/  LOP3.LUT P4, RZ, R23, 0x8, RZ, 0xc0, !PT ;  /* 0x0000000817ff7812 */ /* 0x000fe4000788c0ff */
[----:B--2---:R-:W-:-:S05]  /*ac300*/  PRMT R4, R18, 0x7770, RZ ;  /* 0x0000777012047816 */ /* 0x004fca00000000ff */
[----:B------:R0:W-:Y:S02]  /*ac310*/  @P6 STG.E.U8 desc[UR32][R16.64], R4 ;  /* 0x0000000410006986 */ /* 0x0001e4000c101120 */
[----:B0-----:R-:W-:-:S05]  /*ac320*/  PRMT R4, R18, 0x7771, RZ ;  /* 0x0000777112047816 */ /* 0x001fca00000000ff */
[----:B------:R0:W-:Y:S04]  /*ac330*/  @P0 STG.E.U8 desc[UR32][R2.64], R4 ;  /* 0x0000000402000986 */ /* 0x0001e8000c101120 */
[----:B------:R-:W-:Y:S04]  /*ac340*/  STL.64 [R1+0x2518], R18 ;  /* 0x0025181201007387 */ /* 0x000fe80000100a00 */
[----:B------:R-:W2:Y:S01]  /*ac350*/  LDL.LU.64 R26, [R1+0xc08] ;  /* 0x000c0800011a7983 */ /* 0x000ea20000300a00 */
[----:B0-----:R-:W-:-:S05]  /*ac360*/  PRMT R4, R15, 0x7770, RZ ;  /* 0x000077700f047816 */ /* 0x001fca00000000ff */
[----:B------:R0:W-:Y:S02]  /*ac370*/  @P1 STG.E.U8 desc[UR32][R12.64], R4 ;  /* 0x000000040c001986 */ /* 0x0001e4000c101120 */
[----:B0-----:R-:W-:-:S05]  /*ac380*/  PRMT R4, R15, 0x7771, RZ ;  /* 0x000077710f047816 */ /* 0x001fca00000000ff */
[----:B------:R0:W-:Y:S04]  /*ac390*/  @P2 STG.E.U8 desc[UR32][R8.64], R4 ;  /* 0x0000000408002986 */ /* 0x0001e8000c101120 */
[----:B0-----:R-:W3:Y:S01]  /*ac3a0*/  LDL.LU.64 R8, [R1+0xc10] ;  /* 0x000c100001087983 */ /* 0x001ee20000300a00 */
        /* <DEDUP_REMOVED lines=16> */
[----:B------:R-:W-:Y:S02]  /*ac4b0*/  LOP3.LUT P0, RZ, R23, 0x4000, RZ, 0xc0, !PT ;  /* 0x0000400017ff7812 */ /* 0x000fe4000780c0ff */
[----:B------:R-:W-:Y:S02]  /*ac4c0*/  LOP3.LUT R6, R6, 0xfbffffff, RZ, 0xc0, !PT ;  /* 0xfbffffff06067812 */ /* 0x000fe400078ec0ff */
[----:B------:R-:W-:Y:S02]  /*ac4d0*/  PRMT R4, R7, 0x7772, RZ ;  /* 0x0000777207047816 */ /* 0x000fe400000000ff */
[----:B------:R-:W-:-:S03]  /*ac4e0*/  LOP3.LUT P1, RZ, R23, 0x2000, RZ, 0xc0, !PT ;  /* 0x0000200017ff7812 */ /* 0x000fc6000782c0ff */
[----:B------:R0:W-:Y:S02]  /*ac4f0*/  @P3 STG.E.U8 desc[UR32][R20.64], R4 ;  /* 0x0000000414003986 */ /* 0x0001e4000c101120 */
[----:B------:R-:W-:Y:S02]  /*ac500*/  @P4 LOP3.LUT R6, R6, 0x4000000, RZ, 0xfc, !PT ;  /* 0x0400000006064812 */ /* 0x000fe400078efcff */
[----:B------:R-:W-:Y:S02]  /*ac510*/  LOP3.LUT P4, RZ, R23, 0x200, RZ, 0xc0, !PT ;  /* 0x0000020017ff7812 */ /* 0x000fe4000788c0ff */
[----:B0-----:R-:W-:Y:S01]  /*ac520*/  PRMT R4, R7, 0x7773, RZ ;  /* 0x0000777307047816 */ /* 0x001fe200000000ff */
[----:B------:R-:W4:Y:S01]  /*ac530*/  LDL.LU.64 R20, [R1+0xc18] ;  /* 0x000c180001147983 */ /* 0x000f220000300a00 */
[----:B------:R-:W-:-:S03]  /*ac540*/  LOP3.LUT R6, R6, 0xf7ffffff, RZ, 0xc0, !PT ;  /* 0xf7ffffff06067812 */ /* 0x000fc600078ec0ff */
[----:B------:R-:W4:Y:S06]  /*ac550*/  LDL.LU.64 R16, [R1+0xc20] ;  /* 0x000c200001107983 */ /* 0x000f2c0000300a00 */
[----:B------:R-:W-:Y:S01]  /*ac560*/  @P4 LOP3.LUT R6, R6, 0x8000000, RZ, 0xfc, !PT ;  /* 0x0800000006064812 */ /* 0x000fe200078efcff */
[----:B------:R-:W4:Y:S01]  /*ac570*/  LDL.LU.64 R2, [R1+0xc28] ;  /* 0x000c280001027983 */ /* 0x000f220000300a00 */
[C---:B------:R-:W-:Y:S02]  /*ac580*/  LOP3.LUT P2, RZ, R23.reuse, 0x1000, RZ, 0xc0, !PT ;  /* 0x0000100017ff7812 */ /* 0x040fe4000784c0ff */
[C---:B------:R-:W-:Y:S01]  /*ac590*/  LOP3.LUT P3, RZ, R23.reuse, 0x800, RZ, 0xc0, !PT ;  /* 0x0000080017ff7812 */ /* 0x040fe2000786c0ff */
[----:B------:R-:W4:Y:S01]  /*ac5a0*/  LDL.LU.64 R12, [R1+0xc30] ;  /* 0x000c3000010c7983 */ /* 0x000f220000300a00 */
[----:B------:R-:W-:-:S02]  /*ac5b0*/  LOP3.LUT P4, RZ, R23, 0x400, RZ, 0xc0, !PT ;  /* 0x0000040017ff7812 */ /* 0x000fc4000788c0ff */
[C---:B------:R-:W-:Y:S02]  /*ac5c0*/  LOP3.LUT P5, RZ, R23.reuse, 0x2, RZ, 0xc0, !PT ;  /* 0x0000000217ff7812 */ /* 0x040fe400078ac0ff */
[----:B------:R-:W-:Y:S01]  /*ac5d0*/  LOP3.LUT P6, RZ, R23, 0x1, RZ, 0xc0, !PT ;  /* 0x0000000117ff7812 */ /* 0x000fe200078cc0ff */
[----:B--2---:R0:W-:Y:S02]  /*ac5e0*/  @P0 STG.E.U8 desc[UR32][R26.64], R4 ;  /* 0x000000041a000986 */ /* 0x0041e4000c101120 */
[----:B0-----:R-:W-:-:S05]  /*ac5f0*/  PRMT R4, R14, 0x7772, RZ ;  /* 0x000077720e047816 */ /* 0x001fca00000000ff */
[----:B---3--:R0:W-:Y:S04]  /*ac600*/  @P1 STG.E.U8 desc[UR32][R8.64], R4 ;  /* 0x0000000408001986 */ /* 0x0081e8000c101120 */
[----:B0-----:R-:W2:Y:S04]  /*ac610*/  LDL.LU.64 R8, [R1+0xc38] ;  /* 0x000c380001087983 */ /* 0x001ea80000300a00 */
[----:B------:R-:W3:Y:S04]  /*ac620*/  LDL.LU R23, [R1+0x190] ;  /* 0x0001900001177983 */ /* 0x000ee80000300800 */
[----:B------:R-:W4:Y:S01]  /*ac630*/  LDL.LU.64 R18, [R1+0xc48] ;  /* 0x000c480001127983 */ /* 0x000f220000300a00 */
[----:B------:R-:W-:-:S03]  /*ac640*/  PRMT R4, R14, 0x7773, RZ ;  /* 0x000077730e047816 */ /* 0x000fc600000000ff */
[----:B----4-:R0:W-:Y:S04]  /*ac650*/  STL.64 [R1+0x2520], R18 ;  /* 0x0025201201007387 */ /* 0x0101e80000100a00 */
[----:B0-----:R-:W4:Y:S04]  /*ac660*/  LDL.LU.64 R18, [R1+0xc40] ;  /* 0x000c400001127983 */ /* 0x001f280000300a00 */
[----:B------:R0:W-:Y:S02]  /*ac670*/  @P2 STG.E.U8 desc[UR32][R20.64], R4 ;  /* 0x0000000414002986 */ /* 0x0001e4000c101120 */
[----:B0-----:R-:W-:-:S02]  /*ac680*/  PRMT R4, R10, 0x7772, RZ ;  /* 0x000077720a047816 */ /* 0x001fc400000000ff */
[----:B------:R-:W4:Y:S04]  /*ac690*/  LDL.LU.64 R20, [R1+0xc50] ;  /* 0x000c500001147983 */ /* 0x000f280000300a00 */
[----:B------:R0:W-:Y:S04]  /*ac6a0*/  @P3 STG.E.U8 desc[UR32][R16.64], R4 ;  /* 0x0000000410003986 */ /* 0x0001e8000c101120 */
[----:B------:R-:W4:Y:S04]  /*ac6b0*/  LDL.LU.64 R24, [R1+0xc58] ;  /* 0x000c580001187983 */ /* 0x000f280000300a00 */
[----:B------:R-:W4:Y:S01]  /*ac6c0*/  LDL.LU.64 R28, [R1+0xc60] ;  /* 0x000c6000011c7983 */ /* 0x000f220000300a00 */
[----:B0-----:R-:W-:-:S03]  /*ac6d0*/  PRMT R4, R10, 0x7773, RZ ;  /* 0x000077730a047816 */ /* 0x001fc600000000ff */
[----:B------:R-:W4:Y:S04]  /*ac6e0*/  LDL.LU R7, [R1+0x180] ;  /* 0x0001800001077983 */ /* 0x000f280000300800 */
[----:B------:R0:W-:Y:S01]  /*ac6f0*/  @P4 STG.E.U8 desc[UR32][R2.64], R4 ;  /* 0x0000000402004986 */ /* 0x0001e2000c101120 */
[----:B------:R-:W-:-:S03]  /*ac700*/  LOP3.LUT P4, RZ, R6, 0x8000000, RZ, 0xc0, !PT ;  /* 0x0800000006ff7812 */ /* 0x000fc6000788c0ff */
[----:B------:R-:W4:Y:S04]  /*ac710*/  LDL.LU.64 R26, [R1+0xc68] ;  /* 0x000c6800011a7983 */ /* 0x000f280000300a00 */
[----:B------:R-:W4:Y:S01]  /*ac720*/  LDL.LU.64 R16, [R1+0xc70] ;  /* 0x000c700001107983 */ /* 0x000f220000300a00 */
[----:B0-----:R-:W-:-:S03]  /*ac730*/  PRMT R4, R11, 0x7772, RZ ;  /* 0x000077720b047816 */ /* 0x001fc600000000ff */
[----:B------:R-:W4:Y:S04]  /*ac740*/  LDL.LU R14, [R1+0x184] ;  /* 0x00018400010e7983 */ /* 0x000f280000300800 */
[----:B------:R0:W-:Y:S01]  /*ac750*/  @P4 STG.E.U8 desc[UR32][R12.64], R4 ;  /* 0x000000040c004986 */ /* 0x0001e2000c101120 */
[----:B------:R-:W-:-:S03]  /*ac760*/  LOP3.LUT P4, RZ, R6, 0x4000000, RZ, 0xc0, !PT ;  /* 0x0400000006ff7812 */ /* 0x000fc6000788c0ff */
[----:B------:R-:W4:Y:S01]  /*ac770*/  LDL.LU.64 R2, [R1+0xc80] ;  /* 0x000c800001027983 */ /* 0x000f220000300a00 */
[----:B0-----:R-:W-:-:S03]  /*ac780*/  PRMT R4, R11, 0x7773, RZ ;  /* 0x000077730b047816 */ /* 0x001fc600000000ff */
[----:B------:R-:W4:Y:S06]  /*ac790*/  LDL.LU.64 R12, [R1+0xc88] ;  /* 0x000c8800010c7983 */ /* 0x000f2c0000300a00 */
[----:B--2---:R3:W-:Y:S01]  /*ac7a0*/  @P4 STG.E.U8 desc[UR32][R8.64], R4 ;  /* 0x0000000408004986 */ /* 0x0047e2000c101120 */
[----:B------:R-:W-:-:S03]  /*ac7b0*/  LOP3.LUT P4, RZ, R6, 0x2000000, RZ, 0xc0, !PT ;  /* 0x0200000006ff7812 */ /* 0x000fc6000788c0ff */
[----:B------:R-:W2:Y:S01]  /*ac7c0*/  LDL.LU.64 R10, [R1+0xc90] ;  /* 0x000c9000010a7983 */ /* 0x000ea20000300a00 */
[----:B---3--:R-:W-:-:S03]  /*ac7d0*/  PRMT R4, R23, 0x7772, RZ ;  /* 0x0000777217047816 */ /* 0x008fc600000000ff */
[----:B------:R-:W3:Y:S06]  /*ac7e0*/  LDL.LU.64 R8, [R1+0xc98] ;  /* 0x000c980001087983 */ /* 0x000eec0000300a00 */
        /* <DEDUP_REMOVED lines=8> */
[----:B------:R0:W-:Y:S04]  /*ac870*/  @P4 STG.E.U8 desc[UR32][R20.64], R4 ;  /* 0x0000000414004986 */ /* 0x0001e8000c101120 */
[----:B0-----:R-:W2:Y:S01]  /*ac880*/  LDL.LU.64 R20, [R1+0x2510] ;  /* 0x0025100001147983 */ /* 0x001ea20000300a00 */
[----:B------:R-:W-:Y:S02]  /*ac890*/  LOP3.LUT P4, RZ, R6, 0x400000, RZ, 0xc0, !PT ;  /* 0x0040000006ff7812 */ /* 0x000fe4000788c0ff */
[----:B------:R-:W-:-:S11]  /*ac8a0*/  PRMT R4, R5, 0x7773, RZ ;  /* 0x0000777305047816 */ /* 0x000fd600000000ff */
[----:B------:R4:W-:Y:S01]  /*ac8b0*/  @P4 STG.E.U8 desc[UR32][R24.64], R4 ;  /* 0x0000000418004986 */ /* 0x0009e2000c101120 */
[----:B------:R-:W-:Y:S02]  /*ac8c0*/  LOP3.LUT P4, RZ, R6, 0x200000, RZ, 0xc0, !PT ;  /* 0x0020000006ff7812 */ /* 0x000fe4000788c0ff */
[C---:B------:R-:W-:Y:S02]  /*ac8d0*/  LOP3.LUT P0, RZ, R22.reuse, 0x80000000, RZ, 0xc0, !PT ;  /* 0x8000000016ff7812 */ /* 0x040fe4000780c0ff */
[C---:B------:R-:W-:Y:S02]  /*ac8e0*/  LOP3.LUT P1, RZ, R22.reuse, 0x40000000, RZ, 0xc0, !PT ;  /* 0x4000000016ff7812 */ /* 0x040fe4000782c0ff */
[C---:B------:R-:W-:Y:S02]  /*ac8f0*/  LOP3.LUT P2, RZ, R22.reuse, 0x20000000, RZ, 0xc0, !PT ;  /* 0x2000000016ff7812 */ /* 0x040fe4000784c0ff */
[----:B------:R-:W-:Y:S02]  /*ac900*/  LOP3.LUT P3, RZ, R22, 0x10000000, RZ, 0xc0, !PT ;  /* 0x1000000016ff7812 */ /* 0x000fe4000786c0ff */
[----:B----4-:R-:W-:-:S05]  /*ac910*/  PRMT R4, R18, 0x7772, RZ ;  /* 0x0000777212047816 */ /* 0x010fca00000000ff */
[----:B------:R0:W-:Y:S01]  /*ac920*/  @P4 STG.E.U8 desc[UR32][R28.64], R4 ;  /* 0x000000041c004986 */ /* 0x0001e2000c101120 */
[----:B------:R-:W-:Y:S02]  /*ac930*/  LOP3.LUT P4, RZ, R6, 0x100000, RZ, 0xc0, !PT ;  /* 0x0010000006ff7812 */ /* 0x000fe4000788c0ff */
[----:B0-----:R-:W-:-:S11]  /*ac940*/  PRMT R4, R18, 0x7773, RZ ;  /* 0x0000777312047816 */ /* 0x001fd600000000ff */
[----:B------:R0:W-:Y:S02]  /*ac950*/  @P4 STG.E.U8 desc[UR32][R26.64], R4 ;  /* 0x000000041a004986 */ /* 0x0001e4000c101120 */
[----:B0-----:R-:W-:-:S05]  /*ac960*/  PRMT R4, R15, 0x7772, RZ ;  /* 0x000077720f047816 */ /* 0x001fca00000000ff */
[----:B------:R0:W-:Y:S02]  /*ac970*/  @P5 STG.E.U8 desc[UR32][R16.64], R4 ;  /* 0x0000000410005986 */ /* 0x0001e4000c101120 */
[----:B0-----:R-:W-:-:S05]  /*ac980*/  PRMT R4, R15, 0x7773, RZ ;  /* 0x000077730f047816 */ /* 0x001fca00000000ff */
[----:B--2---:R0:W-:Y:S02]  /*ac990*/  @P6 STG.E.U8 desc[UR32][R20.64], R4 ;  /* 0x0000000414006986 */ /* 0x0041e4000c101120 */
[C---:B0-----:R-:W-:Y:S02]  /*ac9a0*/  PRMT R4, R7.reuse, 0x7770, RZ ;  /* 0x0000777007047816 */ /* 0x041fe400000000ff */
[----:B------:R-:W2:Y:S04]  /*ac9b0*/  LDL.LU.64 R20, [R1+0x2508] ;  /* 0x0025080001147983 */ /* 0x000ea80000300a00 */
[----:B------:R0:W-:Y:S04]  /*ac9c0*/  @P0 STG.E.U8 desc[UR32][R2.64], R4 ;  /* 0x0000000402000986 */ /* 0x0001e8000c101120 */
[----:B------:R-:W4:Y:S01]  /*ac9d0*/  LDL.LU R29, [R1+0x174] ;  /* 0x00017400011d7983 */ /* 0x000f220000300800 */
[----:B0-----:R-:W-:-:S05]  /*ac9e0*/  PRMT R4, R7, 0x7771, RZ ;  /* 0x0000777107047816 */ /* 0x001fca00000000ff */
[----:B------:R0:W-:Y:S02]  /*ac9f0*/  @P1 STG.E.U8 desc[UR32][R12.64], R4 ;  /* 0x000000040c001986 */ /* 0x0001e4000c101120 */
[----:B0-----:R-:W-:-:S05]  /*aca00*/  PRMT R4, R14, 0x7770, RZ ;  /* 0x000077700e047816 */ /* 0x001fca00000000ff */
[----:B------:R0:W-:Y:S02]  /*aca10*/  @P2 STG.E.U8 desc[UR32][R10.64], R4 ;  /* 0x000000040a002986 */ /* 0x0001e4000c101120 */
[----:B0-----:R-:W-:Y:S02]  /*aca20*/  PRMT R4, R14, 0x7771, RZ ;  /* 0x000077710e047816 */ /* 0x001fe400000000ff */
[----:B------:R-:W4:Y:S04]  /*aca30*/  LDL.LU.64 R10, [R1+0xca0] ;  /* 0x000ca000010a7983 */ /* 0x000f280000300a00 */
[----:B---3--:R0:W-:Y:S04]  /*aca40*/  @P3 STG.E.U8 desc[UR32][R8.64], R4 ;  /* 0x0000000408003986 */ /* 0x0081e8000c101120 */
[----:B0-----:R-:W3:Y:S04]  /*aca50*/  LDL.LU.64 R8, [R1+0xca8] ;  /* 0x000ca80001087983 */ /* 0x001ee80000300a00 */
[----:B------:R-:W3:Y:S04]  /*aca60*/  LDL.LU.64 R26, [R1+0xcb0] ;  /* 0x000cb000011a7983 */ /* 0x000ee80000300a00 */
[----:B------:R-:W3:Y:S04]  /*aca70*/  LDL.LU.64 R16, [R1+0xcb8] ;  /* 0x000cb80001107983 */ /* 0x000ee80000300a00 */
[----:B------:R-:W3:Y:S04]  /*aca80*/  LDL.LU.64 R2, [R1+0xcc0] ;  /* 0x000cc00001027983 */ /* 0x000ee80000300a00 */
[----:B------:R-:W4:Y:S01]  /*aca90*/  LDL.LU R15, [R1+0x188] ;  /* 0x00018800010f7983 */ /* 0x000f220000300800 */
[----:B------:R-:W-:Y:S01]  /*acaa0*/  LOP3.LUT P0, RZ, R22, 0x8000000, RZ, 0xc0, !PT ;  /* 0x0800000016ff7812 */ /* 0x000fe2000780c0ff */
[----:B------:R-:W-:-:S02]  /*acab0*/  IMAD.MOV.U32 R12, RZ, RZ, R0 ;  /* 0x000000ffff0c7224 */ /* 0x000fc400078e0000 */
[----:B--2---:R-:W-:Y:S02]  /*acac0*/  IMAD.MOV.U32 R0, RZ, RZ, R20 ;  /* 0x000000ffff007224 */ /* 0x004fe400078e0014 */
[----:B------:R-:W2:Y:S04]  /*acad0*/  LDL.LU R20, [R1+0x18c] ;  /* 0x00018c0001147983 */ /* 0x000ea80000300800 */
[----:B------:R-:W2:Y:S01]  /*acae0*/  LDL.LU R18, [R1+0x170] ;  /* 0x0001700001127983 */ /* 0x000ea20000300800 */
[----:B----4-:R-:W-:-:S05]  /*acaf0*/  PRMT R4, R15, 0x7770, RZ ;  /* 0x000077700f047816 */ /* 0x010fca00000000ff */
[----:B------:R0:W-:Y:S04]  /*acb00*/  @P0 STG.E.U8 desc[UR32][R10.64], R4 ;  /* 0x000000040a000986 */ /* 0x0001e8000c101120 */
[----:B0-----:R-:W4:Y:S04]  /*acb10*/  LDL.LU.64 R10, [R1+0xcc8] ;  /* 0x000cc800010a7983 */ /* 0x001f280000300a00 */
[----:B------:R-:W4:Y:S01]  /*acb20*/  LDL.LU R13, [R1+0x17c] ;  /* 0x00017c00010d7983 */ /* 0x000f220000300800 */
[C---:B------:R-:W-:Y:S02]  /*acb30*/  LOP3.LUT P1, RZ, R22.reuse, 0x4000000, RZ, 0xc0, !PT ;  /* 0x0400000016ff7812 */ /* 0x040fe4000782c0ff */
[----:B------:R-:W-:-:S02]  /*acb40*/  LOP3.LUT P2, RZ, R22, 0x2000000, RZ, 0xc0, !PT ;  /* 0x0200000016ff7812 */ /* 0x000fc4000784c0ff */
[----:B------:R-:W-:-:S09]  /*acb50*/  PRMT R4, R15, 0x7771, RZ ;  /* 0x000077710f047816 */ /* 0x000fd200000000ff */
[----:B---3--:R2:W-:Y:S02]  /*acb60*/  @P1 STG.E.U8 desc[UR32][R8.64], R4 ;  /* 0x0000000408001986 */ /* 0x0085e4000c101120 */
[----:B--2---:R-:W-:-:S05]  /*acb70*/  PRMT R4, R20, 0x7770, RZ ;  /* 0x0000777014047816 */ /* 0x004fca00000000ff */
[----:B------:R0:W-:Y:S02]  /*acb80*/  @P2 STG.E.U8 desc[UR32][R26.64], R4 ;  /* 0x000000041a002986 */ /* 0x0001e4000c101120 */
[----:B0-----:R-:W-:Y:S02]  /*acb90*/  PRMT R4, R20, 0x7771, RZ ;  /* 0x0000777114047816 */ /* 0x001fe400000000ff */
[----:B----4-:R0:W-:Y:S04]  /*acba0*/  STL.64 [R1+0x2500], R12 ;  /* 0x0025000c01007387 */ /* 0x0101e80000100a00 */
[----:B------:R-:W-:Y:S04]  /*acbb0*/  STL.64 [R1+0x24d8], R14 ;  /* 0x0024d80e01007387 */ /* 0x000fe80000100a00 */
[----:B------:R-:W2:Y:S04]  /*acbc0*/  LDL.LU.64 R8, [R1+0xcd0] ;  /* 0x000cd00001087983 */ /* 0x000ea80000300a00 */
[----:B0-----:R-:W3:Y:S04]  /*acbd0*/  LDL.LU.64 R12, [R1+0xcd8] ;  /* 0x000cd800010c7983 */ /* 0x001ee80000300a00 */
[----:B------:R0:W-:Y:S04]  /*acbe0*/  STL.64 [R1+0x24e0], R20 ;  /* 0x0024e01401007387 */ /* 0x0001e80000100a00 */
        /* <DEDUP_REMOVED lines=23> */
[----:B------:R-:W-:Y:S02]  /*acd60*/  LOP3.LUT P4, RZ, R22, 0x200000, RZ, 0xc0, !PT ;  /* 0x0020000016ff7812 */ /* 0x000fe4000788c0ff */
[----:B------:R-:W-:Y:S02]  /*acd70*/  LOP3.LUT R6, R6, 0xfffbffff, RZ, 0xc0, !PT ;  /* 0xfffbffff06067812 */ /* 0x000fe400078ec0ff */
[----:B------:R-:W-:-:S09]  /*acd80*/  LOP3.LUT P3, RZ, R22, 0x1000000, RZ, 0xc0, !PT ;  /* 0x0100000016ff7812 */ /* 0x000fd2000786c0ff */
[----:B------:R-:W-:Y:S02]  /*acd90*/  @P4 LOP3.LUT R6, R6, 0x40000, RZ, 0xfc, !PT ;  /* 0x0004000006064812 */ /* 0x000fe400078efcff */
[----:B------:R-:W-:Y:S02]  /*acda0*/  LOP3.LUT P4, RZ, R22, 0x400000, RZ, 0xc0, !PT ;  /* 0x0040000016ff7812 */ /* 0x000fe4000788c0ff */
[----:B------:R-:W-:Y:S01]  /*acdb0*/  LOP3.LUT R6, R6, 0xfff7ffff, RZ, 0xc0, !PT ;  /* 0xfff7ffff06067812 */ /* 0x000fe200078ec0ff */
[----:B------:R0:W-:Y:S10]  /*acdc0*/  @P3 STG.E.U8 desc[UR32][R16.64], R4 ;  /* 0x0000000410003986 */ /* 0x0001f4000c101120 */
[----:B------:R-:W-:-:S02]  /*acdd0*/  @P4 LOP3.LUT R6, R6, 0x80000, RZ, 0xfc, !PT ;  /* 0x0008000006064812 */ /* 0x000fc400078efcff */
        /* <DEDUP_REMOVED lines=8> */
[----:B--2---:R0:W-:Y:S01]  /*ace60*/  @P4 STG.E.U8 desc[UR32][R8.64], R4 ;  /* 0x0000000408004986 */ /* 0x0041e2000c101120 */
[----:B------:R-:W-:Y:S02]  /*ace70*/  LOP3.LUT P4, RZ, R6, 0x20000, RZ, 0xc0, !PT ;  /* 0x0002000006ff7812 */ /* 0x000fe4000788c0ff */
[----:B0-----:R-:W-:-:S11]  /*ace80*/  PRMT R4, R29, 0x7771, RZ ;  /* 0x000077711d047816 */ /* 0x001fd600000000ff */
[----:B---3--:R-:W-:Y:S04]  /*ace90*/  @P4 STG.E.U8 desc[UR32][R12.64], R4 ;  /* 0x000000040c004986 */ /* 0x008fe8000c101120 */
[----:B----4-:R0:W-:Y:S04]  /*acea0*/  STL.64 [R1+0x24f8], R20 ;  /* 0x0024f81401007387 */ /* 0x0101e80000100a00 */
        /* <DEDUP_REMOVED lines=24> */
[----:B------:R-:W-:Y:S02]  /*ad030*/  LOP3.LUT P4, RZ, R6, 0x1000, RZ, 0xc0, !PT ;  /* 0x0000100006ff7812 */ /* 0x000fe4000788c0ff */
[----:B0-----:R-:W-:Y:S01]  /*ad040*/  PRMT R4, R7, 0x7772, RZ ;  /* 0x0000777207047816 */ /* 0x001fe200000000ff */
[----:B------:R-:W2:Y:S10]  /*ad050*/  LDL.LU.64 R20, [R1+0x24e0] ;  /* 0x0024e00001147983 */ /* 0x000eb40000300a00 */
[----:B---3--:R0:W-:Y:S04]  /*ad060*/  @P4 STG.E.U8 desc[UR32][R14.64], R4 ;  /* 0x000000040e004986 */ /* 0x0081e8000c101120 */
[----:B0-----:R-:W3:Y:S01]  /*ad070*/  LDL.LU.64 R14, [R1+0x24d8] ;  /* 0x0024d800010e7983 */ /* 0x001ee20000300a00 */
[----:B------:R-:W-:-:S02]  /*ad080*/  LOP3.LUT P5, RZ, R22, 0x4000, RZ, 0xc0, !PT ;  /* 0x0000400016ff7812 */ /* 0x000fc400078ac0ff */
[C---:B------:R-:W-:Y:S02]  /*ad090*/  LOP3.LUT P6, RZ, R22.reuse, 0x2000, RZ, 0xc0, !PT ;  /* 0x0000200016ff7812 */ /* 0x040fe400078cc0ff */
[----:B------:R-:W-:Y:S02]  /*ad0a0*/  PRMT R4, R7, 0x7773, RZ ;  /* 0x0000777307047816 */ /* 0x000fe400000000ff */
[C---:B------:R-:W-:Y:S02]  /*ad0b0*/  LOP3.LUT P0, RZ, R22.reuse, 0x1000, RZ, 0xc0, !PT ;  /* 0x0000100016ff7812 */ /* 0x040fe4000780c0ff */
[----:B------:R-:W-:-:S05]  /*ad0c0*/  LOP3.LUT P1, RZ, R22, 0x800, RZ, 0xc0, !PT ;  /* 0x0000080016ff7812 */ /* 0x000fca000782c0ff */
[----:B----4-:R3:W-:Y:S01]  /*ad0d0*/  @P5 STG.E.U8 desc[UR32][R24.64], R4 ;  /* 0x0000000418005986 */ /* 0x0107e2000c101120 */
[C---:B------:R-:W-:Y:S02]  /*ad0e0*/  LOP3.LUT P2, RZ, R22.reuse, 0x400, RZ, 0xc0, !PT ;  /* 0x0000040016ff7812 */ /* 0x040fe4000784c0ff */
[----:B------:R-:W-:Y:S02]  /*ad0f0*/  LOP3.LUT P3, RZ, R22, 0x200, RZ, 0xc0, !PT ;  /* 0x0000020016ff7812 */ /* 0x000fe4000786c0ff */
[----:B---3--:R-:W-:-:S05]  /*ad100*/  PRMT R4, R14, 0x7772, RZ ;  /* 0x000077720e047816 */ /* 0x008fca00000000ff */
[----:B------:R0:W-:Y:S02]  /*ad110*/  @P6 STG.E.U8 desc[UR32][R26.64], R4 ;  /* 0x000000041a006986 */ /* 0x0001e4000c101120 */
[----:B0-----:R-:W-:-:S05]  /*ad120*/  PRMT R4, R14, 0x7773, RZ ;  /* 0x000077730e047816 */ /* 0x001fca00000000ff */
[----:B------:R0:W-:Y:S02]  /*ad130*/  @P0 STG.E.U8 desc[UR32][R16.64], R4 ;  /* 0x0000000410000986 */ /* 0x0001e4000c101120 */
[----:B0-----:R-:W-:-:S05]  /*ad140*/  PRMT R4, R15, 0x7772, RZ ;  /* 0x000077720f047816 */ /* 0x001fca00000000ff */
[----:B------:R0:W-:Y:S02]  /*ad150*/  @P1 STG.E.U8 desc[UR32][R2.64], R4 ;  /* 0x0000000402001986 */ /* 0x0001e4000c101120 */
[----:B0-----:R-:W-:-:S05]  /*ad160*/  PRMT R4, R15, 0x7773, RZ ;  /* 0x000077730f047816 */ /* 0x001fca00000000ff */
[----:B------:R2:W-:Y:S02]  /*ad170*/  @P2 STG.E.U8 desc[UR32][R10.64], R4 ;  /* 0x000000040a002986 */ /* 0x0005e4000c101120 */
[----:B--2---:R-:W-:-:S05]  /*ad180*/  PRMT R4, R20, 0x7772, RZ ;  /* 0x0000777214047816 */ /* 0x004fca00000000ff */
[----:B------:R0:W-:Y:S04]  /*ad190*/  @P3 STG.E.U8 desc[UR32][R8.64], R4 ;  /* 0x0000000408003986 */ /* 0x0001e8000c101120 */
[----:B0-----:R-:W2:Y:S04]  /*ad1a0*/  LDL.LU.64 R8, [R1+0xd38] ;  /* 0x000d380001087983 */ /* 0x001ea80000300a00 */
[----:B------:R-:W3:Y:S04]  /*ad1b0*/  LDL.LU.64 R14, [R1+0xd40] ;  /* 0x000d4000010e7983 */ /* 0x000ee80000300a00 */
[----:B------:R-:W4:Y:S04]  /*ad1c0*/  LDL.LU.64 R10, [R1+0xd48] ;  /* 0x000d4800010a7983 */ /* 0x000f280000300a00 */
[----:B------:R-:W4:Y:S01]  /*ad1d0*/  LDL.LU.64 R2, [R1+0xd50] ;  /* 0x000d500001027983 */ /* 0x000f220000300a00 */
[----:B------:R-:W-:-:S02]  /*ad1e0*/  LOP3.LUT P6, RZ, R22, 0x100, RZ, 0xc0, !PT ;  /* 0x0000010016ff7812 */ /* 0x000fc400078cc0ff */
[----:B------:R-:W-:Y:S01]  /*ad1f0*/  LOP3.LUT P3, RZ, R22, 0x80, RZ, 0xc0, !PT ;  /* 0x0000008016ff7812 */ /* 0x000fe2000786c0ff */
[----:B------:R-:W4:Y:S01]  /*ad200*/  LDL.LU.64 R26, [R1+0xd58] ;  /* 0x000d5800011a7983 */ /* 0x000f220000300a00 */
[----:B------:R-:W-:Y:S02]  /*ad210*/  PRMT R4, R20, 0x7773, RZ ;  /* 0x0000777314047816 */ /* 0x000fe400000000ff */
[C---:B------:R-:W-:Y:S01]  /*ad220*/  LOP3.LUT P0, RZ, R22.reuse, 0x40, RZ, 0xc0, !PT ;  /* 0x0000004016ff7812 */ /* 0x040fe2000780c0ff */
[----:B------:R-:W4:Y:S01]  /*ad230*/  LDL.LU.64 R16, [R1+0xd60] ;  /* 0x000d600001107983 */ /* 0x000f220000300a00 */
[----:B------:R-:W-:-:S05]  /*ad240*/  LOP3.LUT P1, RZ, R22, 0x20, RZ, 0xc0, !PT ;  /* 0x0000002016ff7812 */ /* 0x000fca000782c0ff */
[----:B--2---:R0:W-:Y:S02]  /*ad250*/  @P6 STG.E.U8 desc[UR32][R8.64], R4 ;  /* 0x0000000408006986 */ /* 0x0041e4000c101120 */
[C---:B0-----:R-:W-:Y:S02]  /*ad260*/  PRMT R4, R18.reuse, 0x7772, RZ ;  /* 0x0000777212047816 */ /* 0x041fe400000000ff */
[----:B------:R-:W2:Y:S04]  /*ad270*/  LDL.LU.64 R8, [R1+0xd68] ;  /* 0x000d680001087983 */ /* 0x000ea80000300a00 */
[----:B---3--:R0:W-:Y:S04]  /*ad280*/  @P3 STG.E.U8 desc[UR32][R14.64], R4 ;  /* 0x000000040e003986 */ /* 0x0081e8000c101120 */
[----:B------:R-:W3:Y:S01]  /*ad290*/  LDL.LU R20, [R1+0x160] ;  /* 0x0001600001147983 */ /* 0x000ee20000300800 */
[----:B0-----:R-:W-:-:S03]  /*ad2a0*/  PRMT R4, R18, 0x7773, RZ ;  /* 0x0000777312047816 */ /* 0x001fc600000000ff */
[----:B------:R-:W3:Y:S04]  /*ad2b0*/  LDL.LU.64 R14, [R1+0xd70] ;  /* 0x000d7000010e7983 */ /* 0x000ee80000300a00 */
[----:B----4-:R0:W-:Y:S04]  /*ad2c0*/  @P0 STG.E.U8 desc[UR32][R10.64], R4 ;  /* 0x000000040a000986 */ /* 0x0101e8000c101120 */
[----:B------:R-:W4:Y:S01]  /*ad2d0*/  LDL.LU R7, [R1+0x164] ;  /* 0x0001640001077983 */ /* 0x000f220000300800 */
[----:B0-----:R-:W-:-:S03]  /*ad2e0*/  PRMT R4, R29, 0x7772, RZ ;  /* 0x000077721d047816 */ /* 0x001fc600000000ff */
[----:B------:R-:W4:Y:S04]  /*ad2f0*/  LDL.LU.64 R10, [R1+0xd78] ;  /* 0x000d7800010a7983 */ /* 0x000f280000300a00 */
[----:B------:R-:W4:Y:S04]  /*ad300*/  LDL.LU R5, [R1+0x168] ;  /* 0x0001680001057983 */ /* 0x000f280000300800 */
        /* <DEDUP_REMOVED lines=22> */
[C---:B------:R-:W-:Y:S02]  /*ad470*/  LOP3.LUT P4, RZ, R22.reuse, 0x4, RZ, 0xc0, !PT ;  /* 0x0000000416ff7812 */ /* 0x040fe4000788c0ff */
[----:B------:R-:W-:Y:S02]  /*ad480*/  LOP3.LUT P2, RZ, R22, 0x10, RZ, 0xc0, !PT ;  /* 0x0000001016ff7812 */ /* 0x000fe4000784c0ff */
[----:B------:R-:W-:Y:S02]  /*ad490*/  LOP3.LUT R6, R6, 0xfffff7ff, RZ, 0xc0, !PT ;  /* 0xfffff7ff06067812 */ /* 0x000fe400078ec0ff */
[----:B------:R-:W-:-:S07]  /*ad4a0*/  PRMT R4, R29, 0x7773, RZ ;  /* 0x000077731d047816 */ /* 0x000fce00000000ff */
[----:B------:R-:W-:Y:S02]  /*ad4b0*/  @P4 LOP3.LUT R6, R6, 0x800, RZ, 0xfc, !PT ;  /* 0x0000080006064812 */ /* 0x000fe400078efcff */
[----:B------:R-:W-:Y:S01]  /*ad4c0*/  LOP3.LUT P4, RZ, R22, 0x8, RZ, 0xc0, !PT ;  /* 0x0000000816ff7812 */ /* 0x000fe2000788c0ff */
[----:B------:R0:W-:Y:S04]  /*ad4d0*/  @P2 STG.E.U8 desc[UR32][R26.64], R4 ;  /* 0x000000041a002986 */ /* 0x0001e8000c101120 */
[----:B------:R-:W2:Y:S04]  /*ad4e0*/  LDL.LU.64 R22, [R1+0xd90] ;  /* 0x000d900001167983 */ /* 0x000ea80000300a00 */
[----:B------:R-:W2:Y:S01]  /*ad4f0*/  LDL.LU R18, [R1+0x16c] ;  /* 0x00016c0001127983 */ /* 0x000ea20000300800 */
[----:B0-----:R-:W-:-:S03]  /*ad500*/  PRMT R4, R12, 0x7772, RZ ;  /* 0x000077720c047816 */ /* 0x001fc600000000ff */
[----:B------:R-:W2:Y:S04]  /*ad510*/  LDL.LU.64 R24, [R1+0xd98] ;  /* 0x000d980001187983 */ /* 0x000ea80000300a00 */
[----:B------:R0:W-:Y:S01]  /*ad520*/  @P4 STG.E.U8 desc[UR32][R16.64], R4 ;  /* 0x0000000410004986 */ /* 0x0001e2000c101120 */
[----:B------:R-:W-:-:S03]  /*ad530*/  LOP3.LUT P4, RZ, R6, 0x800, RZ, 0xc0, !PT ;  /* 0x0000080006ff7812 */ /* 0x000fc6000788c0ff */
[----:B------:R-:W2:Y:S04]  /*ad540*/  LDL.LU.64 R28, [R1+0xda0] ;  /* 0x000da000011c7983 */ /* 0x000ea80000300a00 */
[----:B------:R-:W2:Y:S01]  /*ad550*/  LDL.LU.64 R26, [R1+0xda8] ;  /* 0x000da800011a7983 */ /* 0x000ea20000300a00 */
[----:B0-----:R-:W-:-:S03]  /*ad560*/  IMAD.MOV.U32 R4, RZ, RZ, R12 ;  /* 0x000000ffff047224 */ /* 0x001fc600078e000c */
[----:B------:R-:W2:Y:S02]  /*ad570*/  LDL.LU.64 R16, [R1+0xdb0] ;  /* 0x000db00001107983 */ /* 0x000ea40000300a00 */
[----:B------:R-:W-:Y:S02]  /*ad580*/  PRMT R4, R4, 0x7773, RZ ;  /* 0x0000777304047816 */ /* 0x000fe400000000ff */
[----:B------:R-:W2:Y:S04]  /*ad590*/  LDL.LU R12, [R1+0x150] ;  /* 0x00015000010c7983 */ /* 0x000ea80000300800 */
[----:B------:R0:W-:Y:S01]  /*ad5a0*/  @P4 STG.E.U8 desc[UR32][R8.64], R4 ;  /* 0x0000000408004986 */ /* 0x0001e2000c101120 */
[C---:B------:R-:W-:Y:S02]  /*ad5b0*/  LOP3.LUT P4, RZ, R6.reuse, 0x400, RZ, 0xc0, !PT ;  /* 0x0000040006ff7812 */ /* 0x040fe4000788c0ff */
[----:B0-----:R-:W-:Y:S01]  /*ad5c0*/  PRMT R4, R13, 0x7772, RZ ;  /* 0x000077720d047816 */ /* 0x001fe200000000ff */
[----:B------:R-:W2:Y:S10]  /*ad5d0*/  LDL.LU.64 R8, [R1+0xdb8] ;  /* 0x000db80001087983 */ /* 0x000eb40000300a00 */
[----:B---3--:R0:W-:Y:S01]  /*ad5e0*/  @P4 STG.E.U8 desc[UR32][R14.64], R4 ;  /* 0x000000040e004986 */ /* 0x0081e2000c101120 */
[----:B------:R-:W-:-:S02]  /*ad5f0*/  LOP3.LUT P4, RZ, R6, 0x200, RZ, 0xc0, !PT ;  /* 0x0000020006ff7812 */ /* 0x000fc4000788c0ff */
[----:B0-----:R-:W-:Y:S01]  /*ad600*/  PRMT R4, R13, 0x7773, RZ ;  /* 0x000077730d047816 */ /* 0x001fe200000000ff */
[----:B------:R-:W3:Y:S10]  /*ad610*/  LDL.LU.64 R14, [R1+0xdc0] ;  /* 0x000dc000010e7983 */ /* 0x000ef40000300a00 */
[----:B----4-:R0:W-:Y:S01]  /*ad620*/  @P4 STG.E.U8 desc[UR32][R10.64], R4 ;  /* 0x000000040a004986 */ /* 0x0101e2000c101120 */
[----:B------:R-:W-:-:S02]  /*ad630*/  LOP3.LUT P4, RZ, R6, 0x100, RZ, 0xc0, !PT ;  /* 0x0000010006ff7812 */ /* 0x000fc4000788c0ff */
[----:B0-----:R-:W-:Y:S01]  /*ad640*/  PRMT R4, R20, 0x7770, RZ ;  /* 0x0000777014047816 */ /* 0x001fe200000000ff */
[----:B------:R-:W4:Y:S10]  /*ad650*/  LDL.LU.64 R10, [R1+0xdc8] ;  /* 0x000dc800010a7983 */ /* 0x000f340000300a00 */
[----:B--2---:R0:W-:Y:S04]  /*ad660*/  @P4 STG.E.U8 desc[UR32][R2.64], R4 ;  /* 0x0000000402004986 */ /* 0x0041e8000c101120 */
[----:B0-----:R-:W2:Y:S01]  /*ad670*/  LDL.LU.64 R2, [R1+0x24d0] ;  /* 0x0024d00001027983 */ /* 0x001ea20000300a00 */
[----:B------:R-:W-:-:S02]  /*ad680*/  LOP3.LUT P4, RZ, R6, 0x80, RZ, 0xc0, !PT ;  /* 0x0000008006ff7812 */ /* 0x000fc4000788c0ff */
[----:B------:R-:W-:Y:S02]  /*ad690*/  PRMT R4, R20, 0x7771, RZ ;  /* 0x0000777114047816 */ /* 0x000fe400000000ff */
[C---:B------:R-:W-:Y:S02]  /*ad6a0*/  LOP3.LUT P5, RZ, R21.reuse, 0x8000000, RZ, 0xc0, !PT ;  /* 0x0800000015ff7812 */ /* 0x040fe400078ac0ff */
[C---:B------:R-:W-:Y:S02]  /*ad6b0*/  LOP3.LUT P6, RZ, R21.reuse, 0x4000000, RZ, 0xc0, !PT ;  /* 0x0400000015ff7812 */ /* 0x040fe400078cc0ff */
[C---:B------:R-:W-:Y:S02]  /*ad6c0*/  LOP3.LUT P3, RZ, R21.reuse, 0x2000000, RZ, 0xc0, !PT ;  /* 0x0200000015ff7812 */ /* 0x040fe4000786c0ff */
[C---:B------:R-:W-:Y:S02]  /*ad6d0*/  LOP3.LUT P0, RZ, R21.reuse, 0x1000000, RZ, 0xc0, !PT ;  /* 0x0100000015ff7812 */ /* 0x040fe4000780c0ff */
[----:B------:R-:W-:-:S02]  /*ad6e0*/  LOP3.LUT P1, RZ, R21, 0x800000, RZ, 0xc0, !PT ;  /* 0x0080000015ff7812 */ /* 0x000fc4000782c0ff */
[----:B------:R-:W-:Y:S01]  /*ad6f0*/  LOP3.LUT P2, RZ, R21, 0x400000, RZ, 0xc0, !PT ;  /* 0x0040000015ff7812 */ /* 0x000fe2000784c0ff */
[----:B--2---:R0:W-:Y:S01]  /*ad700*/  @P4 STG.E.U8 desc[UR32][R2.64], R4 ;  /* 0x0000000402004986 */ /* 0x0041e2000c101120 */
[C---:B------:R-:W-:Y:S02]  /*ad710*/  LOP3.LUT P4, RZ, R6.reuse, 0x40, RZ, 0xc0, !PT ;  /* 0x0000004006ff7812 */ /* 0x040fe4000788c0ff */
[----:B0-----:R-:W-:Y:S01]  /*ad720*/  PRMT R4, R7, 0x7770, RZ ;  /* 0x0000777007047816 */ /* 0x001fe200000000ff */
[----:B------:R-:W2:Y:S10]  /*ad730*/  LDL.LU.64 R2, [R1+0x24c8] ;  /* 0x0024c80001027983 */ /* 0x000eb40000300a00 */
[----:B------:R0:W-:Y:S01]  /*ad740*/  @P4 STG.E.U8 desc[UR32][R22.64], R4 ;  /* 0x0000000416004986 */ /* 0x0001e2000c101120 */
[----:B------:R-:W-:-:S02]  /*ad750*/  LOP3.LUT P4, RZ, R6, 0x20, RZ, 0xc0, !PT ;  /* 0x0000002006ff7812 */ /* 0x000fc4000788c0ff */
[----:B0-----:R-:W-:-:S11]  /*ad760*/  PRMT R4, R7, 0x7771, RZ ;  /* 0x0000777107047816 */ /* 0x001fd600000000ff */
[----:B------:R0:W-:Y:S02]  /*ad770*/  @P4 STG.E.U8 desc[UR32][R24.64], R4 ;  /* 0x0000000418004986 */ /* 0x0001e4000c101120 */
[----:B0-----:R-:W-:-:S05]  /*ad780*/  PRMT R4, R5, 0x7770, RZ ;  /* 0x0000777005047816 */ /* 0x001fca00000000ff */
[----:B------:R0:W-:Y:S02]  /*ad790*/  @P5 STG.E.U8 desc[UR32][R28.64], R4 ;  /* 0x000000041c005986 */ /* 0x0001e4000c101120 */
[----:B0-----:R-:W-:-:S05]  /*ad7a0*/  PRMT R4, R5, 0x7771, RZ ;  /* 0x0000777105047816 */ /* 0x001fca00000000ff */
[----:B------:R0:W-:Y:S02]  /*ad7b0*/  @P6 STG.E.U8 desc[UR32][R26.64], R4 ;  /* 0x000000041a006986 */ /* 0x0001e4000c101120 */
[----:B0-----:R-:W-:-:S05]  /*ad7c0*/  PRMT R4, R18, 0x7770, RZ ;  /* 0x0000777012047816 */ /* 0x001fca00000000ff */
[----:B------:R0:W-:Y:S04]  /*ad7d0*/  @P3 STG.E.U8 desc[UR32][R16.64], R4 ;  /* 0x0000000410003986 */ /* 0x0001e8000c101120 */
[----:B------:R-:W-:Y:S01]  /*ad7e0*/  STL.64 [R1+0x24b8], R18 ;  /* 0x0024b81201007387 */ /* 0x000fe20000100a00 */
[----:B0-----:R-:W-:-:S05]  /*ad7f0*/  PRMT R4, R18, 0x7771, RZ ;  /* 0x0000777112047816 */ /* 0x001fca00000000ff */
[----:B------:R0:W-:Y:S02]  /*ad800*/  @P0 STG.E.U8 desc[UR32][R8.64], R4 ;  /* 0x0000000408000986 */ /* 0x0001e4000c101120 */
[C---:B0-----:R-:W-:Y:S02]  /*ad810*/  PRMT R4, R12.reuse, 0x7770, RZ ;  /* 0x000077700c047816 */ /* 0x041fe400000000ff */
[----:B------:R-:W2:Y:S04]  /*ad820*/  LDL.LU R8, [R1+0x154] ;  /* 0x0001540001087983 */ /* 0x000ea80000300800 */
[----:B---3--:R0:W-:Y:S04]  /*ad830*/  @P1 STG.E.U8 desc[UR32][R14.64], R4 ;  /* 0x000000040e001986 */ /* 0x0081e8000c101120 */
[----:B------:R-:W3:Y:S04]  /*ad840*/  LDL.LU R13, [R1+0x158] ;  /* 0x00015800010d7983 */ /* 0x000ee80000300800 */
[----:B0-----:R-:W3:Y:S01]  /*ad850*/  LDL.LU.64 R14, [R1+0xdd0] ;  /* 0x000dd000010e7983 */ /* 0x001ee20000300a00 */
[----:B------:R-:W-:-:S05]  /*ad860*/  PRMT R4, R12, 0x7771, RZ ;  /* 0x000077710c047816 */ /* 0x000fca00000000ff */
[----:B----4-:R0:W-:Y:S04]  /*ad870*/  @P2 STG.E.U8 desc[UR32][R10.64], R4 ;  /* 0x000000040a002986 */ /* 0x0101e8000c101120 */
[----:B0-----:R-:W4:Y:S04]  /*ad880*/  LDL.LU.64 R10, [R1+0xdd8] ;  /* 0x000dd800010a7983 */ /* 0x001f280000300a00 */
[----:B------:R-:W4:Y:S04]  /*ad890*/  LDL.LU.64 R18, [R1+0xde0] ;  /* 0x000de00001127983 */ /* 0x000f280000300a00 */
[----:B------:R-:W4:Y:S01]  /*ad8a0*/  LDL.LU.64 R22, [R1+0xde8] ;  /* 0x000de80001167983 */ /* 0x000f220000300a00 */
[----:B------:R-:W-:-:S03]  /*ad8b0*/  IMAD.MOV.U32 R9, RZ, RZ, R0 ;  /* 0x000000ffff097224 */ /* 0x000fc600078e0000 */
[----:B------:R-:W4:Y:S04]  /*ad8c0*/  LDL.LU.64 R24, [R1+0xdf0] ;  /* 0x000df00001187983 */ /* 0x000f280000300a00 */
[----:B------:R-:W4:Y:S04]  /*ad8d0*/  LDL.LU.64 R28, [R1+0xdf8] ;  /* 0x000df800011c7983 */ /* 0x000f280000300a00 */
[----:B------:R-:W4:Y:S04]  /*ad8e0*/  LDL.LU.64 R26, [R1+0xe00] ;  /* 0x000e0000011a7983 */ /* 0x000f280000300a00 */
[----:B------:R-:W4:Y:S04]  /*ad8f0*/  LDL.LU.64 R16, [R1+0xe08] ;  /* 0x000e080001107983 */ /* 0x000f280000300a00 */
[----:B------:R-:W4:Y:S01]  /*ad900*/  LDL.LU R0, [R1+0x15c] ;  /* 0x00015c0001007983 */ /* 0x000f220000300800 */
[----:B------:R-:W-:-:S02]  /*ad910*/  LOP3.LUT P3, RZ, R21, 0x200000, RZ, 0xc0, !PT ;  /* 0x0020000015ff7812 */ /* 0x000fc4000786c0ff */
[C---:B------:R-:W-:Y:S02]  /*ad920*/  LOP3.LUT P5, RZ, R21.reuse, 0x100000, RZ, 0xc0, !PT ;  /* 0x0010000015ff7812 */ /* 0x040fe400078ac0ff */
[C---:B------:R-:W-:Y:S02]  /*ad930*/  LOP3.LUT P6, RZ, R21.reuse, 0x80000, RZ, 0xc0, !PT ;  /* 0x0008000015ff7812 */ /* 0x040fe400078cc0ff */
[C---:B------:R-:W-:Y:S02]  /*ad940*/  LOP3.LUT P2, RZ, R21.reuse, 0x200, RZ, 0xc0, !PT ;  /* 0x0000020015ff7812 */ /* 0x040fe4000784c0ff */
[----:B------:R-:W-:Y:S02]  /*ad950*/  LOP3.LUT P0, RZ, R21, 0x10000, RZ, 0xc0, !PT ;  /* 0x0001000015ff7812 */ /* 0x000fe4000780c0ff */
[----:B------:R-:W-:-:S11]  /*ad960*/  LOP3.LUT R6, R6, 0xffffffef, RZ, 0xc0, !PT ;  /* 0xffffffef06067812 */ /* 0x000fd600078ec0ff */
[----:B------:R-:W-:Y:S02]  /*ad970*/  @P0 LOP3.LUT R6, R6, 0x10, RZ, 0xfc, !PT ;  /* 0x0000001006060812 */ /* 0x000fe400078efcff */
[----:B--2---:R-:W-:-:S05]  /*ad980*/  PRMT R4, R8, 0x7770, RZ ;  /* 0x0000777008047816 */ /* 0x004fca00000000ff */
[----:B---3--:R0:W-:Y:S04]  /*ad990*/  @P3 STG.E.U8 desc[UR32][R14.64], R4 ;  /* 0x000000040e003986 */ /* 0x0081e8000c101120 */
[----:B0-----:R-:W2:Y:S01]  /*ad9a0*/  LDL.LU.64 R14, [R1+0xe10] ;  /* 0x000e1000010e7983 */ /* 0x001ea20000300a00 */
[----:B------:R-:W-:-:S05]  /*ad9b0*/  PRMT R4, R8, 0x7771, RZ ;  /* 0x0000777108047816 */ /* 0x000fca00000000ff */
[----:B----4-:R0:W-:Y:S04]  /*ad9c0*/  @P5 STG.E.U8 desc[UR32][R10.64], R4 ;  /* 0x000000040a005986 */ /* 0x0101e8000c101120 */
[----:B0-----:R-:W3:Y:S01]  /*ad9d0*/  LDL.LU.64 R10, [R1+0xe18] ;  /* 0x000e1800010a7983 */ /* 0x001ee20000300a00 */
[----:B------:R-:W-:-:S05]  /*ad9e0*/  PRMT R4, R13, 0x7770, RZ ;  /* 0x000077700d047816 */ /* 0x000fca00000000ff */
[----:B------:R0:W-:Y:S04]  /*ad9f0*/  @P6 STG.E.U8 desc[UR32][R18.64], R4 ;  /* 0x0000000412006986 */ /* 0x0001e8000c101120 */
[----:B0-----:R-:W4:Y:S01]  /*ada00*/  LDL.LU.64 R18, [R1+0xe20] ;  /* 0x000e200001127983 */ /* 0x001f220000300a00 */
        /* <DEDUP_REMOVED lines=10> */
[C---:B------:R-:W-:Y:S02]  /*adab0*/  LOP3.LUT P4, RZ, R21.reuse, 0x40000, RZ, 0xc0, !PT ;  /* 0x0004000015ff7812 */ /* 0x040fe4000788c0ff */
[----:B------:R-:W-:-:S07]  /*adac0*/  LOP3.LUT P0, RZ, R21, 0x20000, RZ, 0xc0, !PT ;  /* 0x0002000015ff7812 */ /* 0x000fce000780c0ff */
[----:B------:R-:W-:Y:S02]  /*adad0*/  @P2 LOP3.LUT R6, R6, 0x4, RZ, 0xfc, !PT ;  /* 0x0000000406062812 */ /* 0x000fe400078efcff */
[----:B------:R-:W-:Y:S02]  /*adae0*/  LOP3.LUT P2, RZ, R21, 0x2000, RZ, 0xc0, !PT ;  /* 0x0000200015ff7812 */ /* 0x000fe4000784c0ff */
[----:B------:R-:W-:Y:S02]  /*adaf0*/  PRMT R4, R13, 0x7771, RZ ;  /* 0x000077710d047816 */ /* 0x000fe400000000ff */
[----:B------:R-:W-:-:S03]  /*adb00*/  LOP3.LUT R6, R6, 0xfffffff7, RZ, 0xc0, !PT ;  /* 0xfffffff706067812 */ /* 0x000fc600078ec0ff */
[----:B------:R0:W-:Y:S06]  /*adb10*/  @P4 STG.E.U8 desc[UR32][R22.64], R4 ;  /* 0x0000000416004986 */ /* 0x0001ec000c101120 */
[----:B------:R-:W-:Y:S02]  /*adb20*/  @P2 LOP3.LUT R6, R6, 0x8, RZ, 0xfc, !PT ;  /* 0x0000000806062812 */ /* 0x000fe400078efcff */
[----:B0-----:R-:W-:Y:S01]  /*adb30*/  PRMT R4, R0, 0x7770, RZ ;  /* 0x0000777000047816 */ /* 0x001fe200000000ff */
[----:B------:R-:W4:Y:S04]  /*adb40*/  LDL.LU.64 R22, [R1+0xe38] ;  /* 0x000e380001167983 */ /* 0x000f280000300a00 */
[----:B------:R0:W-:Y:S01]  /*adb50*/  @P0 STG.E.U8 desc[UR32][R24.64], R4 ;  /* 0x0000000418000986 */ /* 0x0001e2000c101120 */
[----:B------:R-:W-:-:S02]  /*adb60*/  LOP3.LUT P0, RZ, R6, 0x10, RZ, 0xc0, !PT ;  /* 0x0000001006ff7812 */ /* 0x000fc4000780c0ff */
[C---:B------:R-:W-:Y:S02]  /*adb70*/  LOP3.LUT P1, RZ, R21.reuse, 0x8000, RZ, 0xc0, !PT ;  /* 0x0000800015ff7812 */ /* 0x040fe4000782c0ff */
[----:B------:R-:W-:Y:S02]  /*adb80*/  LOP3.LUT P2, RZ, R21, 0x4000, RZ, 0xc0, !PT ;  /* 0x0000400015ff7812 */ /* 0x000fe4000784c0ff */
[----:B0-----:R-:W-:Y:S01]  /*adb90*/  PRMT R4, R0, 0x7771, RZ ;  /* 0x0000777100047816 */ /* 0x001fe200000000ff */
[----:B------:R-:W4:Y:S06]  /*adba0*/  LDL.LU.64 R24, [R1+0xe40] ;  /* 0x000e400001187983 */ /* 0x000f2c0000300a00 */
[----:B------:R0:W-:Y:S02]  /*adbb0*/  @P0 STG.E.U8 desc[UR32][R28.64], R4 ;  /* 0x000000041c000986 */ /* 0x0001e4000c101120 */
[----:B0-----:R-:W-:-:S02]  /*adbc0*/  PRMT R4, R20, 0x7772, RZ ;  /* 0x0000777214047816 */ /* 0x001fc400000000ff */
[----:B------:R-:W4:Y:S04]  /*adbd0*/  LDL.LU.64 R28, [R1+0xe50] ;  /* 0x000e5000011c7983 */ /* 0x000f280000300a00 */
[----:B------:R0:W-:Y:S02]  /*adbe0*/  @P1 STG.E.U8 desc[UR32][R26.64], R4 ;  /* 0x000000041a001986 */ /* 0x0001e4000c101120 */
[----:B0-----:R-:W-:Y:S02]  /*adbf0*/  PRMT R4, R20, 0x7773, RZ ;  /* 0x0000777314047816 */ /* 0x001fe400000000ff */
[----:B------:R-:W4:Y:S04]  /*adc00*/  LDL.LU.64 R26, [R1+0xe58] ;  /* 0x000e5800011a7983 */ /* 0x000f280000300a00 */
[----:B------:R0:W-:Y:S01]  /*adc10*/  @P2 STG.E.U8 desc[UR32][R16.64], R4 ;  /* 0x0000000410002986 */ /* 0x0001e2000c101120 */
[----:B------:R-:W-:-:S03]  /*adc20*/  LOP3.LUT P2, RZ, R6, 0x8, RZ, 0xc0, !PT ;  /* 0x0000000806ff7812 */ /* 0x000fc6000784c0ff */
[----:B------:R-:W4:Y:S01]  /*adc30*/  LDL.LU R20, [R1+0x24c0] ;  /* 0x0024c00001147983 */ /* 0x000f220000300800 */
[----:B0-----:R-:W-:-:S03]  /*adc40*/  PRMT R4, R7, 0x7772, RZ ;  /* 0x0000777207047816 */ /* 0x001fc600000000ff */
[----:B------:R-:W4:Y:S06]  /*adc50*/  LDL.LU.64 R16, [R1+0xe60] ;  /* 0x000e600001107983 */ /* 0x000f2c0000300a00 */
[----:B--2---:R0:W-:Y:S01]  /*adc60*/  @P2 STG.E.U8 desc[UR32][R14.64], R4 ;  /* 0x000000040e002986 */ /* 0x0041e2000c101120 */
        /* <DEDUP_REMOVED lines=8> */
[----:B------:R-:W-:-:S03]  /*adcf0*/  LOP3.LUT P2, RZ, R6, 0x1, RZ, 0xc0, !PT ;  /* 0x0000000106ff7812 */ /* 0x000fc6000784c0ff */
[----:B0-----:R-:W4:Y:S04]  /*add00*/  LDL.LU.64 R18, [R1+0x24b8] ;  /* 0x0024b80001127983 */ /* 0x001f280000300a00 */
[----:B------:R-:W2:Y:S01]  /*add10*/  LDL.LU.64 R6, [R1+0xe28] ;  /* 0x000e280001067983 */ /* 0x000ea20000300a00 */
[----:B------:R-:W-:Y:S02]  /*add20*/  PRMT R4, R5, 0x7773, RZ ;  /* 0x0000777305047816 */ /* 0x000fe400000000ff */
[C---:B------:R-:W-:Y:S02]  /*add30*/  LOP3.LUT P3, RZ, R21.reuse, 0x100, RZ, 0xc0, !PT ;  /* 0x0000010015ff7812 */ /* 0x040fe4000786c0ff */
[C---:B------:R-:W-:Y:S02]  /*add40*/  LOP3.LUT P5, RZ, R21.reuse, 0x80, RZ, 0xc0, !PT ;  /* 0x0000008015ff7812 */ /* 0x040fe400078ac0ff */
[----:B------:R-:W-:-:S02]  /*add50*/  LOP3.LUT P6, RZ, R21, 0x40, RZ, 0xc0, !PT ;  /* 0x0000004015ff7812 */ /* 0x000fc400078cc0ff */
[C---:B------:R-:W-:Y:S02]  /*add60*/  LOP3.LUT P4, RZ, R21.reuse, 0x20, RZ, 0xc0, !PT ;  /* 0x0000002015ff7812 */ /* 0x040fe4000788c0ff */
[C---:B------:R-:W-:Y:S02]  /*add70*/  LOP3.LUT P0, RZ, R21.reuse, 0x10, RZ, 0xc0, !PT ;  /* 0x0000001015ff7812 */ /* 0x040fe4000780c0ff */
[----:B------:R-:W-:Y:S02]  /*add80*/  LOP3.LUT P1, RZ, R21, 0x8, RZ, 0xc0, !PT ;  /* 0x0000000815ff7812 */ /* 0x000fe4000782c0ff */
[----:B------:R-:W-:Y:S01]  /*add90*/  PRMT R5, R8, 0x7773, RZ ;  /* 0x0000777308057816 */ /* 0x000fe200000000ff */
[----:B------:R0:W-:Y:S02]  /*adda0*/  STL.64 [R1+0x2440], R2 ;  /* 0x0024400201007387 */ /* 0x0001e40000100a00 */
[----:B0-----:R-:W-:Y:S02]  /*addb0*/  IMAD.MOV.U32 R3, RZ, RZ, R9 ;  /* 0x000000ffff037224 */ /* 0x001fe400078e0009 */
[----:B--2---:R4:W-:Y:S01]  /*addc0*/  @P2 STG.E.U8 desc[UR32][R6.64], R4 ;  /* 0x0000000406002986 */ /* 0x0049e2000c101120 */
[----:B------:R-:W-:-:S02]  /*addd0*/  LOP3.LUT P2, RZ, R2, 0x80000000, RZ, 0xc0, !PT ;  /* 0x8000000002ff7812 */ /* 0x000fc4000784c0ff */
[----:B----4-:R-:W-:-:S11]  /*adde0*/  PRMT R4, R18, 0x7772, RZ ;  /* 0x0000777212047816 */ /* 0x010fd600000000ff */
[----:B------:R0:W-:Y:S02]  /*addf0*/  @P2 STG.E.U8 desc[UR32][R22.64], R4 ;  /* 0x0000000416002986 */ /* 0x0001e4000c101120 */
[----:B0-----:R-:W-:Y:S02]  /*ade00*/  PRMT R4, R18, 0x7773, RZ ;  /* 0x0000777312047816 */ /* 0x001fe400000000ff */
[----:B------:R-:W2:Y:S04]  /*ade10*/  LDL.LU.64 R22, [R1+0xe70] ;  /* 0x000e700001167983 */ /* 0x000ea80000300a00 */
[----:B------:R0:W-:Y:S02]  /*ade20*/  @P3 STG.E.U8 desc[UR32][R24.64], R4 ;  /* 0x0000000418003986 */ /* 0x0001e4000c101120 */
[----:B0-----:R-:W-:-:S05]  /*ade30*/  PRMT R4, R12, 0x7772, RZ ;  /* 0x000077720c047816 */ /* 0x001fca00000000ff */
[----:B------:R0:W-:Y:S02]  /*ade40*/  @P5 STG.E.U8 desc[UR32][R28.64], R4 ;  /* 0x000000041c005986 */ /* 0x0001e4000c101120 */
[----:B0-----:R-:W-:-:S05]  /*ade50*/  PRMT R4, R12, 0x7773, RZ ;  /* 0x000077730c047816 */ /* 0x001fca00000000ff */
[----:B------:R0:W-:Y:S02]  /*ade60*/  @P6 STG.E.U8 desc[UR32][R26.64], R4 ;  /* 0x000000041a006986 */ /* 0x0001e4000c101120 */
[----:B0-----:R-:W-:Y:S02]  /*ade70*/  PRMT R4, R8, 0x7772, RZ ;  /* 0x0000777208047816 */ /* 0x001fe400000000ff */
[----:B------:R-:W4:Y:S04]  /*ade80*/  LDL.LU.64 R26, [R1+0xe78] ;  /* 0x000e7800011a7983 */ /* 0x000f280000300a00 */
[----:B------:R-:W-:Y:S04]  /*ade90*/  @P4 STG.E.U8 desc[UR32][R16.64], R4 ;  /* 0x0000000410004986 */ /* 0x000fe8000c101120 */
[----:B------:R0:W-:Y:S02]  /*adea0*/  @P0 STG.E.U8 desc[UR32][R14.64], R5 ;  /* 0x000000050e000986 */ /* 0x0001e4000c101120 */
[----:B0-----:R-:W-:-:S05]  /*adeb0*/  PRMT R5, R13, 0x7772, RZ ;  /* 0x000077720d057816 */ /* 0x001fca00000000ff */
[----:B---3--:R0:W-:Y:S01]  /*adec0*/  @P1 STG.E.U8 desc[UR32][R10.64], R5 ;  /* 0x000000050a001986 */ /* 0x0081e2000c101120 */
[C---:B------:R-:W-:Y:S02]  /*aded0*/  LOP3.LUT P1, RZ, R20.reuse, 0x400000, RZ, 0xc0, !PT ;  /* 0x0040000014ff7812 */ /* 0x040fe4000782c0ff */
[C---:B------:R-:W-:Y:S02]  /*adee0*/  LOP3.LUT P2, RZ, R21.reuse, 0x4, RZ, 0xc0, !PT ;  /* 0x0000000415ff7812 */ /* 0x040fe4000784c0ff */
[C---:B------:R-:W-:Y:S02]  /*adef0*/  LOP3.LUT P3, RZ, R21.reuse, 0x2, RZ, 0xc0, !PT ;  /* 0x0000000215ff7812 */ /* 0x040fe4000786c0ff */
[----:B0-----:R-:W-:Y:S02]  /*adf00*/  P2R R5, PR, RZ, 0x2 ;  /* 0x00000002ff057803 */ /* 0x001fe40000000000 */
[----:B------:R-:W-:Y:S02]  /*adf10*/  LOP3.LUT P1, RZ, R20, 0x800000, RZ, 0xc0, !PT ;  /* 0x0080000014ff7812 */ /* 0x000fe4000782c0ff */
[----:B------:R-:W-:-:S02]  /*adf20*/  LOP3.LUT P5, RZ, R21, 0x1, RZ, 0xc0, !PT ;  /* 0x0000000115ff7812 */ /* 0x000fc400078ac0ff */
[----:B------:R-:W-:Y:S01]  /*adf30*/  P2R R6, PR, RZ, 0x2 ;  /* 0x00000002ff067803 */ /* 0x000fe20000000000 */
[----:B------:R-:W3:Y:S01]  /*adf40*/  LDL R21, [R1+0xf4] ;  /* 0x0000f40001157983 */ /* 0x000ee20000100800 */
[----:B------:R-:W-:-:S03]  /*adf50*/  LOP3.LUT P1, RZ, R20, 0x1000000, RZ, 0xc0, !PT ;  /* 0x0100000014ff7812 */ /* 0x000fc6000782c0ff */
[----:B------:R-:W3:Y:S01]  /*adf60*/  LDL.LU.64 R14, [R1+0xe80] ;  /* 0x000e8000010e7983 */ /* 0x000ee20000300a00 */
[----:B------:R-:W-:-:S03]  /*adf70*/  P2R R7, PR, RZ, 0x2 ;  /* 0x00000002ff077803 */ /* 0x000fc60000000000 */
[----:B------:R-:W3:Y:S04]  /*adf80*/  LDL.LU.64 R24, [R1+0xe90] ;  /* 0x000e900001187983 */ /* 0x000ee80000300a00 */
[----:B------:R-:W3:Y:S04]  /*adf90*/  LDL.LU.64 R28, [R1+0xe98] ;  /* 0x000e9800011c7983 */ /* 0x000ee80000300a00 */
[----:B------:R-:W3:Y:S04]  /*adfa0*/  LDL.LU.64 R10, [R1+0xea0] ;  /* 0x000ea000010a7983 */ /* 0x000ee80000300a00 */
[----:B------:R-:W3:Y:S04]  /*adfb0*/  LDL.LU.64 R8, [R1+0xea8] ;  /* 0x000ea80001087983 */ /* 0x000ee80000300a00 */
[----:B------:R-:W3:Y:S04]  /*adfc0*/  LDL.LU R12, [R1+0xfc] ;  /* 0x0000fc00010c7983 */ /* 0x000ee80000300800 */
[----:B------:R0:W-:Y:S04]  /*adfd0*/  STL.64 [R1+0x24b0], R6 ;  /* 0x0024b00601007387 */ /* 0x0001e80000100a00 */
[----:B0-----:R-:W2:Y:S01]  /*adfe0*/  LDL.LU.64 R6, [R1+0xe68] ;  /* 0x000e680001067983 */ /* 0x001ea20000300a00 */
[----:B------:R-:W-:-:S02]  /*adff0*/  PRMT R18, R13, 0x7773, RZ ;  /* 0x000077730d127816 */ /* 0x000fc400000000ff */
[C---:B------:R-:W-:Y:S02]  /*ae000*/  LOP3.LUT P6, RZ, R20.reuse, 0x80000000, RZ, 0xc0, !PT ;  /* 0x8000000014ff7812 */ /* 0x040fe400078cc0ff */
[----:B------:R-:W-:-:S04]  /*ae010*/  LOP3.LUT P4, RZ, R20, 0x20000000, RZ, 0xc0, !PT ;  /* 0x2000000014ff7812 */ /* 0x000fc8000788c0ff */
[----:B------:R-:W-:Y:S02]  /*ae020*/  P2R R4, PR, RZ, 0x10 ;  /* 0x00000010ff047803 */ /* 0x000fe40000000000 */
[C---:B------:R-:W-:Y:S02]  /*ae030*/  LOP3.LUT P4, RZ, R20.reuse, 0x40000000, RZ, 0xc0, !PT ;  /* 0x4000000014ff7812 */ /* 0x040fe4000788c0ff */
[C---:B------:R-:W-:Y:S02]  /*ae040*/  LOP3.LUT P1, RZ, R20.reuse, 0x2000000, RZ, 0xc0, !PT ;  /* 0x0200000014ff7812 */ /* 0x040fe4000782c0ff */
[C---:B------:R-:W-:Y:S02]  /*ae050*/  LOP3.LUT P0, RZ, R20.reuse, 0x10000000, RZ, 0xc0, !PT ;  /* 0x1000000014ff7812 */ /* 0x040fe4000780c0ff */
[----:B------:R-:W-:Y:S02]  /*ae060*/  P2R R16, PR, RZ, 0x2 ;  /* 0x00000002ff107803 */ /* 0x000fe40000000000 */
[----:B------:R-:W-:-:S04]  /*ae070*/  LOP3.LUT P1, RZ, R20, 0x4000000, RZ, 0xc0, !PT ;  /* 0x0400000014ff7812 */ /* 0x000fc8000782c0ff */
[----:B------:R-:W-:Y:S02]  /*ae080*/  P2R R17, PR, RZ, 0x2 ;  /* 0x00000002ff117803 */ /* 0x000fe40000000000 */
[----:B------:R-:W-:Y:S01]  /*ae090*/  LOP3.LUT P1, RZ, R20, 0x8000000, RZ, 0xc0, !PT ;  /* 0x0800000014ff7812 */ /* 0x000fe2000782c0ff */
[----:B--2---:R0:W-:Y:S04]  /*ae0a0*/  @P2 STG.E.U8 desc[UR32][R6.64], R18 ;  /* 0x0000001206002986 */ /* 0x0041e8000c101120 */
[----:B0-----:R-:W2:Y:S01]  /*ae0b0*/  LDL.LU.64 R6, [R1+0xeb8] ;  /* 0x000eb80001067983 */ /* 0x001ea20000300a00 */
[----:B------:R-:W-:-:S03]  /*ae0c0*/  PRMT R18, R0, 0x7772, RZ ;  /* 0x0000777200127816 */ /* 0x000fc600000000ff */
[----:B------:R-:W2:Y:S04]  /*ae0d0*/  LDL.LU R13, [R1] ;  /* 0x00000000010d7983 */ /* 0x000ea80000300800 */
[----:B------:R0:W-:Y:S02]  /*ae0e0*/  @P3 STG.E.U8 desc[UR32][R22.64], R18 ;  /* 0x0000001216003986 */ /* 0x0001e4000c101120 */
[----:B0-----:R-:W-:-:S05]  /*ae0f0*/  PRMT R18, R0, 0x7773, RZ ;  /* 0x0000777300127816 */ /* 0x001fca00000000ff */
[----:B----4-:R0:W-:Y:S02]  /*ae100*/  @P5 STG.E.U8 desc[UR32][R26.64], R18 ;  /* 0x000000121a005986 */ /* 0x0101e4000c101120 */
[C---:B0-----:R-:W-:Y:S02]  /*ae110*/  PRMT R18, R19.reuse, 0x7770, RZ ;  /* 0x0000777013127816 */ /* 0x041fe400000000ff */
[----:B------:R-:W4:Y:S04]  /*ae120*/  LDL.LU.64 R26, [R1+0xec0] ;  /* 0x000ec000011a7983 */ /* 0x000f280000300a00 */
[----:B---3--:R0:W-:Y:S02]  /*ae130*/  @P6 STG.E.U8 desc[UR32][R14.64], R18 ;  /* 0x000000120e006986 */ /* 0x0081e4000c101120 */
[----:B0-----:R-:W-:-:S02]  /*ae140*/  PRMT R18, R19, 0x7771, RZ ;  /* 0x0000777113127816 */ /* 0x001fc400000000ff */
[----:B------:R-:W3:Y:S04]  /*ae150*/  LDL.LU.64 R14, [R1+0xed0] ;  /* 0x000ed000010e7983 */ /* 0x000ee80000300a00 */
[----:B------:R0:W-:Y:S01]  /*ae160*/  @P4 STG.E.U8 desc[UR32][R24.64], R18 ;  /* 0x0000001218004986 */ /* 0x0001e2000c101120 */
[----:B------:R-:W-:Y:S02]  /*ae170*/  ISETP.NE.AND P4, PT, R4, RZ, PT ;  /* 0x000000ff0400720c */ /* 0x000fe40003f85270 */
[C---:B------:R-:W-:Y:S01]  /*ae180*/  PRMT R4, R21.reuse, 0x7770, RZ ;  /* 0x0000777015047816 */ /* 0x040fe200000000ff */
[----:B------:R-:W3:Y:S04]  /*ae190*/  LDL.LU R0, [R1+0x4] ;  /* 0x0000040001007983 */ /* 0x000ee80000300800 */
[----:B------:R-:W3:Y:S04]  /*ae1a0*/  LDL.LU R22, [R1+0x8] ;  /* 0x0000080001167983 */ /* 0x000ee80000300800 */
[----:B0-----:R-:W3:Y:S04]  /*ae1b0*/  LDL.LU.64 R24, [R1+0xee8] ;  /* 0x000ee80001187983 */ /* 0x001ee80000300a00 */
[----:B------:R0:W-:Y:S02]  /*ae1c0*/  @P4 STG.E.U8 desc[UR32][R28.64], R4 ;  /* 0x000000041c004986 */ /* 0x0001e4000c101120 */
[----:B0-----:R-:W-:-:S05]  /*ae1d0*/  PRMT R4, R21, 0x7771, RZ ;  /* 0x0000777115047816 */ /* 0x001fca00000000ff */
[----:B------:R0:W-:Y:S02]  /*ae1e0*/  @P0 STG.E.U8 desc[UR32][R10.64], R4 ;  /* 0x000000040a000986 */ /* 0x0001e4000c101120 */
[----:B0-----:R-:W-:Y:S02]  /*ae1f0*/  PRMT R4, R3, 0x7770, RZ ;  /* 0x0000777003047816 */ /* 0x001fe400000000ff */
[----:B------:R-:W3:Y:S04]  /*ae200*/  LDL.LU.64 R10, [R1+0xef0] ;  /* 0x000ef000010a7983 */ /* 0x000ee80000300a00 */
[----:B------:R0:W-:Y:S01]  /*ae210*/  @P1 STG.E.U8 desc[UR32][R8.64], R4 ;  /* 0x0000000408001986 */ /* 0x0001e2000c101120 */
[----:B------:R-:W-:Y:S02]  /*ae220*/  ISETP.NE.AND P1, PT, R17, RZ, PT ;  /* 0x000000ff1100720c */ /* 0x000fe40003f25270 */
[----:B0-----:R-:W-:Y:S01]  /*ae230*/  PRMT R4, R3, 0x7771, RZ ;  /* 0x0000777103047816 */ /* 0x001fe200000000ff */
[----:B------:R-:W3:Y:S04]  /*ae240*/  LDL.LU.64 R8, [R1+0xef8] ;  /* 0x000ef80001087983 */ /* 0x000ee80000300a00 */
[----:B------:R-:W3:Y:S04]  /*ae250*/  LDL.LU.64 R28, [R1+0xec8] ;  /* 0x000ec800011c7983 */ /* 0x000ee80000300a00 */
[----:B------:R-:W3:Y:S04]  /*ae260*/  LDL.LU R23, [R1+0xc] ;  /* 0x00000c0001177983 */ /* 0x000ee80000300800 */
[----:B------:R0:W-:Y:S04]  /*ae270*/  STL [R1+0x249c], R3 ;  /* 0x00249c0301007387 */ /* 0x0001e80000100800 */
[----:B0-----:R-:W3:Y:S04]  /*ae280*/  LDL.LU.64 R2, [R1+0xee0] ;  /* 0x000ee00001027983 */ /* 0x001ee80000300a00 */
[----:B--2---:R0:W-:Y:S04]  /*ae290*/  @P1 STG.E.U8 desc[UR32][R6.64], R4 ;  /* 0x0000000406001986 */ /* 0x0041e8000c101120 */
[----:B0-----:R-:W2:Y:S01]  /*ae2a0*/  LDL.LU.64 R6, [R1+0x24b0] ;  /* 0x0024b00001067983 */ /* 0x001ea20000300a00 */
[----:B------:R-:W-:-:S03]  /*ae2b0*/  ISETP.NE.AND P1, PT, R16, RZ, PT ;  /* 0x000000ff1000720c */ /* 0x000fc60003f25270 */
[----:B------:R-:W3:Y:S01]  /*ae2c0*/  LDL.LU.64 R16, [R1+0xed8] ;  /* 0x000ed80001107983 */ /* 0x000ee20000300a00 */
[----:B------:R-:W-:-:S09]  /*ae2d0*/  PRMT R4, R12, 0x7770, RZ ;  /* 0x000077700c047816 */ /* 0x000fd200000000ff */
[----:B----4-:R0:W-:Y:S02]  /*ae2e0*/  @P1 STG.E.U8 desc[UR32][R26.64], R4 ;  /* 0x000000041a001986 */ /* 0x0101e4000c101120 */
[----:B0-----:R-:W-:Y:S02]  /*ae2f0*/  PRMT R4, R12, 0x7771, RZ ;  /* 0x000077710c047816 */ /* 0x001fe400000000ff */
[----:B------:R-:W4:Y:S01]  /*ae300*/  LDL.LU.64 R26, [R1+0xeb0] ;  /* 0x000eb000011a7983 */ /* 0x000f220000300a00 */
[C---:B------:R-:W-:Y:S02]  /*ae310*/  LOP3.LUT P2, RZ, R20.reuse, 0x200000, RZ, 0xc0, !PT ;  /* 0x0020000014ff7812 */ /* 0x040fe4000784c0ff */
[C---:B------:R-:W-:Y:S02]  /*ae320*/  LOP3.LUT P3, RZ, R20.reuse, 0x100000, RZ, 0xc0, !PT ;  /* 0x0010000014ff7812 */ /* 0x040fe4000786c0ff */
[----:B------:R-:W-:Y:S02]  /*ae330*/  LOP3.LUT P5, RZ, R20, 0x80000, RZ, 0xc0, !PT ;  /* 0x0008000014ff7812 */ /* 0x000fe400078ac0ff */
[----:B--2---:R-:W-:-:S13]  /*ae340*/  ISETP.NE.AND P1, PT, R7, RZ, PT ;  /* 0x000000ff0700720c */ /* 0x004fda0003f25270 */
[----:B---3--:R0:W-:Y:S01]  /*ae350*/  @P1 STG.E.U8 desc[UR32][R14.64], R4 ;  /* 0x000000040e001986 */ /* 0x0081e2000c101120 */
[----:B------:R-:W-:Y:S02]  /*ae360*/  ISETP.NE.AND P1, PT, R6, RZ, PT ;  /* 0x000000ff0600720c */ /* 0x000fe40003f25270 */
[----:B0-----:R-:W-:Y:S01]  /*ae370*/  PRMT R4, R13, 0x7770, RZ ;  /* 0x000077700d047816 */ /* 0x001fe200000000ff */
[----:B------:R-:W2:Y:S10]  /*ae380*/  LDL.LU.64 R14, [R1+0xe88] ;  /* 0x000e8800010e7983 */ /* 0x000eb40000300a00 */
[----:B------:R0:W-:Y:S01]  /*ae390*/  @P1 STG.E.U8 desc[UR32][R16.64], R4 ;  /* 0x0000000410001986 */ /* 0x0001e2000c101120 */
[----:B------:R-:W-:-:S02]  /*ae3a0*/  ISETP.NE.AND P1, PT, R5, RZ, PT ;  /* 0x000000ff0500720c */ /* 0x000fc40003f25270 */
[----:B0-----:R-:W-:-:S11]  /*ae3b0*/  PRMT R4, R13, 0x7771, RZ ;  /* 0x000077710d047816 */ /* 0x001fd600000000ff */
[----:B------:R0:W-:Y:S02]  /*ae3c0*/  @P1 STG.E.U8 desc[UR32][R2.64], R4 ;  /* 0x0000000402001986 */ /* 0x0001e4000c101120 */
[----:B0-----:R-:W-:-:S05]  /*ae3d0*/  PRMT R4, R0, 0x7770, RZ ;  /* 0x0000777000047816 */ /* 0x001fca00000000ff */
[----:B------:R0:W-:Y:S04]  /*ae3e0*/  @P2 STG.E.U8 desc[UR32][R24.64], R4 ;  /* 0x0000000418002986 */ /* 0x0001e8000c101120 */
[----:B------:R-:W-:Y:S01]  /*ae3f0*/  STL.64 [R1+0x24a0], R12 ;  /* 0x0024a00c01007387 */ /* 0x000fe20000100a00 */
[----:B0-----:R-:W-:-:S05]  /*ae400*/  PRMT R4, R0, 0x7771, RZ ;  /* 0x0000777100047816 */ /* 0x001fca00000000ff */
[----:B------:R0:W-:Y:S04]  /*ae410*/  @P3 STG.E.U8 desc[UR32][R10.64], R4 ;  /* 0x000000040a003986 */ /* 0x0001e8000c101120 */
[----:B0-----:R-:W3:Y:S01]  /*ae420*/  LDL.LU.64 R10, [R1+0xf08] ;  /* 0x000f0800010a7983 */ /* 0x001ee20000300a00 */
[----:B------:R-:W-:-:S05]  /*ae430*/  PRMT R4, R22, 0x7770, RZ ;  /* 0x0000777016047816 */ /* 0x000fca00000000ff */
[----:B------:R0:W-:Y:S04]  /*ae440*/  @P5 STG.E.U8 desc[UR32][R8.64], R4 ;  /* 0x0000000408005986 */ /* 0x0001e8000c101120 */
[----:B0-----:R-:W3:Y:S04]  /*ae450*/  LDL.LU.64 R8, [R1+0xf10] ;  /* 0x000f100001087983 */ /* 0x001ee80000300a00 */
[----:B------:R-:W3:Y:S01]  /*ae460*/  LDL.LU.64 R12, [R1+0xf20] ;  /* 0x000f2000010c7983 */ /* 0x000ee20000300a00 */
[C---:B------:R-:W-:Y:S02]  /*ae470*/  LOP3.LUT P6, RZ, R20.reuse, 0x40000, RZ, 0xc0, !PT ;  /* 0x0004000014ff7812 */ /* 0x040fe400078cc0ff */
[C---:B------:R-:W-:Y:S01]  /*ae480*/  LOP3.LUT P4, RZ, R20.reuse, 0x20000, RZ, 0xc0, !PT ;  /* 0x0002000014ff7812 */ /* 0x040fe2000788c0ff */
[----:B------:R-:W3:Y:S01]  /*ae490*/  LDL.LU.64 R2, [R1+0xf28] ;  /* 0x000f280001027983 */ /* 0x000ee20000300a00 */
[----:B------:R-:W-:-:S02]  /*ae4a0*/  LOP3.LUT P0, RZ, R20, 0x10000, RZ, 0xc0, !PT ;  /* 0x0001000014ff7812 */ /* 0x000fc4000780c0ff */
[----:B------:R-:W-:Y:S02]  /*ae4b0*/  LOP3.LUT P1, RZ, R20, 0x8000, RZ, 0xc0, !PT ;  /* 0x0000800014ff7812 */ /* 0x000fe4000782c0ff */
[----:B------:R-:W-:Y:S02]  /*ae4c0*/  PRMT R4, R22, 0x7771, RZ ;  /* 0x0000777116047816 */ /* 0x000fe400000000ff */
[----:B------:R-:W-:Y:S02]  /*ae4d0*/  PRMT R5, R23, 0x7770, RZ ;  /* 0x0000777017057816 */ /* 0x000fe400000000ff */
[----:B------:R-:W-:Y:S01]  /*ae4e0*/  LOP3.LUT P2, RZ, R20, 0x4000, RZ, 0xc0, !PT ;  /* 0x0000400014ff7812 */ /* 0x000fe2000784c0ff */
[----:B------:R-:W-:Y:S01]  /*ae4f0*/  @P6 STG.E.U8 desc[UR32][R28.64], R4 ;  /* 0x000000041c006986 */ /* 0x000fe2000c101120 */
[----:B------:R-:W-:-:S03]  /*ae500*/  PRMT R18, R19, 0x7772, RZ ;  /* 0x0000777213127816 */ /* 0x000fc600000000ff */
[----:B----4-:R0:W-:Y:S01]  /*ae510*/  @P4 STG.E.U8 desc[UR32][R26.64], R5 ;  /* 0x000000051a004986 */ /* 0x0101e2000c101120 */
[----:B------:R-:W-:Y:S02]  /*ae520*/  LOP3.LUT P3, RZ, R20, 0x2000, RZ, 0xc0, !PT ;  /* 0x0000200014ff7812 */ /* 0x000fe4000786c0ff */
[----:B0-----:R-:W-:Y:S01]  /*ae530*/  PRMT R5, R23, 0x7771, RZ ;  /* 0x0000777117057816 */ /* 0x001fe200000000ff */
[----:B------:R-:W4:Y:S04]  /*ae540*/  LDL.LU.64 R26, [R1+0xf40] ;  /* 0x000f4000011a7983 */ /* 0x000f280000300a00 */
[----:B------:R-:W4:Y:S04]  /*ae550*/  LDL.LU.64 R24, [R1+0xf48] ;  /* 0x000f480001187983 */ /* 0x000f280000300a00 */
[----:B------:R-:W4:Y:S04]  /*ae560*/  LDL.LU.64 R28, [R1+0xf58] ;  /* 0x000f5800011c7983 */ /* 0x000f280000300a00 */
[----:B--2---:R0:W-:Y:S04]  /*ae570*/  @P0 STG.E.U8 desc[UR32][R14.64], R5 ;  /* 0x000000050e000986 */ /* 0x0041e8000c101120 */
[----:B0-----:R-:W2:Y:S04]  /*ae580*/  LDL.LU.64 R14, [R1+0xf68] ;  /* 0x000f6800010e7983 */ /* 0x001ea80000300a00 */
[----:B---3--:R0:W-:Y:S02]  /*ae590*/  @P1 STG.E.U8 desc[UR32][R10.64], R18 ;  /* 0x000000120a001986 */ /* 0x0081e4000c101120 */
[----:B0-----:R-:W-:-:S02]  /*ae5a0*/  PRMT R18, R19, 0x7773, RZ ;  /* 0x0000777313127816 */ /* 0x001fc400000000ff */
[----:B------:R-:W3:Y:S04]  /*ae5b0*/  LDL.LU R19, [R1+0x24a8] ;  /* 0x0024a80001137983 */ /* 0x000ee80000300800 */
[----:B------:R0:W-:Y:S04]  /*ae5c0*/  @P2 STG.E.U8 desc[UR32][R8.64], R18 ;  /* 0x0000001208002986 */ /* 0x0001e8000c101120 */
[----:B------:R-:W3:Y:S01]  /*ae5d0*/  LDL.LU.64 R10, [R1+0xf70] ;  /* 0x000f7000010a7983 */ /* 0x000ee20000300a00 */
[----:B0-----:R-:W-:-:S03]  /*ae5e0*/  PRMT R18, R21, 0x7772, RZ ;  /* 0x0000777215127816 */ /* 0x001fc600000000ff */
[----:B------:R-:W3:Y:S04]  /*ae5f0*/  LDL.LU.64 R8, [R1+0xf80] ;  /* 0x000f800001087983 */ /* 0x000ee80000300a00 */
[----:B------:R0:W-:Y:S04]  /*ae600*/  @P3 STG.E.U8 desc[UR32][R12.64], R18 ;  /* 0x000000120c003986 */ /* 0x0001e8000c101120 */
[----:B0-----:R-:W2:Y:S04]  /*ae610*/  LDL.LU.64 R12, [R1+0x24a0] ;  /* 0x0024a000010c7983 */ /* 0x001ea80000300a00 */
[----:B------:R-:W4:Y:S01]  /*ae620*/  LDL.LU R18, [R1+0xf4] ;  /* 0x0000f40001127983 */ /* 0x000f220000300800 */
[----:B------:R-:W-:-:S04]  /*ae630*/  LOP3.LUT P0, RZ, R20, 0x8, RZ, 0xc0, !PT ;  /* 0x0000000814ff7812 */ /* 0x000fc8000780c0ff */
[----:B------:R-:W-:Y:S02]  /*ae640*/  P2R R5, PR, RZ, 0x1 ;  /* 0x00000001ff057803 */ /* 0x000fe40000000000 */
[----:B------:R-:W-:-:S04]  /*ae650*/  LOP3.LUT P0, RZ, R20, 0x10, RZ, 0xc0, !PT ;  /* 0x0000001014ff7812 */ /* 0x000fc8000780c0ff */
[----:B------:R-:W-:Y:S02]  /*ae660*/  P2R R6, PR, RZ, 0x1 ;  /* 0x00000001ff067803 */ /* 0x000fe40000000000 */
[C---:B------:R-:W-:Y:S02]  /*ae670*/  LOP3.LUT P0, RZ, R20.reuse, 0x20, RZ, 0xc0, !PT ;  /* 0x0000002014ff7812 */ /* 0x040fe4000780c0ff */
[C---:B------:R-:W-:Y:S02]  /*ae680*/  LOP3.LUT P5, RZ, R20.reuse, 0x1000, RZ, 0xc0, !PT ;  /* 0x0000100014ff7812 */ /* 0x040fe400078ac0ff */
[----:B------:R-:W-:Y:S02]  /*ae690*/  P2R R7, PR, RZ, 0x1 ;  /* 0x00000001ff077803 */ /* 0x000fe40000000000 */
[C---:B------:R-:W-:Y:S02]  /*ae6a0*/  LOP3.LUT P0, RZ, R20.reuse, 0x40, RZ, 0xc0, !PT ;  /* 0x0000004014ff7812 */ /* 0x040fe4000780c0ff */
[----:B------:R-:W-:-:S02]  /*ae6b0*/  LOP3.LUT P6, RZ, R20, 0x400, RZ, 0xc0, !PT ;  /* 0x0000040014ff7812 */ /* 0x000fc400078cc0ff */
[----:B------:R-:W-:Y:S02]  /*ae6c0*/  P2R R16, PR, RZ, 0x1 ;  /* 0x00000001ff107803 */ /* 0x000fe40000000000 */
[C---:B------:R-:W-:Y:S02]  /*ae6d0*/  LOP3.LUT P0, RZ, R20.reuse, 0x80, RZ, 0xc0, !PT ;  /* 0x0000008014ff7812 */ /* 0x040fe4000780c0ff */
[----:B------:R-:W-:Y:S02]  /*ae6e0*/  P2R R4, PR, RZ, 0x40 ;  /* 0x00000040ff047803 */ /* 0x000fe40000000000 */
[----:B------:R-:W-:Y:S02]  /*ae6f0*/  P2R R17, PR, RZ, 0x1 ;  /* 0x00000001ff117803 */ /* 0x000fe40000000000 */
[C---:B------:R-:W-:Y:S02]  /*ae700*/  LOP3.LUT P6, RZ, R20.reuse, 0x800, RZ, 0xc0, !PT ;  /* 0x0000080014ff7812 */ /* 0x040fe400078cc0ff */
[----:B------:R-:W-:-:S02]  /*ae710*/  LOP3.LUT P4, RZ, R20, 0x200, RZ, 0xc0, !PT ;  /* 0x0000020014ff7812 */ /* 0x000fc4000788c0ff */
[C---:B------:R-:W-:Y:S02]  /*ae720*/  LOP3.LUT P0, RZ, R20.reuse, 0x100, RZ, 0xc0, !PT ;  /* 0x0000010014ff7812 */ /* 0x040fe4000780c0ff */
[C---:B------:R-:W-:Y:S02]  /*ae730*/  LOP3.LUT P1, RZ, R20.reuse, 0x4, RZ, 0xc0, !PT ;  /* 0x0000000414ff7812 */ /* 0x040fe4000782c0ff */
[C---:B------:R-:W-:Y:S02]  /*ae740*/  LOP3.LUT P2, RZ, R20.reuse, 0x2, RZ, 0xc0, !PT ;  /* 0x0000000214ff7812 */ /* 0x040fe4000784c0ff */
[----:B------:R-:W-:Y:S02]  /*ae750*/  LOP3.LUT P3, RZ, R20, 0x1, RZ, 0xc0, !PT ;  /* 0x0000000114ff7812 */ /* 0x000fe4000786c0ff */
[----:B------:R-:W3:Y:S01]  /*ae760*/  LDL.LU.64 R20, [R1+0xf38] ;  /* 0x000f380001147983 */ /* 0x000ee20000300a00 */
[----:B----4-:R-:W-:-:S05]  /*ae770*/  PRMT R18, R18, 0x7773, RZ ;  /* 0x0000777312127816 */ /* 0x010fca00000000ff */
[----:B------:R0:W-:Y:S04]  /*ae780*/  @P5 STG.E.U8 desc[UR32][R2.64], R18 ;  /* 0x0000001202005986 */ /* 0x0001e8000c101120 */
[----:B0-----:R-:W4:Y:S02]  /*ae790*/  LDL.LU R3, [R1+0x249c] ;  /* 0x00249c0001037983 */ /* 0x001f240000300800 */
[----:B----4-:R-:W-:-:S05]  /*ae7a0*/  PRMT R18, R3, 0x7772, RZ ;  /* 0x0000777203127816 */ /* 0x010fca00000000ff */
[----:B---3--:R0:W-:Y:S01]  /*ae7b0*/  @P6 STG.E.U8 desc[UR32][R20.64], R18 ;  /* 0x0000001214006986 */ /* 0x0081e2000c101120 */
[----:B------:R-:W-:Y:S01]  /*ae7c0*/  ISETP.NE.AND P6, PT, R4, RZ, PT ;  /* 0x000000ff0400720c */ /* 0x000fe20003fc5270 */
[----:B0-----:R-:W-:Y:S02]  /*ae7d0*/  IMAD.MOV.U32 R18, RZ, RZ, R3 ;  /* 0x000000ffff127224 */ /* 0x001fe400078e0003 */
[----:B------:R-:W3:Y:S03]  /*ae7e0*/  LDL.LU.64 R20, [R1+0xfa0] ;  /* 0x000fa00001147983 */ /* 0x000ee60000300a00 */
[----:B------:R-:W-:Y:S01]  /*ae7f0*/  PRMT R4, R18, 0x7773, RZ ;  /* 0x0000777312047816 */ /* 0x000fe200000000ff */
[----:B------:R-:W4:Y:S06]  /*ae800*/  LDL.LU.64 R2, [R1+0xfb0] ;  /* 0x000fb00001027983 */ /* 0x000f2c0000300a00 */
[----:B------:R2:W-:Y:S02]  /*ae810*/  @P6 STG.E.U8 desc[UR32][R26.64], R4 ;  /* 0x000000041a006986 */ /* 0x0005e4000c101120 */
[----:B--2---:R-:W-:-:S02]  /*ae820*/  PRMT R4, R12, 0x7772, RZ ;  /* 0x000077720c047816 */ /* 0x004fc400000000ff */
[----:B------:R-:W2:Y:S04]  /*ae830*/  LDL.LU.64 R26, [R1+0xfb8] ;  /* 0x000fb800011a7983 */ /* 0x000ea80000300a00 */
[----:B------:R0:W-:Y:S02]  /*ae840*/  @P4 STG.E.U8 desc[UR32][R24.64], R4 ;  /* 0x0000000418004986 */ /* 0x0001e4000c101120 */
[----:B0-----:R-:W-:Y:S02]  /*ae850*/  PRMT R4, R12, 0x7773, RZ ;  /* 0x000077730c047816 */ /* 0x001fe400000000ff */
[----:B------:R-:W2:Y:S04]  /*ae860*/  LDL.LU.64 R24, [R1+0xfa8] ;  /* 0x000fa80001187983 */ /* 0x000ea80000300a00 */
[----:B------:R0:W-:Y:S01]  /*ae870*/  @P0 STG.E.U8 desc[UR32][R28.64], R4 ;  /* 0x000000041c000986 */ /* 0x0001e2000c101120 */
[----:B------:R-:W-:-:S03]  /*ae880*/  ISETP.NE.AND P0, PT, R17, RZ, PT ;  /* 0x000000ff1100720c */ /* 0x000fc60003f05270 */
[----:B------:R-:W2:Y:S01]  /*ae890*/  LDL.LU R12, [R1+0x2498] ;  /* 0x00249800010c7983 */ /* 0x000ea20000300800 */
[----:B0-----:R-:W-:-:S03]  /*ae8a0*/  PRMT R4, R13, 0x7772, RZ ;  /* 0x000077720d047816 */ /* 0x001fc600000000ff */
[----:B------:R-:W2:Y:S06]  /*ae8b0*/  LDL.LU.64 R28, [R1+0xf88] ;  /* 0x000f8800011c7983 */ /* 0x000eac0000300a00 */
[----:B------:R0:W-:Y:S01]  /*ae8c0*/  @P0 STG.E.U8 desc[UR32][R14.64], R4 ;  /* 0x000000040e000986 */ /* 0x0001e2000c101120 */
[----:B------:R-:W-:Y:S02]  /*ae8d0*/  ISETP.NE.AND P0, PT, R16, RZ, PT ;  /* 0x000000ff1000720c */ /* 0x000fe40003f05270 */
[----:B0-----:R-:W-:Y:S01]  /*ae8e0*/  PRMT R4, R13, 0x7773, RZ ;  /* 0x000077730d047816 */ /* 0x001fe200000000ff */
[----:B------:R-:W2:Y:S10]  /*ae8f0*/  LDL.LU.64 R14, [R1+0x2490] ;  /* 0x00249000010e7983 */ /* 0x000eb40000300a00 */
[----:B------:R0:W-:Y:S01]  /*ae900*/  @P0 STG.E.U8 desc[UR32][R10.64], R4 ;  /* 0x000000040a000986 */ /* 0x0001e2000c101120 */
[----:B------:R-:W-:-:S03]  /*ae910*/  ISETP.NE.AND P0, PT, R7, RZ, PT ;  /* 0x000000ff0700720c */ /* 0x000fc60003f05270 */
[----:B------:R-:W3:Y:S04]  /*ae920*/  LDL.LU.64 R16, [R1+0xf90] ;  /* 0x000f900001107983 */ /* 0x000ee80000300a00 */
[----:B------:R-:W2:Y:S01]  /*ae930*/  LDL.LU R13, [R1+0x2488] ;  /* 0x00248800010d7983 */ /* 0x000ea20000300800 */
[----:B0-----:R-:W-:-:S03]  /*ae940*/  PRMT R4, R0, 0x7772, RZ ;  /* 0x0000777200047816 */ /* 0x001fc600000000ff */
[----:B------:R-:W2:Y:S04]  /*ae950*/  LDL.LU.64 R10, [R1+0x2480] ;  /* 0x00248000010a7983 */ /* 0x000ea80000300a00 */
[----:B------:R0:W-:Y:S04]  /*ae960*/  @P0 STG.E.U8 desc[UR32][R8.64], R4 ;  /* 0x0000000408000986 */ /* 0x0001e8000c101120 */
[----:B0-----:R-:W4:Y:S01]  /*ae970*/  LDL.LU.64 R8, [R1+0x2478] ;  /* 0x0024780001087983 */ /* 0x001f220000300a00 */
[----:B------:R-:W-:Y:S02]  /*ae980*/  ISETP.NE.AND P0, PT, R6, RZ, PT ;  /* 0x000000ff0600720c */ /* 0x000fe40003f05270 */
[----:B------:R-:W-:-:S02]  /*ae990*/  PRMT R4, R0, 0x7773, RZ ;  /* 0x0000777300047816 */ /* 0x000fc400000000ff */
[----:B------:R-:W2:Y:S09]  /*ae9a0*/  LDL.LU R0, [R1+0x2470] ;  /* 0x0024700001007983 */ /* 0x000eb20000300800 */
[----:B---3--:R0:W-:Y:S01]  /*ae9b0*/  @P0 STG.E.U8 desc[UR32][R16.64], R4 ;  /* 0x0000000410000986 */ /* 0x0081e2000c101120 */
[----:B------:R-:W-:-:S02]  /*ae9c0*/  ISETP.NE.AND P0, PT, R5, RZ, PT ;  /* 0x000000ff0500720c */ /* 0x000fc40003f05270 */
[----:B0-----:R-:W-:-:S11]  /*ae9d0*/  PRMT R4, R22, 0x7772, RZ ;  /* 0x0000777216047816 */ /* 0x001fd600000000ff */
[----:B----4-:R0:W-:Y:S04]  /*ae9e0*/  @P0 STG.E.U8 desc[UR32][R8.64], R4 ;  /* 0x0000000408000986 */ /* 0x0101e8000c101120 */
[----:B0-----:R-:W3:Y:S01]  /*ae9f0*/  LDL.LU.64 R8, [R1+0x2468] ;  /* 0x0024680001087983 */ /* 0x001ee20000300a00 */
[----:B------:R-:W-:-:S05]  /*aea00*/  PRMT R4, R22, 0x7773, RZ ;  /* 0x0000777316047816 */ /* 0x000fca00000000ff */
[----:B------:R0:W-:Y:S01]  /*aea10*/  @P1 STG.E.U8 desc[UR32][R20.64], R4 ;  /* 0x0000000414001986 */ /* 0x0001e2000c101120 */
[C---:B------:R-:W-:Y:S02]  /*aea20*/  LOP3.LUT P5, RZ, R19.reuse, 0x80000000, RZ, 0xc0, !PT ;  /* 0x8000000013ff7812 */ /* 0x040fe400078ac0ff */
[----:B------:R-:W-:Y:S02]  /*aea30*/  LOP3.LUT P6, RZ, R19, 0x40000000, RZ, 0xc0, !PT ;  /* 0x4000000013ff7812 */ /* 0x000fe400078cc0ff */
[----:B0-----:R-:W-:-:S05]  /*aea40*/  PRMT R4, R23, 0x7772, RZ ;  /* 0x0000777217047816 */ /* 0x001fca00000000ff */
[----:B------:R0:W-:Y:S01]  /*aea50*/  @P2 STG.E.U8 desc[UR32][R2.64], R4 ;  /* 0x0000000402002986 */ /* 0x0001e2000c101120 */
[----:B------:R-:W-:Y:S02]  /*aea60*/  LOP3.LUT P4, RZ, R19, 0x20000000, RZ, 0xc0, !PT ;  /* 0x2000000013ff7812 */ /* 0x000fe4000788c0ff */
[----:B0-----:R-:W-:-:S05]  /*aea70*/  PRMT R4, R23, 0x7773, RZ ;  /* 0x0000777317047816 */ /* 0x001fca00000000ff */
[----:B--2---:R0:W-:Y:S04]  /*aea80*/  @P3 STG.E.U8 desc[UR32][R26.64], R4 ;  /* 0x000000041a003986 */ /* 0x0041e8000c101120 */
[----:B0-----:R-:W2:Y:S04]  /*aea90*/  LDL.LU.64 R26, [R1+0xfc8] ;  /* 0x000fc800011a7983 */ /* 0x001ea80000300a00 */
[----:B------:R-:W4:Y:S01]  /*aeaa0*/  LDL.LU.64 R2, [R1+0xfd8] ;  /* 0x000fd80001027983 */ /* 0x000f220000300a00 */
[C---:B---3--:R-:W-:Y:S02]  /*aeab0*/  PRMT R4, R8.reuse, 0x7770, RZ ;  /* 0x0000777008047816 */ /* 0x048fe400000000ff */
[----:B------:R-:W-:-:S03]  /*aeac0*/  PRMT R5, R8, 0x7771, RZ ;  /* 0x0000777108057816 */ /* 0x000fc600000000ff */
[----:B------:R-:W-:Y:S04]  /*aead0*/  @P5 STG.E.U8 desc[UR32][R24.64], R4 ;  /* 0x0000000418005986 */ /* 0x000fe8000c101120 */
[----:B------:R0:W-:Y:S01]  /*aeae0*/  @P6 STG.E.U8 desc[UR32][R28.64], R5 ;  /* 0x000000051c006986 */ /* 0x0001e2000c101120 */
[C---:B------:R-:W-:Y:S02]  /*aeaf0*/  PRMT R18, R9.reuse, 0x7771, RZ ;  /* 0x0000777109127816 */ /* 0x040fe400000000ff */
[----:B0-----:R-:W-:-:S05]  /*aeb00*/  PRMT R5, R9, 0x7770, RZ ;  /* 0x0000777009057816 */ /* 0x001fca00000000ff */
[----:B------:R0:W-:Y:S04]  /*aeb10*/  @P4 STG.E.U8 desc[UR32][R10.64], R5 ;  /* 0x000000050a004986 */ /* 0x0001e8000c101120 */
[----:B0-----:R-:W3:Y:S04]  /*aeb20*/  LDL.LU.64 R10, [R1+0x2460] ;  /* 0x00246000010a7983 */ /* 0x001ee80000300a00 */
[----:B------:R-:W4:Y:S04]  /*aeb30*/  LDL.LU.64 R20, [R1+0xfe0] ;  /* 0x000fe00001147983 */ /* 0x000f280000300a00 */
[----:B------:R-:W4:Y:S04]  /*aeb40*/  LDL.LU.64 R22, [R1+0xfe8] ;  /* 0x000fe80001167983 */ /* 0x000f280000300a00 */
[----:B------:R-:W4:Y:S04]  /*aeb50*/  LDL.LU.64 R24, [R1+0xff0] ;  /* 0x000ff00001187983 */ /* 0x000f280000300a00 */
[----:B------:R-:W4:Y:S04]  /*aeb60*/  LDL.LU.64 R28, [R1+0x1008] ;  /* 0x00100800011c7983 */ /* 0x000f280000300a00 */
[----:B------:R0:W-:Y:S04]  /*aeb70*/  STL.64 [R1+0x2448], R8 ;  /* 0x0024480801007387 */ /* 0x0001e80000100a00 */
[----:B0-----:R-:W2:Y:S01]  /*aeb80*/  LDL.LU.64 R8, [R1+0xfc0] ;  /* 0x000fc00001087983 */ /* 0x001ea20000300a00 */
[----:B------:R-:W-:-:S02]  /*aeb90*/  LOP3.LUT P0, RZ, R19, 0x10000000, RZ, 0xc0, !PT ;  /* 0x1000000013ff7812 */ /* 0x000fc4000780c0ff */
[C---:B------:R-:W-:Y:S02]  /*aeba0*/  LOP3.LUT P1, RZ, R19.reuse, 0x8000000, RZ, 0xc0, !PT ;  /* 0x0800000013ff7812 */ /* 0x040fe4000782c0ff */
[C---:B------:R-:W-:Y:S02]  /*aebb0*/  LOP3.LUT P2, RZ, R19.reuse, 0x4000000, RZ, 0xc0, !PT ;  /* 0x0400000013ff7812 */ /* 0x040fe4000784c0ff */
[C---:B------:R-:W-:Y:S02]  /*aebc0*/  LOP3.LUT P3, RZ, R19.reuse, 0x2000000, RZ, 0xc0, !PT ;  /* 0x0200000013ff7812 */ /* 0x040fe4000786c0ff */
[----:B------:R-:W-:-:S05]  /*aebd0*/  LOP3.LUT P5, RZ, R19, 0x800000, RZ, 0xc0, !PT ;  /* 0x0080000013ff7812 */ /* 0x000fca00078ac0ff */
[----:B--2---:R3:W-:Y:S02]  /*aebe0*/  @P0 STG.E.U8 desc[UR32][R8.64], R18 ;  /* 0x0000001208000986 */ /* 0x0047e4000c101120 */
[----:B---3--:R-:W-:-:S05]  /*aebf0*/  PRMT R18, R10, 0x7770, RZ ;  /* 0x000077700a127816 */ /* 0x008fca00000000ff */
[----:B------:R0:W-:Y:S02]  /*aec00*/  @P1 STG.E.U8 desc[UR32][R26.64], R18 ;  /* 0x000000121a001986 */ /* 0x0001e4000c101120 */
[----:B0-----:R-:W-:Y:S02]  /*aec10*/  PRMT R18, R10, 0x7771, RZ ;  /* 0x000077710a127816 */ /* 0x001fe400000000ff */
[----:B------:R-:W2:Y:S04]  /*aec20*/  LDL.LU.64 R26, [R1+0x1018] ;  /* 0x00101800011a7983 */ /* 0x000ea80000300a00 */
[----:B------:R0:W-:Y:S04]  /*aec30*/  @P2 STG.E.U8 desc[UR32][R12.64], R18 ;  /* 0x000000120c002986 */ /* 0x0001e8000c101120 */
[----:B0-----:R-:W3:Y:S01]  /*aec40*/  LDL.LU.64 R12, [R1+0x2458] ;  /* 0x00245800010c7983 */ /* 0x001ee20000300a00 */
[----:B------:R-:W-:-:S02]  /*aec50*/  P2R R4, PR, RZ, 0x20 ;  /* 0x00000020ff047803 */ /* 0x000fc40000000000 */
[C---:B------:R-:W-:Y:S01]  /*aec60*/  LOP3.LUT P5, RZ, R19.reuse, 0x1000000, RZ, 0xc0, !PT ;  /* 0x0100000013ff7812 */ /* 0x040fe200078ac0ff */
[----:B------:R-:W2:Y:S01]  /*aec70*/  LDL.LU.64 R8, [R1+0x1020] ;  /* 0x0010200001087983 */ /* 0x000ea20000300a00 */
[----:B------:R-:W-:Y:S02]  /*aec80*/  LOP3.LUT P4, RZ, R19, 0x10000, RZ, 0xc0, !PT ;  /* 0x0001000013ff7812 */ /* 0x000fe4000788c0ff */
[----:B------:R-:W-:Y:S02]  /*aec90*/  PRMT R18, R11, 0x7770, RZ ;  /* 0x000077700b127816 */ /* 0x000fe400000000ff */
[----:B------:R-:W-:Y:S02]  /*aeca0*/  P2R R5, PR, RZ, 0x10 ;  /* 0x00000010ff057803 */ /* 0x000fe40000000000 */
[----:B------:R-:W-:Y:S01]  /*aecb0*/  LOP3.LUT P4, RZ, R19, 0x20000, RZ, 0xc0, !PT ;  /* 0x0002000013ff7812 */ /* 0x000fe2000788c0ff */
[----:B----4-:R0:W-:Y:S03]  /*aecc0*/  @P3 STG.E.U8 desc[UR32][R2.64], R18 ;  /* 0x0000001202003986 */ /* 0x0101e6000c101120 */
[----:B------:R-:W-:-:S02]  /*aecd0*/  P2R R6, PR, RZ, 0x10 ;  /* 0x00000010ff067803 */ /* 0x000fc40000000000 */
[----:B------:R-:W-:Y:S02]  /*aece0*/  LOP3.LUT P4, RZ, R19, 0x40000, RZ, 0xc0, !PT ;  /* 0x0004000013ff7812 */ /* 0x000fe4000788c0ff */
[----:B0-----:R-:W-:Y:S01]  /*aecf0*/  PRMT R18, R11, 0x7771, RZ ;  /* 0x000077710b127816 */ /* 0x001fe200000000ff */
[----:B------:R-:W4:Y:S01]  /*aed00*/  LDL.LU.64 R2, [R1+0x1030] ;  /* 0x0010300001027983 */ /* 0x000f220000300a00 */
[----:B------:R-:W-:-:S03]  /*aed10*/  P2R R7, PR, RZ, 0x10 ;  /* 0x00000010ff077803 */ /* 0x000fc60000000000 */
[----:B------:R0:W-:Y:S01]  /*aed20*/  @P5 STG.E.U8 desc[UR32][R20.64], R18 ;  /* 0x0000001214005986 */ /* 0x0001e2000c101120 */
[----:B------:R-:W-:Y:S02]  /*aed30*/  ISETP.NE.AND P5, PT, R4, RZ, PT ;  /* 0x000000ff0400720c */ /* 0x000fe40003fa5270 */
[C---:B------:R-:W-:Y:S02]  /*aed40*/  LOP3.LUT P4, RZ, R19.reuse, 0x80000, RZ, 0xc0, !PT ;  /* 0x0008000013ff7812 */ /* 0x040fe4000788c0ff */
[C---:B------:R-:W-:Y:S02]  /*aed50*/  LOP3.LUT P6, RZ, R19.reuse, 0x400000, RZ, 0xc0, !PT ;  /* 0x0040000013ff7812 */ /* 0x040fe400078cc0ff */
[----:B------:R-:W-:Y:S02]  /*aed60*/  P2R R16, PR, RZ, 0x10 ;  /* 0x00000010ff107803 */ /* 0x000fe40000000000 */
[----:B------:R-:W-:Y:S01]  /*aed70*/  LOP3.LUT P4, RZ, R19, 0x100000, RZ, 0xc0, !PT ;  /* 0x0010000013ff7812 */ /* 0x000fe2000788c0ff */
[----:B0-----:R-:W4:Y:S03]  /*aed80*/  LDL.LU.64 R20, [R1+0x1048] ;  /* 0x0010480001147983 */ /* 0x001f260000300a00 */
[----:B------:R-:W-:-:S02]  /*aed90*/  P2R R17, PR, RZ, 0x10 ;  /* 0x00000010ff117803 */ /* 0x000fc40000000000 */
[----:B------:R-:W-:Y:S02]  /*aeda0*/  LOP3.LUT P4, RZ, R19, 0x200000, RZ, 0xc0, !PT ;  /* 0x0020000013ff7812 */ /* 0x000fe4000788c0ff */
[----:B---3--:R-:W-:-:S05]  /*aedb0*/  PRMT R4, R12, 0x7770, RZ ;  /* 0x000077700c047816 */ /* 0x008fca00000000ff */
[----:B------:R0:W-:Y:S02]  /*aedc0*/  @P5 STG.E.U8 desc[UR32][R22.64], R4 ;  /* 0x0000000416005986 */ /* 0x0001e4000c101120 */
[----:B0-----:R-:W-:Y:S02]  /*aedd0*/  PRMT R4, R12, 0x7771, RZ ;  /* 0x000077710c047816 */ /* 0x001fe400000000ff */
[----:B------:R-:W3:Y:S04]  /*aede0*/  LDL.LU.64 R22, [R1+0x1058] ;  /* 0x0010580001167983 */ /* 0x000ee80000300a00 */
[----:B------:R0:W-:Y:S02]  /*aedf0*/  @P6 STG.E.U8 desc[UR32][R24.64], R4 ;  /* 0x0000000418006986 */ /* 0x0001e4000c101120 */
[----:B0-----:R-:W-:-:S02]  /*aee00*/  PRMT R4, R13, 0x7770, RZ ;  /* 0x000077700d047816 */ /* 0x001fc400000000ff */
[----:B------:R-:W3:Y:S04]  /*aee10*/  LDL.LU.64 R24, [R1+0x1050] ;  /* 0x0010500001187983 */ /* 0x000ee80000300a00 */
[----:B------:R0:W-:Y:S04]  /*aee20*/  @P4 STG.E.U8 desc[UR32][R14.64], R4 ;  /* 0x000000040e004986 */ /* 0x0001e8000c101120 */
[----:B0-----:R-:W2:Y:S01]  /*aee30*/  LDL.LU.64 R14, [R1+0x2450] ;  /* 0x00245000010e7983 */ /* 0x001ea20000300a00 */
[----:B------:R-:W-:Y:S02]  /*aee40*/  ISETP.NE.AND P4, PT, R17, RZ, PT ;  /* 0x000000ff1100720c */ /* 0x000fe40003f85270 */
[----:B------:R-:W-:-:S11]  /*aee50*/  PRMT R4, R13, 0x7771, RZ ;  /* 0x000077710d047816 */ /* 0x000fd600000000ff */
[----:B------:R0:W-:Y:S01]  /*aee60*/  @P4 STG.E.U8 desc[UR32][R28.64], R4 ;  /* 0x000000041c004986 */ /* 0x0001e2000c101120 */
[----:B------:R-:W-:-:S03]  /*aee70*/  ISETP.NE.AND P4, PT, R16, RZ, PT ;  /* 0x000000ff1000720c */ /* 0x000fc60003f85270 */
[----:B0-----:R-:W3:Y:S04]  /*aee80*/  LDL.LU.64 R28, [R1+0x1028] ;  /* 0x00102800011c7983 */ /* 0x001ee80000300a00 */
[----:B------:R-:W3:Y:S01]  /*aee90*/  LDL.LU.64 R16, [R1+0x1040] ;  /* 0x0010400001107983 */ /* 0x000ee20000300a00 */
[----:B--2---:R-:W-:-:S05]  /*aeea0*/  PRMT R4, R14, 0x7770, RZ ;  /* 0x000077700e047816 */ /* 0x004fca00000000ff */
[----:B------:R0:W-:Y:S01]  /*aeeb0*/  @P4 STG.E.U8 desc[UR32][R26.64], R4 ;  /* 0x000000041a004986 */ /* 0x0001e2000c101120 */
[----:B------:R-:W-:Y:S02]  /*aeec0*/  ISETP.NE.AND P4, PT, R7, RZ, PT ;  /* 0x000000ff0700720c */ /* 0x000fe40003f85270 */
[----:B0-----:R-:W-:Y:S01]  /*aeed0*/  PRMT R4, R14, 0x7771, RZ ;  /* 0x000077710e047816 */ /* 0x001fe200000000ff */
[----:B------:R-:W2:Y:S10]  /*aeee0*/  LDL.LU.64 R26, [R1+0x1010] ;  /* 0x00101000011a7983 */ /* 0x000eb40000300a00 */
[----:B------:R0:W-:Y:S01]  /*aeef0*/  @P4 STG.E.U8 desc[UR32][R8.64], R4 ;  /* 0x0000000408004986 */ /* 0x0001e2000c101120 */
[----:B------:R-:W-:-:S03]  /*aef00*/  ISETP.NE.AND P4, PT, R6, RZ, PT ;  /* 0x000000ff0600720c */ /* 0x000fc60003f85270 */
[----:B0-----:R-:W3:Y:S04]  /*aef10*/  LDL.LU.64 R8, [R1+0x2448] ;  /* 0x0024480001087983 */ /* 0x001ee80000300a00 */
[----:B------:R-:W2:Y:S01]  /*aef20*/  LDL.LU.64 R6, [R1+0x1038] ;  /* 0x0010380001067983 */ /* 0x000ea20000300a00 */
[----:B------:R-:W-:-:S05]  /*aef30*/  PRMT R4, R15, 0x7770, RZ ;  /* 0x000077700f047816 */ /* 0x000fca00000000ff */
[----:B----4-:R0:W-:Y:S04]  /*aef40*/  @P4 STG.E.U8 desc[UR32][R2.64], R4 ;  /* 0x0000000402004986 */ /* 0x0101e8000c101120 */
[----:B0-----:R-:W4:Y:S01]  /*aef50*/  LDL.LU.64 R2, [R1+0x2440] ;  /* 0x0024400001027983 */ /* 0x001f220000300a00 */
[----:B------:R-:W-:Y:S02]  /*aef60*/  ISETP.NE.AND P4, PT, R5, RZ, PT ;  /* 0x000000ff0500720c */ /* 0x000fe40003f85270 */
[----:B------:R-:W-:Y:S02]  /*aef70*/  LOP3.LUT P0, RZ, R19, 0x8000, RZ, 0xc0, !PT ;  /* 0x0000800013ff7812 */ /* 0x000fe4000780c0ff */
[----:B------:R-:W-:Y:S02]  /*aef80*/  PRMT R4, R15, 0x7771, RZ ;  /* 0x000077710f047816 */ /* 0x000fe400000000ff */
[----:B------:R-:W-:-:S02]  /*aef90*/  LOP3.LUT P1, RZ, R19, 0x4000, RZ, 0xc0, !PT ;  /* 0x0000400013ff7812 */ /* 0x000fc4000782c0ff */
[C---:B------:R-:W-:Y:S02]  /*aefa0*/  LOP3.LUT P2, RZ, R19.reuse, 0x2000, RZ, 0xc0, !PT ;  /* 0x0000200013ff7812 */ /* 0x040fe4000784c0ff */
[C---:B------:R-:W-:Y:S02]  /*aefb0*/  LOP3.LUT P3, RZ, R19.reuse, 0x1000, RZ, 0xc0, !PT ;  /* 0x0000100013ff7812 */ /* 0x040fe4000786c0ff */
[C---:B------:R-:W-:Y:S02]  /*aefc0*/  LOP3.LUT P5, RZ, R19.reuse, 0x800, RZ, 0xc0, !PT ;  /* 0x0000080013ff7812 */ /* 0x040fe400078ac0ff */
[----:B------:R-:W-:Y:S01]  /*aefd0*/  LOP3.LUT P6, RZ, R19, 0x400, RZ, 0xc0, !PT ;  /* 0x0000040013ff7812 */ /* 0x000fe200078cc0ff */
[----:B--2---:R3:W-:Y:S02]  /*aefe0*/  @P4 STG.E.U8 desc[UR32][R6.64], R4 ;  /* 0x0000000406004986 */ /* 0x0047e4000c101120 */
[C---:B---3--:R-:W-:Y:S02]  /*aeff0*/  PRMT R4, R8.reuse, 0x7772, RZ ;  /* 0x0000777208047816 */ /* 0x048fe400000000ff */
[----:B------:R-:W-:-:S03]  /*af000*/  PRMT R8, R8, 0x7773, RZ ;  /* 0x0000777308087816 */ /* 0x000fc600000000ff */
[----:B------:R0:W-:Y:S01]  /*af010*/  @P0 STG.E.U8 desc[UR32][R16.64], R4 ;  /* 0x0000000410000986 */ /* 0x0001e2000c101120 */
[----:B------:R-:W-:Y:S02]  /*af020*/  PRMT R6, R10, 0x7772, RZ ;  /* 0x000077720a067816 */ /* 0x000fe400000000ff */
[----:B----4-:R-:W-:Y:S01]  /*af030*/  LOP3.LUT P4, RZ, R3, 0x40000000, RZ, 0xc0, !PT ;  /* 0x4000000003ff7812 */ /* 0x010fe2000788c0ff */
[----:B------:R-:W-:Y:S01]  /*af040*/  @P1 STG.E.U8 desc[UR32][R20.64], R8 ;  /* 0x0000000814001986 */ /* 0x000fe2000c101120 */
[C---:B0-----:R-:W-:Y:S02]  /*af050*/  PRMT R4, R9.reuse, 0x7772, RZ ;  /* 0x0000777209047816 */ /* 0x041fe400000000ff */
[----:B------:R-:W-:-:S03]  /*af060*/  PRMT R9, R9, 0x7773, RZ ;  /* 0x0000777309097816 */ /* 0x000fc600000000ff */
[----:B------:R-:W-:Y:S04]  /*af070*/  @P2 STG.E.U8 desc[UR32][R22.64], R4 ;  /* 0x0000000416002986 */ /* 0x000fe8000c101120 */
[----:B------:R0:W-:Y:S04]  /*af080*/  @P3 STG.E.U8 desc[UR32][R24.64], R9 ;  /* 0x0000000918003986 */ /* 0x0001e8000c101120 */
[----:B------:R1:W-:Y:S01]  /*af090*/  @P5 STG.E.U8 desc[UR32][R28.64], R6 ;  /* 0x000000061c005986 */ /* 0x0003e2000c101120 */
[----:B------:R-:W-:Y:S02]  /*af0a0*/  LOP3.LUT P3, RZ, R19, 0x10, RZ, 0xc0, !PT ;  /* 0x0000001013ff7812 */ /* 0x000fe4000786c0ff */
[----:B------:R-:W-:Y:S01]  /*af0b0*/  PRMT R10, R10, 0x7773, RZ ;  /* 0x000077730a0a7816 */ /* 0x000fe200000000ff */
[----:B0-----:R-:W2:Y:S01]  /*af0c0*/  LDL.LU.64 R24, [R1+0x1070] ;  /* 0x0010700001187983 */ /* 0x001ea20000300a00 */
[----:B-1----:R-:W-:-:S03]  /*af0d0*/  P2R R6, PR, RZ, 0x10 ;  /* 0x00000010ff067803 */ /* 0x002fc60000000000 */
[----:B------:R-:W3:Y:S01]  /*af0e0*/  LDL.LU.64 R20, [R1+0x1078] ;  /* 0x0010780001147983 */ /* 0x000ee20000300a00 */
[----:B------:R-:W-:Y:S02]  /*af0f0*/  LOP3.LUT P4, RZ, R3, 0x80000000, RZ, 0xc0, !PT ;  /* 0x8000000003ff7812 */ /* 0x000fe4000788c0ff */
[----:B------:R-:W-:Y:S01]  /*af100*/  P2R R4, PR, RZ, 0x8 ;  /* 0x00000008ff047803 */ /* 0x000fe20000000000 */
[----:B------:R-:W4:Y:S01]  /*af110*/  LDL.LU.64 R22, [R1+0x1080] ;  /* 0x0010800001167983 */ /* 0x000f220000300a00 */
[----:B------:R-:W-:Y:S02]  /*af120*/  P2R R7, PR, RZ, 0x10 ;  /* 0x00000010ff077803 */ /* 0x000fe40000000000 */
[C---:B------:R-:W-:Y:S01]  /*af130*/  LOP3.LUT P4, RZ, R19.reuse, 0x1, RZ, 0xc0, !PT ;  /* 0x0000000113ff7812 */ /* 0x040fe2000788c0ff */
[----:B------:R0:W-:Y:S03]  /*af140*/  @P6 STG.E.U8 desc[UR32][R26.64], R10 ;  /* 0x0000000a1a006986 */ /* 0x0001e6000c101120 */
[----:B------:R-:W-:Y:S01]  /*af150*/  P2R R8, PR, RZ, 0x10 ;  /* 0x00000010ff087803 */ /* 0x000fe20000000000 */
[----:B------:R-:W4:Y:S01]  /*af160*/  LDL.LU.64 R28, [R1+0x1060] ;  /* 0x00106000011c7983 */ /* 0x000f220000300a00 */
[----:B------:R-:W-:-:S02]  /*af170*/  LOP3.LUT P4, RZ, R19, 0x2, RZ, 0xc0, !PT ;  /* 0x0000000213ff7812 */ /* 0x000fc4000788c0ff */
[C---:B------:R-:W-:Y:S02]  /*af180*/  LOP3.LUT P3, RZ, R19.reuse, 0x20, RZ, 0xc0, !PT ;  /* 0x0000002013ff7812 */ /* 0x040fe4000786c0ff */
[----:B------:R-:W-:Y:S02]  /*af190*/  P2R R9, PR, RZ, 0x10 ;  /* 0x00000010ff097803 */ /* 0x000fe40000000000 */
[C---:B------:R-:W-:Y:S01]  /*af1a0*/  LOP3.LUT P4, RZ, R19.reuse, 0x4, RZ, 0xc0, !PT ;  /* 0x0000000413ff7812 */ /* 0x040fe2000788c0ff */
[----:B0-----:R-:W4:Y:S01]  /*af1b0*/  LDL.LU.64 R26, [R1+0xff8] ;  /* 0x000ff800011a7983 */ /* 0x001f220000300a00 */
[----:B------:R-:W-:Y:S02]  /*af1c0*/  P2R R5, PR, RZ, 0x8 ;  /* 0x00000008ff057803 */ /* 0x000fe40000000000 */
[----:B------:R-:W-:Y:S01]  /*af1d0*/  P2R R10, PR, RZ, 0x10 ;  /* 0x00000010ff0a7803 */ /* 0x000fe20000000000 */
[----:B------:R0:W-:Y:S01]  /*af1e0*/  STL.64 [R1+0x2438], R6 ;  /* 0x0024380601007387 */ /* 0x0001e20000100a00 */
[----:B------:R-:W-:-:S02]  /*af1f0*/  LOP3.LUT P0, RZ, R19, 0x200, RZ, 0xc0, !PT ;  /* 0x0000020013ff7812 */ /* 0x000fc4000780c0ff */
[C---:B------:R-:W-:Y:S02]  /*af200*/  LOP3.LUT P1, RZ, R19.reuse, 0x100, RZ, 0xc0, !PT ;  /* 0x0000010013ff7812 */ /* 0x040fe4000782c0ff */
[C---:B------:R-:W-:Y:S02]  /*af210*/  LOP3.LUT P2, RZ, R19.reuse, 0x80, RZ, 0xc0, !PT ;  /* 0x0000008013ff7812 */ /* 0x040fe4000784c0ff */
[C---:B------:R-:W-:Y:S02]  /*af220*/  LOP3.LUT P3, RZ, R19.reuse, 0x40, RZ, 0xc0, !PT ;  /* 0x0000004013ff7812 */ /* 0x040fe4000786c0ff */
[----:B------:R-:W-:Y:S01]  /*af230*/  LOP3.LUT P4, RZ, R19, 0x8, RZ, 0xc0, !PT ;  /* 0x0000000813ff7812 */ /* 0x000fe2000788c0ff */
[----:B0-----:R-:W4:Y:S04]  /*af240*/  LDL.LU.64 R6, [R1+0xf60] ;  /* 0x000f600001067983 */ /* 0x001f280000300a00 */
[----:B------:R-:W2:Y:S01]  /*af250*/  LDL.LU.64 R18, [R1+0x1068] ;  /* 0x0010680001127983 */ /* 0x000ea20000300a00 */
[----:B------:R-:W-:-:S02]  /*af260*/  PRMT R16, R11, 0x7772, RZ ;  /* 0x000077720b107816 */ /* 0x000fc400000000ff */
[----:B------:R-:W-:-:S03]  /*af270*/  PRMT R11, R11, 0x7773, RZ ;  /* 0x000077730b0b7816 */ /* 0x000fc600000000ff */
[----:B--2---:R-:W-:Y:S04]  /*af280*/  @P0 STG.E.U8 desc[UR32][R18.64], R16 ;  /* 0x0000001012000986 */ /* 0x004fe8000c101120 */
[----:B------:R0:W-:Y:S02]  /*af290*/  @P1 STG.E.U8 desc[UR32][R24.64], R11 ;  /* 0x0000000b18001986 */ /* 0x0001e4000c101120 */
[C---:B0-----:R-:W-:Y:S02]  /*af2a0*/  PRMT R11, R12.reuse, 0x7772, RZ ;  /* 0x000077720c0b7816 */ /* 0x041fe400000000ff */
[----:B------:R-:W2:Y:S01]  /*af2b0*/  LDL.LU.64 R24, [R1+0xf18] ;  /* 0x000f180001187983 */ /* 0x000ea20000300a00 */
[----:B------:R-:W-:-:S03]  /*af2c0*/  PRMT R12, R12, 0x7773, RZ ;  /* 0x000077730c0c7816 */ /* 0x000fc600000000ff */
[----:B---3--:R0:W-:Y:S04]  /*af2d0*/  @P2 STG.E.U8 desc[UR32][R20.64], R11 ;  /* 0x0000000b14002986 */ /* 0x0081e8000c101120 */
[----:B----4-:R1:W-:Y:S01]  /*af2e0*/  @P3 STG.E.U8 desc[UR32][R22.64], R12 ;  /* 0x0000000c16003986 */ /* 0x0103e2000c101120 */
[----:B------:R-:W-:Y:S02]  /*af2f0*/  ISETP.NE.AND P3, PT, R5, RZ, PT ;  /* 0x000000ff0500720c */ /* 0x000fe40003f65270 */
[C---:B------:R-:W-:Y:S01]  /*af300*/  PRMT R5, R13.reuse, 0x7772, RZ ;  /* 0x000077720d057816 */ /* 0x040fe200000000ff */
[----:B------:R-:W3:Y:S01]  /*af310*/  LDL.LU.64 R16, [R1+0x10c0] ;  /* 0x0010c00001107983 */ /* 0x000ee20000300a00 */
[----:B------:R-:W-:-:S03]  /*af320*/  PRMT R13, R13, 0x7773, RZ ;  /* 0x000077730d0d7816 */ /* 0x000fc600000000ff */
[----:B------:R-:W4:Y:S04]  /*af330*/  LDL.LU.64 R18, [R1+0x10b8] ;  /* 0x0010b80001127983 */ /* 0x000f280000300a00 */
[----:B0-----:R-:W4:Y:S04]  /*af340*/  LDL.LU.64 R20, [R1+0x10b0] ;  /* 0x0010b00001147983 */ /* 0x001f280000300a00 */
[----:B------:R-:W-:Y:S01]  /*af350*/  @P3 STG.E.U8 desc[UR32][R28.64], R5 ;  /* 0x000000051c003986 */ /* 0x000fe2000c101120 */
[----:B------:R-:W-:Y:S02]  /*af360*/  ISETP.NE.AND P3, PT, R4, RZ, PT ;  /* 0x000000ff0400720c */ /* 0x000fe40003f65270 */
[----:B------:R-:W-:Y:S01]  /*af370*/  PRMT R4, R14, 0x7772, RZ ;  /* 0x000077720e047816 */ /* 0x000fe200000000ff */
[----:B-1----:R-:W4:Y:S10]  /*af380*/  LDL.LU.64 R22, [R1+0x10a8] ;  /* 0x0010a80001167983 */ /* 0x002f340000300a00 */
[----:B------:R0:W-:Y:S04]  /*af390*/  @P3 STG.E.U8 desc[UR32][R26.64], R13 ;  /* 0x0000000d1a003986 */ /* 0x0001e8000c101120 */
[----:B------:R1:W-:Y:S04]  /*af3a0*/  @P4 STG.E.U8 desc[UR32][R6.64], R4 ;  /* 0x0000000406004986 */ /* 0x0003e8000c101120 */
[----:B0-----:R-:W3:Y:S04]  /*af3b0*/  LDL.LU.64 R12, [R1+0x10c8] ;  /* 0x0010c800010c7983 */ /* 0x001ee80000300a00 */
[----:B------:R-:W4:Y:S04]  /*af3c0*/  LDL.LU.64 R28, [R1+0x10a0] ;  /* 0x0010a000011c7983 */ /* 0x000f280000300a00 */
[----:B------:R-:W4:Y:S04]  /*af3d0*/  LDL.LU.64 R26, [R1+0x1098] ;  /* 0x00109800011a7983 */ /* 0x000f280000300a00 */
[----:B-1----:R-:W3:Y:S04]  /*af3e0*/  LDL.LU.64 R6, [R1+0x2438] ;  /* 0x0024380001067983 */ /* 0x002ee80000300a00 */
[----:B------:R-:W2:Y:S01]  /*af3f0*/  LDL.LU.64 R4, [R1+0xf50] ;  /* 0x000f500001047983 */ /* 0x000ea20000300a00 */
[----:B------:R-:W-:-:S03]  /*af400*/  ISETP.NE.AND P4, PT, R10, RZ, PT ;  /* 0x000000ff0a00720c */ /* 0x000fc60003f85270 */
[----:B------:R-:W4:Y:S01]  /*af410*/  LDL.LU.64 R10, [R1+0xf30] ;  /* 0x000f3000010a7983 */ /* 0x000f220000300a00 */
[----:B------:R-:W-:Y:S02]  /*af420*/  PRMT R14, R14, 0x7773, RZ ;  /* 0x000077730e0e7816 */ /* 0x000fe400000000ff */
[C---:B------:R-:W-:Y:S02]  /*af430*/  LOP3.LUT P5, RZ, R3.reuse, 0x20000000, RZ, 0xc0, !PT ;  /* 0x2000000003ff7812 */ /* 0x040fe400078ac0ff */
[C---:B------:R-:W-:Y:S02]  /*af440*/  LOP3.LUT P0, RZ, R3.reuse, 0x10000000, RZ, 0xc0, !PT ;  /* 0x1000000003ff7812 */ /* 0x040fe4000780c0ff */
[C---:B------:R-:W-:Y:S02]  /*af450*/  LOP3.LUT P6, RZ, R3.reuse, 0x8000000, RZ, 0xc0, !PT ;  /* 0x0800000003ff7812 */ /* 0x040fe400078cc0ff */
[C---:B------:R-:W-:Y:S02]  /*af460*/  LOP3.LUT P1, RZ, R3.reuse, 0x4000000, RZ, 0xc0, !PT ;  /* 0x0400000003ff7812 */ /* 0x040fe4000782c0ff */
[----:B------:R-:W-:Y:S01]  /*af470*/  LOP3.LUT P2, RZ, R3, 0x2000000, RZ, 0xc0, !PT ;  /* 0x0200000003ff7812 */ /* 0x000fe2000784c0ff */
[----:B--2---:R0:W-:Y:S01]  /*af480*/  @P4 STG.E.U8 desc[UR32][R4.64], R14 ;  /* 0x0000000e04004986 */ /* 0x0041e2000c101120 */
[----:B------:R-:W-:-:S02]  /*af490*/  ISETP.NE.AND P4, PT, R9, RZ, PT ;  /* 0x000000ff0900720c */ /* 0x000fc40003f85270 */
[----:B0-----:R-:W-:-:S11]  /*af4a0*/  PRMT R4, R15, 0x7772, RZ ;  /* 0x000077720f047816 */ /* 0x001fd600000000ff */
[----:B----4-:R-:W-:Y:S01]  /*af4b0*/  @P4 STG.E.U8 desc[UR32][R10.64], R4 ;  /* 0x000000040a004986 */ /* 0x010fe2000c101120 */
[----:B------:R-:W-:-:S03]  /*af4c0*/  ISETP.NE.AND P4, PT, R8, RZ, PT ;  /* 0x000000ff0800720c */ /* 0x000fc60003f85270 */
[----:B------:R-:W0:Y:S01]  /*af4d0*/  LDS.128 R8, [R0] ;  /* 0x0000000000087984 */ /* 0x000e220000000c00 */
[----:B------:R-:W-:-:S09]  /*af4e0*/  PRMT R15, R15, 0x7773, RZ ;  /* 0x000077730f0f7816 */ /* 0x000fd200000000ff */
[----:B------:R1:W-:Y:S01]  /*af4f0*/  @P4 STG.E.U8 desc[UR32][R24.64], R15 ;  /* 0x0000000f18004986 */ /* 0x0003e2000c101120 */
[----:B---3--:R-:W-:-:S03]  /*af500*/  ISETP.NE.AND P4, PT, R7, RZ, PT ;  /* 0x000000ff0700720c */ /* 0x008fc60003f85270 */
[----:B-1----:R-:W2:Y:S01]  /*af510*/  LDL.LU.64 R24, [R1+0x1090] ;  /* 0x0010900001187983 */ /* 0x002ea20000300a00 */
[----:B0-----:R-:W-:-:S09]  /*af520*/  PRMT R4, R8, 0x7770, RZ ;  /* 0x0000777008047816 */ /* 0x001fd200000000ff */
[----:B------:R0:W-:Y:S01]  /*af530*/  @P4 STG.E.U8 desc[UR32][R12.64], R4 ;  /* 0x000000040c004986 */ /* 0x0001e2000c101120 */
[----:B------:R-:W-:Y:S02]  /*af540*/  ISETP.NE.AND P4, PT, R6, RZ, PT ;  /* 0x000000ff0600720c */ /* 0x000fe40003f85270 */
[----:B0-----:R-:W-:-:S11]  /*af550*/  PRMT R4, R8, 0x7771, RZ ;  /* 0x0000777108047816 */ /* 0x001fd600000000ff */
[----:B------:R0:W-:Y:S02]  /*af560*/  @P4 STG.E.U8 desc[UR32][R16.64], R4 ;  /* 0x0000000410004986 */ /* 0x0001e4000c101120 */
[----:B0-----:R-:W-:-:S05]  /*af570*/  PRMT R4, R9, 0x7770, RZ ;  /* 0x0000777009047816 */ /* 0x001fca00000000ff */
[----:B------:R0:W-:Y:S02]  /*af580*/  @P5 STG.E.U8 desc[UR32][R18.64], R4 ;  /* 0x0000000412005986 */ /* 0x0001e4000c101120 */
[----:B0-----:R-:W-:-:S05]  /*af590*/  PRMT R4, R9, 0x7771, RZ ;  /* 0x0000777109047816 */ /* 0x001fca00000000ff */
[----:B------:R0:W-:Y:S01]  /*af5a0*/  @P0 STG.E.U8 desc[UR32][R20.64], R4 ;  /* 0x0000000414000986 */ /* 0x0001e2000c101120 */
[----:B------:R-:W-:Y:S02]  /*af5b0*/  LOP3.LUT P4, RZ, R3, 0x80000, RZ, 0xc0, !PT ;  /* 0x0008000003ff7812 */ /* 0x000fe4000788c0ff */
[----:B0-----:R-:W-:-:S05]  /*af5c0*/  PRMT R4, R10, 0x7770, RZ ;  /* 0x000077700a047816 */ /* 0x001fca00000000ff */
[----:B------:R0:W-:Y:S01]  /*af5d0*/  @P6 STG.E.U8 desc[UR32][R22.64], R4 ;  /* 0x0000000416006986 */ /* 0x0001e2000c101120 */
[----:B------:R-:W-:-:S03]  /*af5e0*/  P2R R13, PR, RZ, 0x10 ;  /* 0x00000010ff0d7803 */ /* 0x000fc60000000000 */
[----:B------:R-:W-:Y:S01]  /*af5f0*/  STL.64 [R1+0x2428], R8 ;  /* 0x0024280801007387 */ /* 0x000fe20000100a00 */
[----:B------:R-:W-:Y:S02]  /*af600*/  LOP3.LUT P4, RZ, R3, 0x100000, RZ, 0xc0, !PT ;  /* 0x0010000003ff7812 */ /* 0x000fe4000788c0ff */
[----:B0-----:R-:W-:-:S05]  /*af610*/  PRMT R4, R10, 0x7771, RZ ;  /* 0x000077710a047816 */ /* 0x001fca00000000ff */
[----:B------:R0:W-:Y:S01]  /*af620*/  @P1 STG.E.U8 desc[UR32][R28.64], R4 ;  /* 0x000000041c001986 */ /* 0x0001e2000c101120 */
[----:B------:R-:W-:Y:S02]  /*af630*/  P2R R12, PR, RZ, 0x10 ;  /* 0x00000010ff0c7803 */ /* 0x000fe40000000000 */
[----:B0-----:R-:W-:Y:S01]  /*af640*/  PRMT R4, R11, 0x7770, RZ ;  /* 0x000077700b047816 */ /* 0x001fe200000000ff */
[----:B------:R-:W3:Y:S04]  /*af650*/  LDL.LU.64 R28, [R1+0x10e8] ;  /* 0x0010e800011c7983 */ /* 0x000ee80000300a00 */
[----:B------:R0:W-:Y:S04]  /*af660*/  @P2 STG.E.U8 desc[UR32][R26.64], R4 ;  /* 0x000000041a002986 */ /* 0x0001e8000c101120 */
[----:B0-----:R-:W4:Y:S04]  /*af670*/  LDL.LU.64 R26, [R1+0x10f0] ;  /* 0x0010f000011a7983 */ /* 0x001f280000300a00 */
[----:B------:R0:W-:Y:S04]  /*af680*/  STL.64 [R1+0x2430], R12 ;  /* 0x0024300c01007387 */ /* 0x0001e80000100a00 */
[----:B------:R1:W-:Y:S04]  /*af690*/  STL.64 [R1+0x2420], R10 ;  /* 0x0024200a01007387 */ /* 0x0003e80000100a00 */
[----:B0-----:R-:W4:Y:S01]  /*af6a0*/  LDL.LU.64 R12, [R1+0x10f8] ;  /* 0x0010f800010c7983 */ /* 0x001f220000300a00 */
[----:B------:R-:W-:-:S02]  /*af6b0*/  LOP3.LUT P3, RZ, R3, 0x1000000, RZ, 0xc0, !PT ;  /* 0x0100000003ff7812 */ /* 0x000fc4000786c0ff */
[----:B------:R-:W-:Y:S01]  /*af6c0*/  PRMT R4, R11, 0x7771, RZ ;  /* 0x000077710b047816 */ /* 0x000fe200000000ff */
[----:B------:R-:W4:Y:S01]  /*af6d0*/  LDL.LU.64 R8, [R1+0x1108] ;  /* 0x0011080001087983 */ /* 0x000f220000300a00 */
[C---:B------:R-:W-:Y:S02]  /*af6e0*/  LOP3.LUT P0, RZ, R3.reuse, 0x800000, RZ, 0xc0, !PT ;  /* 0x0080000003ff7812 */ /* 0x040fe4000780c0ff */
[C---:B------:R-:W-:Y:S01]  /*af6f0*/  LOP3.LUT P5, RZ, R3.reuse, 0x400000, RZ, 0xc0, !PT ;  /* 0x0040000003ff7812 */ /* 0x040fe200078ac0ff */
[----:B-1----:R-:W4:Y:S01]  /*af700*/  LDL.LU.64 R10, [R1+0x1110] ;  /* 0x00111000010a7983 */ /* 0x002f220000300a00 */
[----:B------:R-:W-:-:S03]  /*af710*/  LOP3.LUT P4, RZ, R3, 0x200000, RZ, 0xc0, !PT ;  /* 0x0020000003ff7812 */ /* 0x000fc6000788c0ff */
[----:B------:R-:W4:Y:S04]  /*af720*/  LDL.LU.64 R20, [R1+0x1128] ;  /* 0x0011280001147983 */ /* 0x000f280000300a00 */
[----:B------:R-:W4:Y:S04]  /*af730*/  LDL.LU.64 R22, [R1+0x1138] ;  /* 0x0011380001167983 */ /* 0x000f280000300a00 */
[----:B--2---:R0:W-:Y:S04]  /*af740*/  @P3 STG.E.U8 desc[UR32][R24.64], R4 ;  /* 0x0000000418003986 */ /* 0x0041e8000c101120 */
[----:B------:R-:W1:Y:S04]  /*af750*/  LDS.128 R4, [R0+0x400] ;  /* 0x0004000000047984 */ /* 0x000e680000000c00 */
[----:B0-----:R-:W2:Y:S01]  /*af760*/  LDL.LU.64 R24, [R1+0x1148] ;  /* 0x0011480001187983 */ /* 0x001ea20000300a00 */
[----:B-1----:R-:W-:-:S05]  /*af770*/  PRMT R0, R4, 0x7770, RZ ;  /* 0x0000777004007816 */ /* 0x002fca00000000ff */
[----:B---3--:R0:W-:Y:S02]  /*af780*/  @P0 STG.E.U8 desc[UR32][R28.64], R0 ;  /* 0x000000001c000986 */ /* 0x0081e4000c101120 */
[----:B0-----:R-:W-:Y:S02]  /*af790*/  PRMT R0, R4, 0x7771, RZ ;  /* 0x0000777104007816 */ /* 0x001fe400000000ff */
[----:B------:R-:W3:Y:S04]  /*af7a0*/  LDL.LU.64 R28, [R1+0x1150] ;  /* 0x00115000011c7983 */ /* 0x000ee80000300a00 */
[----:B----4-:R0:W-:Y:S02]  /*af7b0*/  @P5 STG.E.U8 desc[UR32][R26.64], R0 ;  /* 0x000000001a005986 */ /* 0x0101e4000c101120 */
[----:B0-----:R-:W-:-:S02]  /*af7c0*/  PRMT R0, R5, 0x7770, RZ ;  /* 0x0000777005007816 */ /* 0x001fc400000000ff */
[----:B------:R-:W4:Y:S04]  /*af7d0*/  LDL.LU.64 R26, [R1+0x1160] ;  /* 0x00116000011a7983 */ /* 0x000f280000300a00 */
[----:B------:R0:W-:Y:S04]  /*af7e0*/  @P4 STG.E.U8 desc[UR32][R12.64], R0 ;  /* 0x000000000c004986 */ /* 0x0001e8000c101120 */
[----:B0-----:R-:W2:Y:S01]  /*af7f0*/  LDL.LU.64 R12, [R1+0x2430] ;  /* 0x00243000010c7983 */ /* 0x001ea20000300a00 */
[----:B------:R-:W-:-:S03]  /*af800*/  PRMT R0, R5, 0x7771, RZ ;  /* 0x0000777105007816 */ /* 0x000fc600000000ff */
[----:B------:R0:W-:Y:S04]  /*af810*/  STL.64 [R1+0x2418], R4 ;  /* 0x0024180401007387 */ /* 0x0001e80000100a00 */
[----:B0-----:R-:W3:Y:S01]  /*af820*/  LDL.LU.64 R4, [R1+0x1120] ;  /* 0x0011200001047983 */ /* 0x001ee20000300a00 */
[----:B------:R-:W-:-:S04]  /*af830*/  LOP3.LUT P3, RZ, R3, 0x1000, RZ, 0xc0, !PT ;  /* 0x0000100003ff7812 */ /* 0x000fc8000786c0ff */
[----:B------:R-:W-:Y:S02]  /*af840*/  P2R R14, PR, RZ, 0x8 ;  /* 0x00000008ff0e7803 */ /* 0x000fe40000000000 */
[----:B------:R-:W-:-:S04]  /*af850*/  LOP3.LUT P3, RZ, R3, 0x2000, RZ, 0xc0, !PT ;  /* 0x0000200003ff7812 */ /* 0x000fc8000786c0ff */
[----:B------:R-:W-:Y:S02]  /*af860*/  P2R R15, PR, RZ, 0x8 ;  /* 0x00000008ff0f7803 */ /* 0x000fe40000000000 */
[----:B------:R-:W-:-:S04]  /*af870*/  LOP3.LUT P3, RZ, R3, 0x4000, RZ, 0xc0, !PT ;  /* 0x0000400003ff7812 */ /* 0x000fc8000786c0ff */
[----:B------:R-:W-:Y:S02]  /*af880*/  P2R R16, PR, RZ, 0x8 ;  /* 0x00000008ff107803 */ /* 0x000fe40000000000 */
[----:B------:R-:W-:-:S04]  /*af890*/  LOP3.LUT P3, RZ, R3, 0x8000, RZ, 0xc0, !PT ;  /* 0x0000800003ff7812 */ /* 0x000fc8000786c0ff */
[----:B------:R-:W-:Y:S02]  /*af8a0*/  P2R R17, PR, RZ, 0x8 ;  /* 0x00000008ff117803 */ /* 0x000fe40000000000 */
[----:B------:R-:W-:Y:S02]  /*af8b0*/  LOP3.LUT P3, RZ, R3, 0x10000, RZ, 0xc0, !PT ;  /* 0x0001000003ff7812 */ /* 0x000fe4000786c0ff */
[----:B--2---:R-:W-:-:S13]  /*af8c0*/  ISETP.NE.AND P4, PT, R12, RZ, PT ;  /* 0x000000ff0c00720c */ /* 0x004fda0003f85270 */
[----:B------:R0:W-:Y:S04]  /*af8d0*/  @P4 STG.E.U8 desc[UR32][R8.64], R0 ;  /* 0x0000000008004986 */ /* 0x0001e8000c101120 */
[----:B0-----:R-:W2:Y:S01]  /*af8e0*/  LDL.LU.64 R8, [R1+0x2428] ;  /* 0x0024280001087983 */ /* 0x001ea20000300a00 */
[----:B------:R-:W-:Y:S02]  /*af8f0*/  ISETP.NE.AND P4, PT, R13, RZ, PT ;  /* 0x000000ff0d00720c */ /* 0x000fe40003f85270 */
[----:B------:R-:W-:-:S11]  /*af900*/  PRMT R0, R6, 0x7770, RZ ;  /* 0x0000777006007816 */ /* 0x000fd600000000ff */
[----:B------:R0:W-:Y:S04]  /*af910*/  @P4 STG.E.U8 desc[UR32][R10.64], R0 ;  /* 0x000000000a004986 */ /* 0x0001e8000c101120 */
[----:B0-----:R-:W4:Y:S01]  /*af920*/  LDL.LU.64 R10, [R1+0x1168] ;  /* 0x00116800010a7983 */ /* 0x001f220000300a00 */
[----:B------:R-:W-:Y:S02]  /*af930*/  P2R R18, PR, RZ, 0x8 ;  /* 0x00000008ff127803 */ /* 0x000fe40000000000 */
[----:B------:R-:W-:-:S04]  /*af940*/  LOP3.LUT P3, RZ, R3, 0x20000, RZ, 0xc0, !PT ;  /* 0x0002000003ff7812 */ /* 0x000fc8000786c0ff */
[----:B------:R-:W-:Y:S02]  /*af950*/  P2R R19, PR, RZ, 0x8 ;  /* 0x00000008ff137803 */ /* 0x000fe40000000000 */
[----:B------:R-:W-:Y:S02]  /*af960*/  LOP3.LUT P3, RZ, R3, 0x40000, RZ, 0xc0, !PT ;  /* 0x0004000003ff7812 */ /* 0x000fe4000786c0ff */
[----:B------:R-:W-:-:S11]  /*af970*/  PRMT R0, R6, 0x7771, RZ ;  /* 0x0000777106007816 */ /* 0x000fd600000000ff */
[----:B---3--:R0:W-:Y:S01]  /*af980*/  @P3 STG.E.U8 desc[UR32][R4.64], R0 ;  /* 0x0000000004003986 */ /* 0x0081e2000c101120 */
[----:B------:R-:W-:Y:S02]  /*af990*/  ISETP.NE.AND P3, PT, R19, RZ, PT ;  /* 0x000000ff1300720c */ /* 0x000fe40003f65270 */
[----:B0-----:R-:W-:Y:S01]  /*af9a0*/  PRMT R0, R7, 0x7770, RZ ;  /* 0x0000777007007816 */ /* 0x001fe200000000ff */
[----:B------:R-:W3:Y:S10]  /*af9b0*/  LDL.LU.64 R4, [R1+0x1178] ;  /* 0x0011780001047983 */ /* 0x000ef40000300a00 */
[----:B------:R0:W-:Y:S01]  /*af9c0*/  @P3 STG.E.U8 desc[UR32][R20.64], R0 ;  /* 0x0000000014003986 */ /* 0x0001e2000c101120 */
[----:B------:R-:W-:-:S03]  /*af9d0*/  ISETP.NE.AND P3, PT, R18, RZ, PT ;  /* 0x000000ff1200720c */ /* 0x000fc60003f65270 */
[----:B------:R-:W3:Y:S01]  /*af9e0*/  LDL.LU.64 R18, [R1+0x1130] ;  /* 0x0011300001127983 */ /* 0x000ee20000300a00 */
[----:B0-----:R-:W-:-:S09]  /*af9f0*/  PRMT R0, R7, 0x7771, RZ ;  /* 0x0000777107007816 */ /* 0x001fd200000000ff */
[----:B------:R2:W-:Y:S01]  /*afa00*/  @P3 STG.E.U8 desc[UR32][R22.64], R0 ;  /* 0x0000000016003986 */ /* 0x0005e2000c101120 */
[----:B------:R-:W-:Y:S02]  /*afa10*/  ISETP.NE.AND P3, PT, R17, RZ, PT ;  /* 0x000000ff1100720c */ /* 0x000fe40003f65270 */
[----:B--2---:R-:W-:-:S11]  /*afa20*/  PRMT R0, R8, 0x7772, RZ ;  /* 0x0000777208007816 */ /* 0x004fd600000000ff */
[----:B------:R0:W-:Y:S01]  /*afa30*/  @P3 STG.E.U8 desc[UR32][R24.64], R0 ;  /* 0x0000000018003986 */ /* 0x0001e2000c101120 */
[----:B------:R-:W-:Y:S02]  /*afa40*/  ISETP.NE.AND P3, PT, R16, RZ, PT ;  /* 0x000000ff1000720c */ /* 0x000fe40003f65270 */
[----:B------:R-:W-:Y:S01]  /*afa50*/  PRMT R8, R8, 0x7773, RZ ;  /* 0x0000777308087816 */ /* 0x000fe200000000ff */
[----:B------:R-:W2:Y:S04]  /*afa60*/  LDL.LU.64 R16, [R1+0x1140] ;  /* 0x0011400001107983 */ /* 0x000ea80000300a00 */
[----:B------:R-:W2:Y:S01]  /*afa70*/  LDL.LU.64 R12, [R1+0x1118] ;  /* 0x00111800010c7983 */ /* 0x000ea20000300a00 */
[----:B0-----:R-:W-:-:S03]  /*afa80*/  PRMT R0, R9, 0x7772, RZ ;  /* 0x0000777209007816 */ /* 0x001fc600000000ff */
[----:B------:R-:W2:Y:S04]  /*afa90*/  LDL.LU.64 R20, [R1+0x1100] ;  /* 0x0011000001147983 */ /* 0x000ea80000300a00 */
[----:B------:R0:W-:Y:S01]  /*afaa0*/  @P3 STG.E.U8 desc[UR32][R28.64], R8 ;  /* 0x000000081c003986 */ /* 0x0001e2000c101120 */
[----:B------:R-:W-:Y:S02]  /*afab0*/  ISETP.NE.AND P3, PT, R15, RZ, PT ;  /* 0x000000ff0f00720c */ /* 0x000fe40003f65270 */
[----:B------:R-:W-:Y:S01]  /*afac0*/  PRMT R9, R9, 0x7773, RZ ;  /* 0x0000777309097816 */ /* 0x000fe200000000ff */
[----:B------:R-:W2:Y:S04]  /*afad0*/  LDL.LU.64 R22, [R1+0x10e0] ;  /* 0x0010e00001167983 */ /* 0x000ea80000300a00 */
[----:B------:R-:W2:Y:S04]  /*afae0*/  LDL.LU.64 R24, [R1+0x10d8] ;  /* 0x0010d80001187983 */ /* 0x000ea80000300a00 */
[----:B0-----:R-:W2:Y:S04]  /*afaf0*/  LDL.LU.64 R28, [R1+0x10d0] ;  /* 0x0010d000011c7983 */ /* 0x001ea80000300a00 */
[----:B----4-:R0:W-:Y:S01]  /*afb00*/  @P3 STG.E.U8 desc[UR32][R26.64], R0 ;  /* 0x000000001a003986 */ /* 0x0101e2000c101120 */
[----:B------:R-:W-:-:S03]  /*afb10*/  ISETP.NE.AND P3, PT, R14, RZ, PT ;  /* 0x000000ff0e00720c */ /* 0x000fc60003f65270 */
[----:B0-----:R-:W4:Y:S04]  /*afb20*/  LDL.LU.64 R26, [R1+0x1088] ;  /* 0x00108800011a7983 */ /* 0x001f280000300a00 */
[----:B------:R-:W2:Y:S06]  /*afb30*/  LDL.LU.64 R14, [R1+0x1158] ;  /* 0x00115800010e7983 */ /* 0x000eac0000300a00 */
[----:B------:R0:W-:Y:S04]  /*afb40*/  @P3 STG.E.U8 desc[UR32][R10.64], R9 ;  /* 0x000000090a003986 */ /* 0x0001e8000c101120 */
[----:B0-----:R-:W3:Y:S01]  /*afb50*/  LDL.LU.64 R10, [R1+0x2420] ;  /* 0x00242000010a7983 */ /* 0x001ee20000300a00 */
[----:B------:R-:W-:-:S03]  /*afb60*/  LOP3.LUT P2, RZ, R3, 0x800, RZ, 0xc0, !PT ;  /* 0x0000080003ff7812 */ /* 0x000fc6000784c0ff */
[----:B------:R-:W4:Y:S01]  /*afb70*/  LDL.LU.64 R8, [R1+0x1170] ;  /* 0x0011700001087983 */ /* 0x000f220000300a00 */
[----:B------:R-:W-:Y:S02]  /*afb80*/  LOP3.LUT P1, RZ, R3, 0x400, RZ, 0xc0, !PT ;  /* 0x0000040003ff7812 */ /* 0x000fe4000782c0ff */
[----:B---3--:R-:W-:-:S07]  /*afb90*/  PRMT R0, R10, 0x7772, RZ ;  /* 0x000077720a007816 */ /* 0x008fce00000000ff */
[----:B------:R0:W-:Y:S04]  /*afba0*/  @P2 STG.E.U8 desc[UR32][R4.64], R0 ;  /* 0x0000000004002986 */ /* 0x0001e8000c101120 */
[----:B0-----:R-:W3:Y:S01]  /*afbb0*/  LDL.LU.64 R4, [R1+0x2418] ;  /* 0x0024180001047983 */ /* 0x001ee20000300a00 */
[C---:B------:R-:W-:Y:S02]  /*afbc0*/  LOP3.LUT P0, RZ, R3.reuse, 0x200, RZ, 0xc0, !PT ;  /* 0x0000020003ff7812 */ /* 0x040fe4000780c0ff */
[C---:B------:R-:W-:Y:S02]  /*afbd0*/  LOP3.LUT P6, RZ, R3.reuse, 0x100, RZ, 0xc0, !PT ;  /* 0x0000010003ff7812 */ /* 0x040fe400078cc0ff */
[----:B------:R-:W-:Y:S02]  /*afbe0*/  LOP3.LUT P5, RZ, R3, 0x80, RZ, 0xc0, !PT ;  /* 0x0000008003ff7812 */ /* 0x000fe400078ac0ff */
[----:B------:R-:W-:-:S02]  /*afbf0*/  PRMT R10, R10, 0x7773, RZ ;  /* 0x000077730a0a7816 */ /* 0x000fc400000000ff */
[----:B------:R-:W-:Y:S02]  /*afc00*/  LOP3.LUT P4, RZ, R3, 0x40, RZ, 0xc0, !PT ;  /* 0x0000004003ff7812 */ /* 0x000fe4000788c0ff */
[C---:B------:R-:W-:Y:S01]  /*afc10*/  PRMT R3, R11.reuse, 0x7772, RZ ;  /* 0x000077720b037816 */ /* 0x040fe200000000ff */
[----:B----4-:R0:W-:Y:S01]  /*afc20*/  @P1 STG.E.U8 desc[UR32][R8.64], R10 ;  /* 0x0000000a08001986 */ /* 0x0101e2000c101120 */
[----:B------:R-:W-:Y:S02]  /*afc30*/  PRMT R11, R11, 0x7773, RZ ;  /* 0x000077730b0b7816 */ /* 0x000fe400000000ff */
[C---:B------:R-:W-:Y:S01]  /*afc40*/  LOP3.LUT P3, RZ, R2.reuse, 0x40000000, RZ, 0xc0, !PT ;  /* 0x4000000002ff7812 */ /* 0x040fe2000786c0ff */
[----:B--2---:R1:W-:Y:S01]  /*afc50*/  @P0 STG.E.U8 desc[UR32][R14.64], R3 ;  /* 0x000000030e000986 */ /* 0x0043e2000c101120 */
[C---:B------:R-:W-:Y:S02]  /*afc60*/  LOP3.LUT P2, RZ, R2.reuse, 0x20000000, RZ, 0xc0, !PT ;  /* 0x2000000002ff7812 */ /* 0x040fe4000784c0ff */
[C---:B------:R-:W-:Y:S01]  /*afc70*/  LOP3.LUT P1, RZ, R2.reuse, 0x10000000, RZ, 0xc0, !PT ;  /* 0x1000000002ff7812 */ /* 0x040fe2000782c0ff */
[----:B------:R1:W-:Y:S01]  /*afc80*/  @P6 STG.E.U8 desc[UR32][R16.64], R11 ;  /* 0x0000000b10006986 */ /* 0x0003e2000c101120 */
[----:B------:R-:W-:-:S02]  /*afc90*/  LOP3.LUT P0, RZ, R2, 0x8000000, RZ, 0xc0, !PT ;  /* 0x0800000002ff7812 */ /* 0x000fc4000780c0ff */
[----:B------:R-:W-:Y:S02]  /*afca0*/  LOP3.LUT P6, RZ, R2, 0x4000000, RZ, 0xc0, !PT ;  /* 0x0400000002ff7812 */ /* 0x000fe400078cc0ff */
[C---:B------:R-:W-:Y:S02]  /*afcb0*/  PRMT R0, R6.reuse, 0x7772, RZ ;  /* 0x0000777206007816 */ /* 0x040fe400000000ff */
[----:B------:R-:W-:Y:S02]  /*afcc0*/  PRMT R6, R6, 0x7773, RZ ;  /* 0x0000777306067816 */ /* 0x000fe400000000ff */
[C---:B0-----:R-:W-:Y:S02]  /*afcd0*/  PRMT R9, R7.reuse, 0x7772, RZ ;  /* 0x0000777207097816 */ /* 0x041fe400000000ff */
[----:B------:R-:W-:Y:S02]  /*afce0*/  PRMT R7, R7, 0x7773, RZ ;  /* 0x0000777307077816 */ /* 0x000fe400000000ff */
[----:B---3--:R-:W-:-:S02]  /*afcf0*/  PRMT R8, R4, 0x7772, RZ ;  /* 0x0000777204087816 */ /* 0x008fc400000000ff */
[----:B------:R-:W-:-:S03]  /*afd00*/  PRMT R4, R4, 0x7773, RZ ;  /* 0x0000777304047816 */ /* 0x000fc600000000ff */
[----:B------:R1:W-:Y:S01]  /*afd10*/  @P5 STG.E.U8 desc[UR32][R18.64], R8 ;  /* 0x0000000812005986 */ /* 0x0003e2000c101120 */
[----:B------:R-:W-:Y:S02]  /*afd20*/  LOP3.LUT P5, RZ, R2, 0x2000000, RZ, 0xc0, !PT ;  /* 0x0200000002ff7812 */ /* 0x000fe400078ac0ff */
[C---:B------:R-:W-:Y:S02]  /*afd30*/  PRMT R2, R5.reuse, 0x7772, RZ ;  /* 0x0000777205027816 */ /* 0x040fe400000000ff */
[----:B------:R-:W-:Y:S01]  /*afd40*/  PRMT R5, R5, 0x7773, RZ ;  /* 0x0000777305057816 */ /* 0x000fe200000000ff */
[----:B------:R1:W-:Y:S04]  /*afd50*/  @P4 STG.E.U8 desc[UR32][R12.64], R4 ;  /* 0x000000040c004986 */ /* 0x0003e8000c101120 */
[----:B------:R1:W-:Y:S04]  /*afd60*/  @P3 STG.E.U8 desc[UR32][R20.64], R2 ;  /* 0x0000000214003986 */ /* 0x0003e8000c101120 */
[----:B------:R1:W-:Y:S04]  /*afd70*/  @P2 STG.E.U8 desc[UR32][R22.64], R5 ;  /* 0x0000000516002986 */ /* 0x0003e8000c101120 */
[----:B------:R1:W-:Y:S04]  /*afd80*/  @P1 STG.E.U8 desc[UR32][R24.64], R0 ;  /* 0x0000000018001986 */ /* 0x0003e8000c101120 */
[----:B------:R1:W-:Y:S04]  /*afd90*/  @P0 STG.E.U8 desc[UR32][R28.64], R6 ;  /* 0x000000061c000986 */ /* 0x0003e8000c101120 */
[----:B------:R1:W-:Y:S01]  /*afda0*/  @P6 STG.E.U8 desc[UR32][R26.64], R9 ;  /* 0x000000091a006986 */ /* 0x0003e2000c101120 */
[----:B------:R-:W-:Y:S05]  /*afdb0*/  @!P5 EXIT ;  /* 0x000000000000d94d */ /* 0x000fea0003800000 */
[----:B-1----:R-:W2:Y:S04]  /*afdc0*/  LDL.LU.64 R26, [R1+0xf00] ;  /* 0x000f0000011a7983 */ /* 0x002ea80000300a00 */
[----:B--2---:R-:W-:Y:S01]  /*afdd0*/  STG.E.U8 desc[UR32][R26.64], R7 ;  /* 0x000000071a007986 */ /* 0x004fe2000c101120 */
[----:B------:R-:W-:Y:S05]  /*afde0*/  EXIT ;  /* 0x000000000000794d */ /* 0x000fea0003800000 */
.L_x_3:
[----:B------:R-:W-:-:S00]  /*afdf0*/  BRA `(.L_x_3) ;  /* 0xfffffffc00fc7947 */ /* 0x000fc0000383ffff */
[----:B------:R-:W-:-:S00]  /*afe00*/  NOP ;  /* 0x0000000000007918 */ /* 0x000fc00000000000 */
[----:B------:R-:W-:-:S00]  /*afe10*/  NOP ;  /* 0x0000000000007918 */ /* 0x000fc00000000000 */
[----:B------:R-:W-:-:S00]  /*afe20*/  NOP ;  /* 0x0000000000007918 */ /* 0x000fc00000000000 */
[----:B------:R-:W-:-:S00]  /*afe30*/  NOP ;  /* 0x0000000000007918 */ /* 0x000fc00000000000 */
[----:B------:R-:W-:-:S00]  /*afe40*/  NOP ;  /* 0x0000000000007918 */ /* 0x000fc00000000000 */
[----:B------:R-:W-:-:S00]  /*afe50*/  NOP ;  /* 0x0000000000007918 */ /* 0x000fc00000000000 */
[----:B------:R-:W-:-:S00]  /*afe60*/  NOP ;  /* 0x0000000000007918 */ /* 0x000fc00000000000 */
[----:B------:R-:W-:-:S00]  /*afe70*/  NOP ;  /* 0x0000000000007918 */ /* 0x000fc00000000000 */
.L_x_4:


//--------------------- .nv.shared.matmul_kernel  --------------------------
	.section	.nv.shared.matmul_kernel,"aw",@nobits
	.sectionflags	@""
	.align	16
	.zero		1024


//--------------------- .nv.shared.reserved.0     --------------------------
	.section	.nv.shared.reserved.0,"aw",@nobits
	.weak		__nv_reservedSMEM_offset_0_alias
	.size		__nv_reservedSMEM_offset_0_alias, 0, 0
	.other		__nv_reservedSMEM_offset_0_alias,@"STO_CUDA_RESERVED_SHARED STV_DEFAULT"
__nv_reservedSMEM_offset_0_alias:
	.zero		0


//--------------------- .nv.constant0.matmul_kernel --------------------------
	.section	.nv.constant0.matmul_kernel,"a",@progbits
	.sectionflags	@""
	.align	4
.nv.constant0.matmul_kernel:
	.zero		608


//--------------------- SYMBOLS --------------------------

	.type		.nv.reservedSmem.offset0,@object
	.size		.nv.reservedSmem.offset0,0x4
